def attn_fwd(
    Q,
    K,
    V,
    Out,
    Lse,
    sm_scale,
    stride_qz,
    stride_qh,
    stride_qm,
    stride_qk,
    stride_kz,
    stride_kh,
    stride_kn,
    stride_kk,
    stride_vz,
    stride_vh,
    stride_vn,
    stride_vk,
    stride_oz,
    stride_oh,
    stride_om,
    stride_ok,
    seqlen_q,
    seqlen_k,
    BLOCK_M: tl.constexpr,
    BLOCK_N: tl.constexpr,
    HEAD_DIM: tl.constexpr,
    CAUSAL: tl.constexpr,
):
    start_m = tl.program_id(0)
    off_hz = tl.program_id(1)
    q_off = off_hz * stride_qh
    k_off = off_hz * stride_kh
    v_off = off_hz * stride_vh
    offs_m = start_m * BLOCK_M + tl.arange(0, BLOCK_M)
    offs_d = tl.arange(0, HEAD_DIM)
    offs_n = tl.arange(0, BLOCK_N)
    q_ptrs = Q + q_off + offs_m[:, None] * stride_qm + offs_d[None, :] * stride_qk
    k_ptrs = K + k_off + offs_d[:, None] * stride_kk + offs_n[None, :] * stride_kn
    v_ptrs = V + v_off + offs_n[:, None] * stride_vn + offs_d[None, :] * stride_vk
    m_i = tl.full([BLOCK_M], float("-inf"), dtype=tl.float32)
    l_i = tl.zeros([BLOCK_M], dtype=tl.float32) + 1.0
    acc = tl.zeros([BLOCK_M, HEAD_DIM], dtype=tl.float32)
    q = tl.load(q_ptrs)
    acc, l_i, m_i = _attn_fwd_inner(
        acc,
        l_i,
        m_i,
        q,
        k_ptrs,
        v_ptrs,
        sm_scale,
        stride_kn,
        stride_vn,
        start_m,
        seqlen_k,
        BLOCK_M,
        BLOCK_N,
        HEAD_DIM,
        CAUSAL,
    )
    acc = acc / l_i[:, None]
    lse = m_i + tl.math.log2(l_i) / 1.4426950408889634
    o_ptrs = (
        Out
        + off_hz * stride_oh
        + offs_m[:, None] * stride_om
        + offs_d[None, :] * stride_ok
    )
    tl.store(o_ptrs, acc.to(Out.dtype.element_ty))
    tl.store(Lse + off_hz * seqlen_q + offs_m, lse)

# config = {"BLOCK_M": 64, "BLOCK_N": 128, "HEAD_DIM": 128, "arch": "sm_80", "causal": false, "dtype": "fp16", "num_stages": 2, "num_warps": 4}
# arch = sm_80


// ===== COMPILED SASS (sm_80) =====

	.target	sm_80

	.elftype	@"ET_EXEC"


//--------------------- .note.nv.tkinfo           --------------------------
	.section	.note.nv.tkinfo,"",@"SHT_NOTE"
	.sectionflags	@"SHF_NOTE_NV_TKINFO"
	.tkinfo
        /*0018*/ 	.word	0x00000002
        /*0030*/ 	.string	""
        /*0030*/ 	.string	"ptxas"
        /*0030*/ 	.string	"Cuda compilation tools, release 13.0, V13.0.88"
        /*0030*/ 	.string	"Build cuda_13.0.r13.0/compiler.36424714_0"
        /*0030*/ 	.string	"-v  -suppress-debug-info  -lineinfo  -arch sm_80 "



//--------------------- .note.nv.cuinfo           --------------------------
	.section	.note.nv.cuinfo,"",@"SHT_NOTE"
	.sectionflags	@"SHF_NOTE_NV_CUINFO"
        /*0018*/ 	.short	0x0002
        /*001a*/ 	.short	0x0050
        /*001c*/ 	.short	0x0082
	.zero		2


//--------------------- .nv.info                  --------------------------
	.section	.nv.info,"",@"SHT_CUDA_INFO"
	.align	4


	//----- nvinfo : EIATTR_REGCOUNT
	.align		4
        /*0000*/ 	.byte	0x04, 0x2f
        /*0002*/ 	.short	(.L_2 - .L_1)
	.align		4
.L_1:
        /*0004*/ 	.word	index@(attn_fwd)
        /*0008*/ 	.word	0x000000ff


	//----- nvinfo : EIATTR_FRAME_SIZE
	.align		4
.L_2:
        /*000c*/ 	.byte	0x04, 0x11
        /*000e*/ 	.short	(.L_4 - .L_3)
	.align		4
.L_3:
        /*0010*/ 	.word	index@(attn_fwd)
        /*0014*/ 	.word	0x000008f0


	//----- nvinfo : EIATTR_MIN_STACK_SIZE
	.align		4
.L_4:
        /*0018*/ 	.byte	0x04, 0x12
        /*001a*/ 	.short	(.L_6 - .L_5)
	.align		4
.L_5:
        /*001c*/ 	.word	index@(attn_fwd)
        /*0020*/ 	.word	0x000008f0
.L_6:


//--------------------- .nv.info.attn_fwd         --------------------------
	.section	.nv.info.attn_fwd,"",@"SHT_CUDA_INFO"
	.sectionflags	@""
	.align	4


	//----- nvinfo : EIATTR_CUDA_API_VERSION
	.align		4
        /*0000*/ 	.byte	0x04, 0x37
        /*0002*/ 	.short	(.L_8 - .L_7)
.L_7:
        /*0004*/ 	.word	0x00000082


	//----- nvinfo : EIATTR_SW2861232_WAR
	.align		4
.L_8:
        /*0008*/ 	.byte	0x01, 0x35
	.zero		2


	//----- nvinfo : EIATTR_PARAM_CBANK
	.align		4
        /*000c*/ 	.byte	0x04, 0x0a
        /*000e*/ 	.short	(.L_10 - .L_9)
	.align		4
.L_9:
        /*0010*/ 	.word	index@(.nv.constant0.attn_fwd)
        /*0014*/ 	.short	0x0160
        /*0016*/ 	.short	0x0088


	//----- nvinfo : EIATTR_CBANK_PARAM_SIZE
	.align		4
.L_10:
        /*0018*/ 	.byte	0x03, 0x19
        /*001a*/ 	.short	0x0088


	//----- nvinfo : EIATTR_KPARAM_INFO
	.align		4
        /*001c*/ 	.byte	0x04, 0x17
        /*001e*/ 	.short	(.L_12 - .L_11)
.L_11:
        /*0020*/ 	.word	0x00000000
        /*0024*/ 	.short	0x0019
        /*0026*/ 	.short	0x0080
        /*0028*/ 	.byte	0x00, 0xf4, 0x21, 0x00


	//----- nvinfo : EIATTR_KPARAM_INFO
	.align		4
.L_12:
        /*002c*/ 	.byte	0x04, 0x17
        /*002e*/ 	.short	(.L_14 - .L_13)
.L_13:
        /*0030*/ 	.word	0x00000000
        /*0034*/ 	.short	0x0018
        /*0036*/ 	.short	0x0078
        /*0038*/ 	.byte	0x00, 0xf4, 0x21, 0x00


	//----- nvinfo : EIATTR_KPARAM_INFO
	.align		4
.L_14:
        /*003c*/ 	.byte	0x04, 0x17
        /*003e*/ 	.short	(.L_16 - .L_15)
.L_15:
        /*0040*/ 	.word	0x00000000
        /*0044*/ 	.short	0x0017
        /*0046*/ 	.short	0x0070
        /*0048*/ 	.byte	0x00, 0xf0, 0x11, 0x00


	//----- nvinfo : EIATTR_KPARAM_INFO
	.align		4
.L_16:
        /*004c*/ 	.byte	0x04, 0x17
        /*004e*/ 	.short	(.L_18 - .L_17)
.L_17:
        /*0050*/ 	.word	0x00000000
        /*0054*/ 	.short	0x0016
        /*0056*/ 	.short	0x006c
        /*0058*/ 	.byte	0x00, 0xf0, 0x11, 0x00


	//----- nvinfo : EIATTR_KPARAM_INFO
	.align		4
.L_18:
        /*005c*/ 	.byte	0x04, 0x17
        /*005e*/ 	.short	(.L_20 - .L_19)
.L_19:
        /*0060*/ 	.word	0x00000000
        /*0064*/ 	.short	0x0015
        /*0066*/ 	.short	0x0068
        /*0068*/ 	.byte	0x00, 0xf0, 0x11, 0x00


	//----- nvinfo : EIATTR_KPARAM_INFO
	.align		4
.L_20:
        /*006c*/ 	.byte	0x04, 0x17
        /*006e*/ 	.short	(.L_22 - .L_21)
.L_21:
        /*0070*/ 	.word	0x00000000
        /*0074*/ 	.short	0x0014
        /*0076*/ 	.short	0x0064
        /*0078*/ 	.byte	0x00, 0xf0, 0x11, 0x00


	//----- nvinfo : EIATTR_KPARAM_INFO
	.align		4
.L_22:
        /*007c*/ 	.byte	0x04, 0x17
        /*007e*/ 	.short	(.L_24 - .L_23)
.L_23:
        /*0080*/ 	.word	0x00000000
        /*0084*/ 	.short	0x0013
        /*0086*/ 	.short	0x0060
        /*0088*/ 	.byte	0x00, 0xf0, 0x11, 0x00


	//----- nvinfo : EIATTR_KPARAM_INFO
	.align		4
.L_24:
        /*008c*/ 	.byte	0x04, 0x17
        /*008e*/ 	.short	(.L_26 - .L_25)
.L_25:
        /*0090*/ 	.word	0x00000000
        /*0094*/ 	.short	0x0012
        /*0096*/ 	.short	0x005c
        /*0098*/ 	.byte	0x00, 0xf0, 0x11, 0x00


	//----- nvinfo : EIATTR_KPARAM_INFO
	.align		4
.L_26:
        /*009c*/ 	.byte	0x04, 0x17
        /*009e*/ 	.short	(.L_28 - .L_27)
.L_27:
        /*00a0*/ 	.word	0x00000000
        /*00a4*/ 	.short	0x0011
        /*00a6*/ 	.short	0x0058
        /*00a8*/ 	.byte	0x00, 0xf0, 0x11, 0x00


	//----- nvinfo : EIATTR_KPARAM_INFO
	.align		4
.L_28:
        /*00ac*/ 	.byte	0x04, 0x17
        /*00ae*/ 	.short	(.L_30 - .L_29)
.L_29:
        /*00b0*/ 	.word	0x00000000
        /*00b4*/ 	.short	0x0010
        /*00b6*/ 	.short	0x0054
        /*00b8*/ 	.byte	0x00, 0xf0, 0x11, 0x00


	//----- nvinfo : EIATTR_KPARAM_INFO
	.align		4
.L_30:
        /*00bc*/ 	.byte	0x04, 0x17
        /*00be*/ 	.short	(.L_32 - .L_31)
.L_31:
        /*00c0*/ 	.word	0x00000000
        /*00c4*/ 	.short	0x000f
        /*00c6*/ 	.short	0x0050
        /*00c8*/ 	.byte	0x00, 0xf0, 0x11, 0x00


	//----- nvinfo : EIATTR_KPARAM_INFO
	.align		4
.L_32:
        /*00cc*/ 	.byte	0x04, 0x17
        /*00ce*/ 	.short	(.L_34 - .L_33)
.L_33:
        /*00d0*/ 	.word	0x00000000
        /*00d4*/ 	.short	0x000e
        /*00d6*/ 	.short	0x004c
        /*00d8*/ 	.byte	0x00, 0xf0, 0x11, 0x00


	//----- nvinfo : EIATTR_KPARAM_INFO
	.align		4
.L_34:
        /*00dc*/ 	.byte	0x04, 0x17
        /*00de*/ 	.short	(.L_36 - .L_35)
.L_35:
        /*00e0*/ 	.word	0x00000000
        /*00e4*/ 	.short	0x000d
        /*00e6*/ 	.short	0x0048
        /*00e8*/ 	.byte	0x00, 0xf0, 0x11, 0x00


	//----- nvinfo : EIATTR_KPARAM_INFO
	.align		4
.L_36:
        /*00ec*/ 	.byte	0x04, 0x17
        /*00ee*/ 	.short	(.L_38 - .L_37)
.L_37:
        /*00f0*/ 	.word	0x00000000
        /*00f4*/ 	.short	0x000c
        /*00f6*/ 	.short	0x0044
        /*00f8*/ 	.byte	0x00, 0xf0, 0x11, 0x00


	//----- nvinfo : EIATTR_KPARAM_INFO
	.align		4
.L_38:
        /*00fc*/ 	.byte	0x04, 0x17
        /*00fe*/ 	.short	(.L_40 - .L_39)
.L_39:
        /*0100*/ 	.word	0x00000000
        /*0104*/ 	.short	0x000b
        /*0106*/ 	.short	0x0040
        /*0108*/ 	.byte	0x00, 0xf0, 0x11, 0x00


	//----- nvinfo : EIATTR_KPARAM_INFO
	.align		4
.L_40:
        /*010c*/ 	.byte	0x04, 0x17
        /*010e*/ 	.short	(.L_42 - .L_41)
.L_41:
        /*0110*/ 	.word	0x00000000
        /*0114*/ 	.short	0x000a
        /*0116*/ 	.short	0x003c
        /*0118*/ 	.byte	0x00, 0xf0, 0x11, 0x00


	//----- nvinfo : EIATTR_KPARAM_INFO
	.align		4
.L_42:
        /*011c*/ 	.byte	0x04, 0x17
        /*011e*/ 	.short	(.L_44 - .L_43)
.L_43:
        /*0120*/ 	.word	0x00000000
        /*0124*/ 	.short	0x0009
        /*0126*/ 	.short	0x0038
        /*0128*/ 	.byte	0x00, 0xf0, 0x11, 0x00


	//----- nvinfo : EIATTR_KPARAM_INFO
	.align		4
.L_44:
        /*012c*/ 	.byte	0x04, 0x17
        /*012e*/ 	.short	(.L_46 - .L_45)
.L_45:
        /*0130*/ 	.word	0x00000000
        /*0134*/ 	.short	0x0008
        /*0136*/ 	.short	0x0034
        /*0138*/ 	.byte	0x00, 0xf0, 0x11, 0x00


	//----- nvinfo : EIATTR_KPARAM_INFO
	.align		4
.L_46:
        /*013c*/ 	.byte	0x04, 0x17
        /*013e*/ 	.short	(.L_48 - .L_47)
.L_47:
        /*0140*/ 	.word	0x00000000
        /*0144*/ 	.short	0x0007
        /*0146*/ 	.short	0x0030
        /*0148*/ 	.byte	0x00, 0xf0, 0x11, 0x00


	//----- nvinfo : EIATTR_KPARAM_INFO
	.align		4
.L_48:
        /*014c*/ 	.byte	0x04, 0x17
        /*014e*/ 	.short	(.L_50 - .L_49)
.L_49:
        /*0150*/ 	.word	0x00000000
        /*0154*/ 	.short	0x0006
        /*0156*/ 	.short	0x002c
        /*0158*/ 	.byte	0x00, 0xf0, 0x11, 0x00


	//----- nvinfo : EIATTR_KPARAM_INFO
	.align		4
.L_50:
        /*015c*/ 	.byte	0x04, 0x17
        /*015e*/ 	.short	(.L_52 - .L_51)
.L_51:
        /*0160*/ 	.word	0x00000000
        /*0164*/ 	.short	0x0005
        /*0166*/ 	.short	0x0028
        /*0168*/ 	.byte	0x00, 0xf0, 0x11, 0x00


	//----- nvinfo : EIATTR_KPARAM_INFO
	.align		4
.L_52:
        /*016c*/ 	.byte	0x04, 0x17
        /*016e*/ 	.short	(.L_54 - .L_53)
.L_53:
        /*0170*/ 	.word	0x00000000
        /*0174*/ 	.short	0x0004
        /*0176*/ 	.short	0x0020
        /*0178*/ 	.byte	0x00, 0xf4, 0x21, 0x00


	//----- nvinfo : EIATTR_KPARAM_INFO
	.align		4
.L_54:
        /*017c*/ 	.byte	0x04, 0x17
        /*017e*/ 	.short	(.L_56 - .L_55)
.L_55:
        /*0180*/ 	.word	0x00000000
        /*0184*/ 	.short	0x0003
        /*0186*/ 	.short	0x0018
        /*0188*/ 	.byte	0x00, 0xf4, 0x21, 0x00


	//----- nvinfo : EIATTR_KPARAM_INFO
	.align		4
.L_56:
        /*018c*/ 	.byte	0x04, 0x17
        /*018e*/ 	.short	(.L_58 - .L_57)
.L_57:
        /*0190*/ 	.word	0x00000000
        /*0194*/ 	.short	0x0002
        /*0196*/ 	.short	0x0010
        /*0198*/ 	.byte	0x00, 0xf4, 0x21, 0x00


	//----- nvinfo : EIATTR_KPARAM_INFO
	.align		4
.L_58:
        /*019c*/ 	.byte	0x04, 0x17
        /*019e*/ 	.short	(.L_60 - .L_59)
.L_59:
        /*01a0*/ 	.word	0x00000000
        /*01a4*/ 	.short	0x0001
        /*01a6*/ 	.short	0x0008
        /*01a8*/ 	.byte	0x00, 0xf4, 0x21, 0x00


	//----- nvinfo : EIATTR_KPARAM_INFO
	.align		4
.L_60:
        /*01ac*/ 	.byte	0x04, 0x17
        /*01ae*/ 	.short	(.L_62 - .L_61)
.L_61:
        /*01b0*/ 	.word	0x00000000
        /*01b4*/ 	.short	0x0000
        /*01b6*/ 	.short	0x0000
        /*01b8*/ 	.byte	0x00, 0xf4, 0x21, 0x00


	//----- nvinfo : EIATTR_MAXREG_COUNT
	.align		4
.L_62:
        /*01bc*/ 	.byte	0x03, 0x1b
        /*01be*/ 	.short	0x00ff


	//----- nvinfo : EIATTR_NUM_BARRIERS
	.align		4
        /*01c0*/ 	.byte	0x02, 0x4c
        /*01c2*/ 	.byte	0x01
	.zero		1


	//----- nvinfo : EIATTR_ANNOTATIONS
	.align		4
        /*01c4*/ 	.byte	0x04, 0x55
        /*01c6*/ 	.short	(.L_64 - .L_63)


	//   ....[0]....
.L_63:
        /*01c8*/ 	.word	0x00000001
        /*01cc*/ 	.byte	0xe0, 0x15, 0x00, 0x00, 0x01, 0x00, 0x00, 0x00, 0x00, 0x16, 0x00, 0x00, 0x01, 0x00, 0x00, 0x00
        /* <DEDUP_REMOVED lines=321> */
        /*15ec*/ 	.byte	0x40, 0xf4, 0x00, 0x00, 0x01, 0x00, 0x00, 0x00, 0x70, 0xf4, 0x00, 0x00


	//----- nvinfo : EIATTR_MERCURY_ISA_VERSION
	.align		4
.L_64:
        /*15f8*/ 	.byte	0x03, 0x5f
        /*15fa*/ 	.short	0x0000


	//----- nvinfo : EIATTR_COOP_GROUP_MASK_REGIDS
	.align		4
        /*15fc*/ 	.byte	0x04, 0x29
        /*15fe*/ 	.short	(.L_66 - .L_65)


	//   ....[0]....
.L_65:
        /*1600*/ 	.word	0xffffffff


	//   ....[1]....
        /*1604*/ 	.word	0xffffffff


	//   ....[2]....
        /*1608*/ 	.word	0xffffffff


	//   ....[3]....
        /*160c*/ 	.word	0xffffffff


	//   ....[4]....
        /*1610*/ 	.word	0xffffffff


	//   ....[5]....
        /*1614*/ 	.word	0xffffffff


	//   ....[6]....
        /*1618*/ 	.word	0xffffffff


	//   ....[7]....
        /*161c*/ 	.word	0xffffffff


	//   ....[8]....
        /*1620*/ 	.word	0xffffffff


	//   ....[9]....
        /*1624*/ 	.word	0xffffffff


	//   ....[10]....
        /*1628*/ 	.word	0xffffffff


	//   ....[11]....
        /*162c*/ 	.word	0xffffffff


	//   ....[12]....
        /*1630*/ 	.word	0xffffffff


	//   ....[13]....
        /*1634*/ 	.word	0xffffffff


	//   ....[14]....
        /*1638*/ 	.word	0xffffffff


	//   ....[15]....
        /*163c*/ 	.word	0xffffffff


	//   ....[16]....
        /*1640*/ 	.word	0xffffffff


	//   ....[17]....
        /*1644*/ 	.word	0xffffffff


	//   ....[18]....
        /*1648*/ 	.word	0xffffffff


	//   ....[19]....
        /*164c*/ 	.word	0xffffffff


	//   ....[20]....
        /*1650*/ 	.word	0xffffffff


	//   ....[21]....
        /*1654*/ 	.word	0xffffffff


	//   ....[22]....
        /*1658*/ 	.word	0xffffffff


	//   ....[23]....
        /*165c*/ 	.word	0xffffffff


	//   ....[24]....
        /*1660*/ 	.word	0xffffffff


	//   ....[25]....
        /*1664*/ 	.word	0xffffffff


	//   ....[26]....
        /*1668*/ 	.word	0xffffffff


	//   ....[27]....
        /*166c*/ 	.word	0xffffffff


	//   ....[28]....
        /*1670*/ 	.word	0xffffffff


	//   ....[29]....
        /*1674*/ 	.word	0xffffffff


	//   ....[30]....
        /*1678*/ 	.word	0xffffffff


	//   ....[31]....
        /*167c*/ 	.word	0xffffffff


	//   ....[32]....
        /*1680*/ 	.word	0xffffffff


	//   ....[33]....
        /*1684*/ 	.word	0xffffffff


	//   ....[34]....
        /*1688*/ 	.word	0xffffffff


	//   ....[35]....
        /*168c*/ 	.word	0xffffffff


	//   ....[36]....
        /*1690*/ 	.word	0xffffffff


	//   ....[37]....
        /*1694*/ 	.word	0xffffffff


	//   ....[38]....
        /*1698*/ 	.word	0xffffffff


	//   ....[39]....
        /*169c*/ 	.word	0xffffffff


	//----- nvinfo : EIATTR_COOP_GROUP_INSTR_OFFSETS
	.align		4
.L_66:
        /*16a0*/ 	.byte	0x04, 0x28
        /*16a2*/ 	.short	(.L_68 - .L_67)


	//   ....[0]....
.L_67:
        /*16a4*/ 	.word	0x0000a120


	//   ....[1]....
        /*16a8*/ 	.word	0x0000a130


	//   ....[2]....
        /*16ac*/ 	.word	0x0000a140


	//   ....[3]....
        /*16b0*/ 	.word	0x0000a150


	//   ....[4]....
        /*16b4*/ 	.word	0x0000a160


	//   ....[5]....
        /*16b8*/ 	.word	0x0000a170


	//   ....[6]....
        /*16bc*/ 	.word	0x0000a180


	//   ....[7]....
        /*16c0*/ 	.word	0x0000a190


	//   ....[8]....
        /*16c4*/ 	.word	0x0000a220


	//   ....[9]....
        /*16c8*/ 	.word	0x0000a230


	//   ....[10]....
        /*16cc*/ 	.word	0x0000a240


	//   ....[11]....
        /*16d0*/ 	.word	0x0000a250


	//   ....[12]....
        /*16d4*/ 	.word	0x0000a260


	//   ....[13]....
        /*16d8*/ 	.word	0x0000a270


	//   ....[14]....
        /*16dc*/ 	.word	0x0000a280


	//   ....[15]....
        /*16e0*/ 	.word	0x0000a290


	//   ....[16]....
        /*16e4*/ 	.word	0x0000a430


	//   ....[17]....
        /*16e8*/ 	.word	0x0000a440


	//   ....[18]....
        /*16ec*/ 	.word	0x0000a470


	//   ....[19]....
        /*16f0*/ 	.word	0x0000a480


	//   ....[20]....
        /*16f4*/ 	.word	0x0000b670


	//   ....[21]....
        /*16f8*/ 	.word	0x0000b680


	//   ....[22]....
        /*16fc*/ 	.word	0x0000b690


	//   ....[23]....
        /*1700*/ 	.word	0x0000b6a0


	//   ....[24]....
        /*1704*/ 	.word	0x0000b6b0


	//   ....[25]....
        /*1708*/ 	.word	0x0000b6c0


	//   ....[26]....
        /*170c*/ 	.word	0x0000b6d0


	//   ....[27]....
        /*1710*/ 	.word	0x0000b6e0


	//   ....[28]....
        /*1714*/ 	.word	0x0000b770


	//   ....[29]....
        /*1718*/ 	.word	0x0000b780


	//   ....[30]....
        /*171c*/ 	.word	0x0000b790


	//   ....[31]....
        /*1720*/ 	.word	0x0000b7a0


	//   ....[32]....
        /*1724*/ 	.word	0x0000b7b0


	//   ....[33]....
        /*1728*/ 	.word	0x0000b7c0


	//   ....[34]....
        /*172c*/ 	.word	0x0000b7d0


	//   ....[35]....
        /*1730*/ 	.word	0x0000b7e0


	//   ....[36]....
        /*1734*/ 	.word	0x0000b9c0


	//   ....[37]....
        /*1738*/ 	.word	0x0000b9d0


	//   ....[38]....
        /*173c*/ 	.word	0x0000ba00


	//   ....[39]....
        /*1740*/ 	.word	0x0000ba10


	//----- nvinfo : EIATTR_EXIT_INSTR_OFFSETS
	.align		4
.L_68:
        /*1744*/ 	.byte	0x04, 0x1c
        /*1746*/ 	.short	(.L_70 - .L_69)


	//   ....[0]....
.L_69:
        /*1748*/ 	.word	0x00012cf0


	//   ....[1]....
        /*174c*/ 	.word	0x00012d90


	//----- nvinfo : EIATTR_REQNTID
	.align		4
.L_70:
        /*1750*/ 	.byte	0x04, 0x10
        /*1752*/ 	.short	(.L_72 - .L_71)
.L_71:
        /*1754*/ 	.word	0x00000080
        /*1758*/ 	.word	0x00000001
        /*175c*/ 	.word	0x00000001
.L_72:


//--------------------- .nv.callgraph             --------------------------
	.section	.nv.callgraph,"",@"SHT_CUDA_CALLGRAPH"
	.align	4
	.sectionentsize	8
	.align		4
        /*0000*/ 	.word	0x00000000
	.align		4
        /*0004*/ 	.word	0xffffffff
	.align		4
        /*0008*/ 	.word	0x00000000
	.align		4
        /*000c*/ 	.word	0xfffffffe
	.align		4
        /*0010*/ 	.word	0x00000000
	.align		4
        /*0014*/ 	.word	0xfffffffd
	.align		4
        /*0018*/ 	.word	0x00000000
	.align		4
        /*001c*/ 	.word	0xfffffffc


//--------------------- .nv.rel.action            --------------------------
	.section	.nv.rel.action,"",@"SHT_CUDA_RELOCINFO"
	.align	8
	.sectionentsize	8
        /*0000*/ 	.byte	0x73, 0x00, 0x00, 0x00, 0x00, 0x00, 0x00, 0x00, 0x00, 0x00, 0x00, 0x11, 0x25, 0x00, 0x05, 0x36


//--------------------- .nv.constant4             --------------------------
	.section	.nv.constant4,"a",@progbits
	.align	8
	.align		8
.nv.constant4:
        /*0000*/ 	.dword	_$_str


//--------------------- .nv.constant0.attn_fwd    --------------------------
	.section	.nv.constant0.attn_fwd,"a",@progbits
	.sectionflags	@""
	.align	4
.nv.constant0.attn_fwd:
	.zero		488


//--------------------- .text.attn_fwd            --------------------------
	.section	.text.attn_fwd,"ax",@progbits
	.sectioninfo	@"SHI_REGISTERS=255"
	.align	128
        .global         attn_fwd
        .type           attn_fwd,@function
        .size           attn_fwd,(.L_x_3 - attn_fwd)
        .other          attn_fwd,@"STO_CUDA_ENTRY STV_DEFAULT"
attn_fwd:
.text.attn_fwd:
[----:B------:R-:W-:Y:S02]  /*0000*/  MOV R1, c[0x0][0x28] ;  /* 0x00000a0000017a02 */ /* 0x000fe40000000f00 */
[----:B------:R-:W0:Y:S01]  /*0010*/  S2R R112, SR_TID.X ;  /* 0x0000000000707919 */ /* 0x000e220000002100 */
[----:B------:R-:W-:Y:S01]  /*0020*/  MOV R7, c[0x0][0x198] ;  /* 0x0000660000077a02 */ /* 0x000fe20000000f00 */
[----:B------:R-:W-:Y:S01]  /*0030*/  ULDC.64 UR4, c[0x0][0x118] ;  /* 0x0000460000047ab9 */ /* 0x000fe20000000a00 */
[----:B------:R-:W-:Y:S01]  /*0040*/  IADD3 R1, R1, -0x8f0, RZ ;  /* 0xfffff71001017810 */ /* 0x000fe20007ffe0ff */
[----:B------:R-:W1:Y:S04]  /*0050*/  S2R R3, SR_CTAID.X ;  /* 0x0000000000037919 */ /* 0x000e680000002500 */
[----:B------:R-:W2:Y:S01]  /*0060*/  S2R R113, SR_CTAID.Y ;  /* 0x0000000000717919 */ /* 0x000ea20000002600 */
[----:B0-----:R-:W-:Y:S02]  /*0070*/  LOP3.LUT R2, R112, 0x3f, RZ, 0xc0, !PT ;  /* 0x0000003f70027812 */ /* 0x001fe400078ec0ff */
[----:B------:R-:W-:-:S02]  /*0080*/  SHF.R.U32.HI R0, RZ, 0x6, R112 ;  /* 0x00000006ff007819 */ /* 0x000fc40000011670 */
[----:B-1----:R-:W-:Y:S02]  /*0090*/  LEA R4, R3, R2, 0x6 ;  /* 0x0000000203047211 */ /* 0x002fe400078e30ff */
[----:B------:R-:W-:Y:S01]  /*00a0*/  SGXT.U32 R0, R0, 0x1 ;  /* 0x000000010000781a */ /* 0x000fe20000000000 */
[----:B--2---:R-:W-:Y:S02]  /*00b0*/  IMAD R3, R113, c[0x0][0x190], RZ ;  /* 0x0000640071037a24 */ /* 0x004fe400078e02ff */
[----:B------:R-:W-:Y:S02]  /*00c0*/  IMAD R5, R4, c[0x0][0x194], RZ ;  /* 0x0000650004057a24 */ /* 0x000fe400078e02ff */
[----:B------:R-:W-:Y:S01]  /*00d0*/  IMAD R8, R0, c[0x0][0x198], RZ ;  /* 0x0000660000087a24 */ /* 0x000fe200078e02ff */
[C---:B------:R-:W-:Y:S01]  /*00e0*/  SHF.L.U32 R4, R3.reuse, 0x1, RZ ;  /* 0x0000000103047819 */ /* 0x040fe200000006ff */
[----:B------:R-:W-:Y:S01]  /*00f0*/  IMAD.HI R3, R3, 0x2, RZ ;  /* 0x0000000203037827 */ /* 0x000fe200078e02ff */
[----:B------:R-:W-:-:S02]  /*0100*/  SHF.L.U32 R9, R5, 0x1, RZ ;  /* 0x0000000105097819 */ /* 0x000fc400000006ff */
[----:B------:R-:W-:Y:S01]  /*0110*/  LEA R16, R7, R8, 0x1 ;  /* 0x0000000807107211 */ /* 0x000fe200078e08ff */
[----:B------:R-:W-:Y:S01]  /*0120*/  IMAD.HI R6, R5, 0x2, RZ ;  /* 0x0000000205067827 */ /* 0x000fe200078e02ff */
[----:B------:R-:W-:-:S04]  /*0130*/  IADD3 R4, P0, P1, R9, c[0x0][0x160], R4 ;  /* 0x0000580009047a10 */ /* 0x000fc8000791e004 */
[----:B------:R-:W-:Y:S01]  /*0140*/  IADD3.X R3, R6, c[0x0][0x164], R3, P0, P1 ;  /* 0x0000590006037a10 */ /* 0x000fe200007e2403 */
[C---:B------:R-:W-:Y:S01]  /*0150*/  IMAD R6, R7.reuse, 0x2, R16 ;  /* 0x0000000207067824 */ /* 0x040fe200078e0210 */
[-C--:B------:R-:W-:Y:S02]  /*0160*/  LEA R10, P0, R8, R4.reuse, 0x1 ;  /* 0x00000004080a7211 */ /* 0x080fe400078008ff */
[----:B------:R-:W-:Y:S02]  /*0170*/  LEA R12, P1, R16, R4, 0x1 ;  /* 0x00000004100c7211 */ /* 0x000fe400078208ff */
[----:B------:R-:W-:Y:S02]  /*0180*/  LEA.HI.X.SX32 R11, R8, R3, 0x1, P0 ;  /* 0x00000003080b7211 */ /* 0x000fe400000f0eff */
[C---:B------:R-:W-:Y:S02]  /*0190*/  LEA R8, R7.reuse, R6, 0x1 ;  /* 0x0000000607087211 */ /* 0x040fe400078e08ff */
[----:B------:R-:W-:Y:S01]  /*01a0*/  LEA R14, P0, R6, R4, 0x1 ;  /* 0x00000004060e7211 */ /* 0x000fe200078008ff */
[----:B------:R0:W2:Y:S01]  /*01b0*/  LDG.E.U16 R5, [R10.64] ;  /* 0x000000040a057981 */ /* 0x0000a2000c1e1500 */
[----:B------:R-:W-:-:S02]  /*01c0*/  LEA R20, R7, R8, 0x1 ;  /* 0x0000000807147211 */ /* 0x000fc400078e08ff */
[-C--:B------:R-:W-:Y:S02]  /*01d0*/  LEA.HI.X.SX32 R13, R16, R3.reuse, 0x1, P1 ;  /* 0x00000003100d7211 */ /* 0x080fe400008f0eff */
[-C--:B------:R-:W-:Y:S02]  /*01e0*/  LEA.HI.X.SX32 R15, R6, R3.reuse, 0x1, P0 ;  /* 0x00000003060f7211 */ /* 0x080fe400000f0eff */
[-C--:B------:R-:W-:Y:S01]  /*01f0*/  LEA R16, P0, R8, R4.reuse, 0x1 ;  /* 0x0000000408107211 */ /* 0x080fe200078008ff */
[----:B------:R1:W3:Y:S01]  /*0200*/  LDG.E.U16 R6, [R12.64] ;  /* 0x000000040c067981 */ /* 0x0002e2000c1e1500 */
[----:B------:R-:W-:Y:S02]  /*0210*/  LEA R18, P1, R20, R4, 0x1 ;  /* 0x0000000414127211 */ /* 0x000fe400078208ff */
[----:B------:R-:W-:Y:S02]  /*0220*/  LEA R22, R7, R20, 0x1 ;  /* 0x0000001407167211 */ /* 0x000fe400078e08ff */
[----:B------:R-:W-:-:S02]  /*0230*/  LEA.HI.X.SX32 R17, R8, R3, 0x1, P0 ;  /* 0x0000000308117211 */ /* 0x000fc400000f0eff */
[-C--:B------:R-:W-:Y:S01]  /*0240*/  LEA.HI.X.SX32 R19, R20, R3.reuse, 0x1, P1 ;  /* 0x0000000314137211 */ /* 0x080fe200008f0eff */
[----:B------:R4:W5:Y:S01]  /*0250*/  LDG.E.U16 R8, [R14.64] ;  /* 0x000000040e087981 */ /* 0x000962000c1e1500 */
[C---:B------:R-:W-:Y:S02]  /*0260*/  LEA R20, P0, R22.reuse, R4, 0x1 ;  /* 0x0000000416147211 */ /* 0x040fe400078008ff */
[C---:B------:R-:W-:Y:S01]  /*0270*/  LEA R24, R7.reuse, R22, 0x1 ;  /* 0x0000001607187211 */ /* 0x040fe200078e08ff */
[----:B------:R4:W2:Y:S01]  /*0280*/  LDG.E.U16 R9, [R16.64] ;  /* 0x0000000410097981 */ /* 0x0008a2000c1e1500 */
[----:B------:R-:W-:Y:S02]  /*0290*/  LEA.HI.X.SX32 R21, R22, R3, 0x1, P0 ;  /* 0x0000000316157211 */ /* 0x000fe400000f0eff */
[----:B-1----:R-:W-:Y:S01]  /*02a0*/  LEA R12, P0, R24, R4, 0x1 ;  /* 0x00000004180c7211 */ /* 0x002fe200078008ff */
[----:B0-----:R0:W2:Y:S01]  /*02b0*/  LDG.E.U16 R10, [R18.64] ;  /* 0x00000004120a7981 */ /* 0x0010a2000c1e1500 */
[----:B------:R-:W-:-:S02]  /*02c0*/  LEA R26, R7, R24, 0x1 ;  /* 0x00000018071a7211 */ /* 0x000fc400078e08ff */
[-C--:B------:R-:W-:Y:S01]  /*02d0*/  LEA.HI.X.SX32 R13, R24, R3.reuse, 0x1, P0 ;  /* 0x00000003180d7211 */ /* 0x080fe200000f0eff */
[----:B------:R1:W2:Y:S01]  /*02e0*/  LDG.E.U16 R11, [R20.64] ;  /* 0x00000004140b7981 */ /* 0x0002a2000c1e1500 */
[C---:B------:R-:W-:Y:S02]  /*02f0*/  LEA R24, R7.reuse, R26, 0x1 ;  /* 0x0000001a07187211 */ /* 0x040fe400078e08ff */
[-C--:B----4-:R-:W-:Y:S01]  /*0300*/  LEA R14, P0, R26, R4.reuse, 0x1 ;  /* 0x000000041a0e7211 */ /* 0x090fe200078008ff */
[----:B------:R4:W2:Y:S01]  /*0310*/  LDG.E.U16 R29, [R12.64] ;  /* 0x000000040c1d7981 */ /* 0x0008a2000c1e1500 */
[----:B------:R-:W-:Y:S01]  /*0320*/  LEA R22, P1, R24, R4, 0x1 ;  /* 0x0000000418167211 */ /* 0x000fe200078208ff */
[----:B------:R-:W-:Y:S01]  /*0330*/  IMAD R28, R7, 0x2, R24 ;  /* 0x00000002071c7824 */ /* 0x000fe200078e0218 */
[-C--:B------:R-:W-:Y:S02]  /*0340*/  LEA.HI.X.SX32 R15, R26, R3.reuse, 0x1, P0 ;  /* 0x000000031a0f7211 */ /* 0x080fe400000f0eff */
[----:B------:R-:W-:-:S02]  /*0350*/  LEA.HI.X.SX32 R23, R24, R3, 0x1, P1 ;  /* 0x0000000318177211 */ /* 0x000fc400008f0eff */
[C---:B------:R-:W-:Y:S01]  /*0360*/  LEA R16, P0, R28.reuse, R4, 0x1 ;  /* 0x000000041c107211 */ /* 0x040fe200078008ff */
[----:B------:R1:W2:Y:S01]  /*0370*/  LDG.E.U16 R31, [R14.64] ;  /* 0x000000040e1f7981 */ /* 0x0002a2000c1e1500 */
[C---:B------:R-:W-:Y:S02]  /*0380*/  LEA R24, R7.reuse, R28, 0x1 ;  /* 0x0000001c07187211 */ /* 0x040fe400078e08ff */
[-C--:B------:R-:W-:Y:S01]  /*0390*/  LEA.HI.X.SX32 R17, R28, R3.reuse, 0x1, P0 ;  /* 0x000000031c117211 */ /* 0x080fe200000f0eff */
[----:B------:R1:W2:Y:S01]  /*03a0*/  LDG.E.U16 R33, [R22.64] ;  /* 0x0000000416217981 */ /* 0x0002a2000c1e1500 */
[C---:B0-----:R-:W-:Y:S02]  /*03b0*/  LEA R18, P0, R24.reuse, R4, 0x1 ;  /* 0x0000000418127211 */ /* 0x041fe400078008ff */
[----:B------:R-:W-:Y:S01]  /*03c0*/  LEA R26, R7, R24, 0x1 ;  /* 0x00000018071a7211 */ /* 0x000fe200078e08ff */
[----:B------:R0:W2:Y:S01]  /*03d0*/  LDG.E.U16 R35, [R16.64] ;  /* 0x0000000410237981 */ /* 0x0000a2000c1e1500 */
[----:B------:R-:W-:-:S02]  /*03e0*/  LEA.HI.X.SX32 R19, R24, R3, 0x1, P0 ;  /* 0x0000000318137211 */ /* 0x000fc400000f0eff */
[C---:B------:R-:W-:Y:S02]  /*03f0*/  LEA R24, R7.reuse, R26, 0x1 ;  /* 0x0000001a07187211 */ /* 0x040fe400078e08ff */
[----:B----4-:R-:W-:Y:S01]  /*0400*/  LEA R12, P0, R26, R4, 0x1 ;  /* 0x000000041a0c7211 */ /* 0x010fe200078008ff */
[----:B------:R4:W2:Y:S01]  /*0410*/  LDG.E.U16 R37, [R18.64] ;  /* 0x0000000412257981 */ /* 0x0008a2000c1e1500 */
[C---:B------:R-:W-:Y:S02]  /*0420*/  LEA R28, R7.reuse, R24, 0x1 ;  /* 0x00000018071c7211 */ /* 0x040fe400078e08ff */
[----:B-1----:R-:W-:Y:S02]  /*0430*/  LEA R20, P1, R24, R4, 0x1 ;  /* 0x0000000418147211 */ /* 0x002fe400078208ff */
[----:B------:R-:W-:Y:S02]  /*0440*/  LEA R22, R7, R28, 0x1 ;  /* 0x0000001c07167211 */ /* 0x000fe400078e08ff */
[----:B------:R-:W-:-:S02]  /*0450*/  LEA.HI.X.SX32 R13, R26, R3, 0x1, P0 ;  /* 0x000000031a0d7211 */ /* 0x000fc400000f0eff */
[-C--:B------:R-:W-:Y:S02]  /*0460*/  LEA.HI.X.SX32 R21, R24, R3.reuse, 0x1, P1 ;  /* 0x0000000318157211 */ /* 0x080fe400008f0eff */
[C---:B------:R-:W-:Y:S01]  /*0470*/  LEA R14, P0, R28.reuse, R4, 0x1 ;  /* 0x000000041c0e7211 */ /* 0x040fe200078008ff */
[----:B------:R1:W2:Y:S01]  /*0480*/  LDG.E.U16 R39, [R12.64] ;  /* 0x000000040c277981 */ /* 0x0002a2000c1e1500 */
[C---:B------:R-:W-:Y:S02]  /*0490*/  LEA R24, R7.reuse, R22, 0x1 ;  /* 0x0000001607187211 */ /* 0x040fe400078e08ff */
[-C--:B------:R-:W-:Y:S01]  /*04a0*/  LEA.HI.X.SX32 R15, R28, R3.reuse, 0x1, P0 ;  /* 0x000000031c0f7211 */ /* 0x080fe200000f0eff */
[----:B------:R1:W2:Y:S01]  /*04b0*/  LDG.E.U16 R41, [R20.64] ;  /* 0x0000000414297981 */ /* 0x0002a2000c1e1500 */
[C---:B0-----:R-:W-:Y:S01]  /*04c0*/  LEA R16, P0, R22.reuse, R4, 0x1 ;  /* 0x0000000416107211 */ /* 0x041fe200078008ff */
[----:B------:R-:W-:Y:S02]  /*04d0*/  IMAD R26, R7, 0x2, R24 ;  /* 0x00000002071a7824 */ /* 0x000fe400078e0218 */
[----:B------:R0:W2:Y:S01]  /*04e0*/  LDG.E.U16 R43, [R14.64] ;  /* 0x000000040e2b7981 */ /* 0x0000a2000c1e1500 */
[----:B------:R-:W-:-:S02]  /*04f0*/  LEA.HI.X.SX32 R17, R22, R3, 0x1, P0 ;  /* 0x0000000316117211 */ /* 0x000fc400000f0eff */
[C---:B----4-:R-:W-:Y:S02]  /*0500*/  LEA R18, P0, R24.reuse, R4, 0x1 ;  /* 0x0000000418127211 */ /* 0x050fe400078008ff */
[C---:B------:R-:W-:Y:S01]  /*0510*/  LEA R28, R7.reuse, R26, 0x1 ;  /* 0x0000001a071c7211 */ /* 0x040fe200078e08ff */
[----:B------:R4:W2:Y:S01]  /*0520*/  LDG.E.U16 R45, [R16.64] ;  /* 0x00000004102d7981 */ /* 0x0008a2000c1e1500 */
[----:B------:R-:W-:Y:S02]  /*0530*/  LEA.HI.X.SX32 R19, R24, R3, 0x1, P0 ;  /* 0x0000000318137211 */ /* 0x000fe400000f0eff */
[----:B-1----:R-:W-:Y:S02]  /*0540*/  LEA R20, R7, R28, 0x1 ;  /* 0x0000001c07147211 */ /* 0x002fe400078e08ff */
[-C--:B------:R-:W-:Y:S01]  /*0550*/  LEA R12, P0, R28, R4.reuse, 0x1 ;  /* 0x000000041c0c7211 */ /* 0x080fe200078008ff */
[----:B------:R1:W2:Y:S01]  /*0560*/  LDG.E.U16 R47, [R18.64] ;  /* 0x00000004122f7981 */ /* 0x0002a2000c1e1500 */
[----:B------:R-:W-:-:S02]  /*0570*/  LEA R22, P1, R26, R4, 0x1 ;  /* 0x000000041a167211 */ /* 0x000fc400078208ff */
[C---:B------:R-:W-:Y:S02]  /*0580*/  LEA R24, R7.reuse, R20, 0x1 ;  /* 0x0000001407187211 */ /* 0x040fe400078e08ff */
[-C--:B------:R-:W-:Y:S02]  /*0590*/  LEA.HI.X.SX32 R13, R28, R3.reuse, 0x1, P0 ;  /* 0x000000031c0d7211 */ /* 0x080fe400000f0eff */
[----:B0-----:R-:W-:Y:S02]  /*05a0*/  LEA R14, P0, R20, R4, 0x1 ;  /* 0x00000004140e7211 */ /* 0x001fe400078008ff */
[-C--:B------:R-:W-:Y:S01]  /*05b0*/  LEA.HI.X.SX32 R23, R26, R3.reuse, 0x1, P1 ;  /* 0x000000031a177211 */ /* 0x080fe200008f0eff */
[----:B------:R0:W3:Y:S01]  /*05c0*/  LDG.E.U16 R50, [R12.64] ;  /* 0x000000040c327981 */ /* 0x0000e2000c1e1500 */
[----:B------:R-:W-:Y:S02]  /*05d0*/  LEA R26, R7, R24, 0x1 ;  /* 0x00000018071a7211 */ /* 0x000fe400078e08ff */
[----:B------:R-:W-:Y:S01]  /*05e0*/  LEA.HI.X.SX32 R15, R20, R3, 0x1, P0 ;  /* 0x00000003140f7211 */ /* 0x000fe200000f0eff */
[----:B------:R0:W3:Y:S01]  /*05f0*/  LDG.E.U16 R49, [R22.64] ;  /* 0x0000000416317981 */ /* 0x0000e2000c1e1500 */
[----:B----4-:R-:W-:-:S02]  /*0600*/  LEA R16, P0, R24, R4, 0x1 ;  /* 0x0000000418107211 */ /* 0x010fc400078008ff */
[C---:B------:R-:W-:Y:S01]  /*0610*/  LEA R28, R7.reuse, R26, 0x1 ;  /* 0x0000001a071c7211 */ /* 0x040fe200078e08ff */
[----:B------:R4:W3:Y:S01]  /*0620*/  LDG.E.U16 R51, [R14.64] ;  /* 0x000000040e337981 */ /* 0x0008e2000c1e1500 */
[-C--:B------:R-:W-:Y:S02]  /*0630*/  LEA.HI.X.SX32 R17, R24, R3.reuse, 0x1, P0 ;  /* 0x0000000318117211 */ /* 0x080fe400000f0eff */
[C---:B------:R-:W-:Y:S02]  /*0640*/  LEA R20, P1, R26.reuse, R4, 0x1 ;  /* 0x000000041a147211 */ /* 0x040fe400078208ff */
[C---:B------:R-:W-:Y:S01]  /*0650*/  LEA R24, R7.reuse, R28, 0x1 ;  /* 0x0000001c07187211 */ /* 0x040fe200078e08ff */
[----:B------:R4:W5:Y:S01]  /*0660*/  LDG.E.U16 R52, [R16.64] ;  /* 0x0000000410347981 */ /* 0x000962000c1e1500 */
[----:B------:R-:W-:Y:S02]  /*0670*/  LEA.HI.X.SX32 R21, R26, R3, 0x1, P1 ;  /* 0x000000031a157211 */ /* 0x000fe400008f0eff */
[----:B-1----:R-:W-:Y:S01]  /*0680*/  LEA R18, P0, R28, R4, 0x1 ;  /* 0x000000041c127211 */ /* 0x002fe200078008ff */
[----:B------:R-:W-:-:S02]  /*0690*/  IMAD R26, R7, 0x2, R24 ;  /* 0x00000002071a7824 */ /* 0x000fc400078e0218 */
[----:B------:R1:W5:Y:S01]  /*06a0*/  LDG.E.U16 R53, [R20.64] ;  /* 0x0000000414357981 */ /* 0x000362000c1e1500 */
[-C--:B------:R-:W-:Y:S02]  /*06b0*/  LEA.HI.X.SX32 R19, R28, R3.reuse, 0x1, P0 ;  /* 0x000000031c137211 */ /* 0x080fe400000f0eff */
[C---:B0-----:R-:W-:Y:S02]  /*06c0*/  LEA R12, P0, R24.reuse, R4, 0x1 ;  /* 0x00000004180c7211 */ /* 0x041fe400078008ff */
[C---:B------:R-:W-:Y:S01]  /*06d0*/  LEA R28, R7.reuse, R26, 0x1 ;  /* 0x0000001a071c7211 */ /* 0x040fe200078e08ff */
[----:B------:R0:W5:Y:S01]  /*06e0*/  LDG.E.U16 R54, [R18.64] ;  /* 0x0000000412367981 */ /* 0x000162000c1e1500 */
[----:B------:R-:W-:Y:S02]  /*06f0*/  LEA.HI.X.SX32 R13, R24, R3, 0x1, P0 ;  /* 0x00000003180d7211 */ /* 0x000fe400000f0eff */
[C---:B------:R-:W-:Y:S02]  /*0700*/  LEA R24, R7.reuse, R28, 0x1 ;  /* 0x0000001c07187211 */ /* 0x040fe400078e08ff */
[----:B----4-:R-:W-:Y:S01]  /*0710*/  LEA R14, P0, R26, R4, 0x1 ;  /* 0x000000041a0e7211 */ /* 0x010fe200078008ff */
[----:B------:R4:W5:Y:S01]  /*0720*/  LDG.E.U16 R55, [R12.64] ;  /* 0x000000040c377981 */ /* 0x000962000c1e1500 */
[----:B------:R-:W-:-:S02]  /*0730*/  LEA R30, R7, R24, 0x1 ;  /* 0x00000018071e7211 */ /* 0x000fc400078e08ff */
[----:B------:R-:W-:Y:S02]  /*0740*/  LEA R22, P1, R28, R4, 0x1 ;  /* 0x000000041c167211 */ /* 0x000fe400078208ff */
[-C--:B------:R-:W-:Y:S02]  /*0750*/  LEA.HI.X.SX32 R15, R26, R3.reuse, 0x1, P0 ;  /* 0x000000031a0f7211 */ /* 0x080fe400000f0eff */
[C---:B------:R-:W-:Y:S02]  /*0760*/  LEA R26, R7.reuse, R30, 0x1 ;  /* 0x0000001e071a7211 */ /* 0x040fe400078e08ff */
[-C--:B------:R-:W-:Y:S01]  /*0770*/  LEA.HI.X.SX32 R23, R28, R3.reuse, 0x1, P1 ;  /* 0x000000031c177211 */ /* 0x080fe200008f0eff */
[----:B------:R1:W5:Y:S01]  /*0780*/  LDG.E.U16 R56, [R14.64] ;  /* 0x000000040e387981 */ /* 0x000362000c1e1500 */
[C---:B------:R-:W-:Y:S02]  /*0790*/  LEA R16, P0, R24.reuse, R4, 0x1 ;  /* 0x0000000418107211 */ /* 0x040fe400078008ff */
[----:B------:R-:W-:Y:S01]  /*07a0*/  LEA R28, R7, R26, 0x1 ;  /* 0x0000001a071c7211 */ /* 0x000fe200078e08ff */
[----:B------:R1:W5:Y:S01]  /*07b0*/  LDG.E.U16 R57, [R22.64] ;  /* 0x0000000416397981 */ /* 0x000362000c1e1500 */
[----:B------:R-:W-:-:S02]  /*07c0*/  LEA.HI.X.SX32 R17, R24, R3, 0x1, P0 ;  /* 0x0000000318117211 */ /* 0x000fc400000f0eff */
[C---:B------:R-:W-:Y:S02]  /*07d0*/  LEA R24, R7.reuse, R28, 0x1 ;  /* 0x0000001c07187211 */ /* 0x040fe400078e08ff */
[C---:B0-----:R-:W-:Y:S01]  /*07e0*/  LEA R18, P0, R30.reuse, R4, 0x1 ;  /* 0x000000041e127211 */ /* 0x041fe200078008ff */
[----:B------:R0:W5:Y:S02]  /*07f0*/  LDG.E.U16 R58, [R16.64] ;  /* 0x00000004103a7981 */ /* 0x000164000c1e1500 */
[----:B------:R-:W-:Y:S01]  /*0800*/  IMAD R32, R7, 0x2, R24 ;  /* 0x0000000207207824 */ /* 0x000fe200078e0218 */
[----:B------:R-:W-:-:S04]  /*0810*/  LEA.HI.X.SX32 R19, R30, R3, 0x1, P0 ;  /* 0x000000031e137211 */ /* 0x000fc800000f0eff */
[C---:B------:R-:W-:Y:S01]  /*0820*/  LEA R30, R7.reuse, R32, 0x1 ;  /* 0x00000020071e7211 */ /* 0x040fe200078e08ff */
[----:B------:R0:W5:Y:S01]  /*0830*/  LDG.E.U16 R59, [R18.64] ;  /* 0x00000004123b7981 */ /* 0x000162000c1e1500 */
[C---:B----4-:R-:W-:Y:S02]  /*0840*/  LEA R12, P0, R26.reuse, R4, 0x1 ;  /* 0x000000041a0c7211 */ /* 0x050fe400078008ff */
[C---:B------:R-:W-:Y:S02]  /*0850*/  LEA R34, R7.reuse, R30, 0x1 ;  /* 0x0000001e07227211 */ /* 0x040fe400078e08ff */
[----:B------:R-:W-:Y:S02]  /*0860*/  LEA.HI.X.SX32 R13, R26, R3, 0x1, P0 ;  /* 0x000000031a0d7211 */ /* 0x000fe400000f0eff */
[C---:B-1----:R-:W-:Y:S02]  /*0870*/  LEA R22, R7.reuse, R34, 0x1 ;  /* 0x0000002207167211 */ /* 0x042fe400078e08ff */
[----:B------:R-:W-:Y:S01]  /*0880*/  LEA R14, P0, R24, R4, 0x1 ;  /* 0x00000004180e7211 */ /* 0x000fe200078008ff */
[----:B------:R1:W4:Y:S01]  /*0890*/  LDG.E.U16 R60, [R12.64] ;  /* 0x000000040c3c7981 */ /* 0x000322000c1e1500 */
[----:B------:R-:W-:-:S02]  /*08a0*/  LEA R26, R7, R22, 0x1 ;  /* 0x00000016071a7211 */ /* 0x000fc400078e08ff */
[----:B------:R-:W-:Y:S02]  /*08b0*/  LEA R20, P1, R28, R4, 0x1 ;  /* 0x000000041c147211 */ /* 0x000fe400078208ff */
[-C--:B------:R-:W-:Y:S02]  /*08c0*/  LEA.HI.X.SX32 R15, R24, R3.reuse, 0x1, P0 ;  /* 0x00000003180f7211 */ /* 0x080fe400000f0eff */
[C---:B------:R-:W-:Y:S02]  /*08d0*/  LEA R24, R7.reuse, R26, 0x1 ;  /* 0x0000001a07187211 */ /* 0x040fe400078e08ff */
[-C--:B------:R-:W-:Y:S01]  /*08e0*/  LEA.HI.X.SX32 R21, R28, R3.reuse, 0x1, P1 ;  /* 0x000000031c157211 */ /* 0x080fe200008f0eff */
[----:B------:R1:W4:Y:S01]  /*08f0*/  LDG.E.U16 R62, [R14.64] ;  /* 0x000000040e3e7981 */ /* 0x000322000c1e1500 */
[C---:B0-----:R-:W-:Y:S02]  /*0900*/  LEA R16, P0, R32.reuse, R4, 0x1 ;  /* 0x0000000420107211 */ /* 0x041fe400078008ff */
[----:B------:R-:W-:Y:S01]  /*0910*/  LEA R28, R7, R24, 0x1 ;  /* 0x00000018071c7211 */ /* 0x000fe200078e08ff */
[----:B------:R0:W4:Y:S01]  /*0920*/  LDG.E.U16 R61, [R20.64] ;  /* 0x00000004143d7981 */ /* 0x000122000c1e1500 */
[----:B------:R-:W-:-:S02]  /*0930*/  LEA.HI.X.SX32 R17, R32, R3, 0x1, P0 ;  /* 0x0000000320117211 */ /* 0x000fc400000f0eff */
[-C--:B------:R-:W-:Y:S01]  /*0940*/  LEA R18, P0, R30, R4.reuse, 0x1 ;  /* 0x000000041e127211 */ /* 0x080fe200078008ff */
[C---:B------:R-:W-:Y:S01]  /*0950*/  IMAD R32, R7.reuse, 0x2, R28 ;  /* 0x0000000207207824 */ /* 0x040fe200078e021c */
[----:B-1----:R-:W-:Y:S01]  /*0960*/  LEA R12, P1, R34, R4, 0x1 ;  /* 0x00000004220c7211 */ /* 0x002fe200078208ff */
[----:B------:R1:W4:Y:S01]  /*0970*/  LDG.E.U16 R63, [R16.64] ;  /* 0x00000004103f7981 */ /* 0x000322000c1e1500 */
[-C--:B------:R-:W-:Y:S02]  /*0980*/  LEA.HI.X.SX32 R19, R30, R3.reuse, 0x1, P0 ;  /* 0x000000031e137211 */ /* 0x080fe400000f0eff */
[----:B------:R-:W-:Y:S02]  /*0990*/  LEA R30, R7, R32, 0x1 ;  /* 0x00000020071e7211 */ /* 0x000fe400078e08ff */
[----:B0-----:R-:W-:Y:S01]  /*09a0*/  LEA R20, P0, R22, R4, 0x1 ;  /* 0x0000000416147211 */ /* 0x001fe200078008ff */
[----:B------:R0:W4:Y:S01]  /*09b0*/  LDG.E.U16 R64, [R18.64] ;  /* 0x0000000412407981 */ /* 0x000122000c1e1500 */
[----:B------:R-:W-:-:S02]  /*09c0*/  LEA.HI.X.SX32 R13, R34, R3, 0x1, P1 ;  /* 0x00000003220d7211 */ /* 0x000fc400008f0eff */
[C---:B------:R-:W-:Y:S02]  /*09d0*/  LEA R34, R7.reuse, R30, 0x1 ;  /* 0x0000001e07227211 */ /* 0x040fe400078e08ff */
[-C--:B------:R-:W-:Y:S01]  /*09e0*/  LEA.HI.X.SX32 R21, R22, R3.reuse, 0x1, P0 ;  /* 0x0000000316157211 */ /* 0x080fe200000f0eff */
[----:B------:R0:W4:Y:S01]  /*09f0*/  LDG.E.U16 R65, [R12.64] ;  /* 0x000000040c417981 */ /* 0x000122000c1e1500 */
[C---:B------:R-:W-:Y:S02]  /*0a00*/  LEA R14, P0, R26.reuse, R4, 0x1 ;  /* 0x000000041a0e7211 */ /* 0x040fe400078008ff */
[C---:B------:R-:W-:Y:S01]  /*0a10*/  LEA R36, R7.reuse, R34, 0x1 ;  /* 0x0000002207247211 */ /* 0x040fe200078e08ff */
[----:B------:R0:W4:Y:S01]  /*0a20*/  LDG.E.U16 R66, [R20.64] ;  /* 0x0000000414427981 */ /* 0x000122000c1e1500 */
[----:B------:R-:W-:Y:S02]  /*0a30*/  LEA.HI.X.SX32 R15, R26, R3, 0x1, P0 ;  /* 0x000000031a0f7211 */ /* 0x000fe400000f0eff */
[----:B------:R-:W-:-:S02]  /*0a40*/  LEA R26, R7, R36, 0x1 ;  /* 0x00000024071a7211 */ /* 0x000fc400078e08ff */
[C---:B-1----:R-:W-:Y:S01]  /*0a50*/  LEA R16, P0, R24.reuse, R4, 0x1 ;  /* 0x0000000418107211 */ /* 0x042fe200078008ff */
[----:B------:R1:W4:Y:S01]  /*0a60*/  LDG.E.U16 R67, [R14.64] ;  /* 0x000000040e437981 */ /* 0x000322000c1e1500 */
[C---:B------:R-:W-:Y:S02]  /*0a70*/  LEA R38, R7.reuse, R26, 0x1 ;  /* 0x0000001a07267211 */ /* 0x040fe400078e08ff */
[-C--:B------:R-:W-:Y:S02]  /*0a80*/  LEA.HI.X.SX32 R17, R24, R3.reuse, 0x1, P0 ;  /* 0x0000000318117211 */ /* 0x080fe400000f0eff */
[C---:B------:R-:W-:Y:S02]  /*0a90*/  LEA R22, P1, R28.reuse, R4, 0x1 ;  /* 0x000000041c167211 */ /* 0x040fe400078208ff */
[----:B------:R-:W-:Y:S01]  /*0aa0*/  LEA R24, R7, R38, 0x1 ;  /* 0x0000002607187211 */ /* 0x000fe200078e08ff */
[----:B------:R1:W4:Y:S01]  /*0ab0*/  LDG.E.U16 R68, [R16.64] ;  /* 0x0000000410447981 */ /* 0x000322000c1e1500 */
[----:B------:R-:W-:-:S02]  /*0ac0*/  LEA.HI.X.SX32 R23, R28, R3, 0x1, P1 ;  /* 0x000000031c177211 */ /* 0x000fc400008f0eff */
[-C--:B0-----:R-:W-:Y:S01]  /*0ad0*/  LEA R12, P0, R32, R4.reuse, 0x1 ;  /* 0x00000004200c7211 */ /* 0x081fe200078008ff */
[C---:B------:R-:W-:Y:S01]  /*0ae0*/  IMAD R28, R7.reuse, 0x2, R24 ;  /* 0x00000002071c7824 */ /* 0x040fe200078e0218 */
[----:B------:R-:W-:Y:S01]  /*0af0*/  LEA R20, P1, R36, R4, 0x1 ;  /* 0x0000000424147211 */ /* 0x000fe200078208ff */
[----:B------:R0:W4:Y:S01]  /*0b00*/  LDG.E.U16 R69, [R22.64] ;  /* 0x0000000416457981 */ /* 0x000122000c1e1500 */
[----:B------:R-:W-:Y:S02]  /*0b10*/  LEA.HI.X.SX32 R13, R32, R3, 0x1, P0 ;  /* 0x00000003200d7211 */ /* 0x000fe400000f0eff */
[C---:B------:R-:W-:Y:S02]  /*0b20*/  LEA R32, R7.reuse, R28, 0x1 ;  /* 0x0000001c07207211 */ /* 0x040fe400078e08ff */
[----:B------:R-:W-:Y:S01]  /*0b30*/  LEA R18, P0, R30, R4, 0x1 ;  /* 0x000000041e127211 */ /* 0x000fe200078008ff */
[----:B------:R0:W4:Y:S01]  /*0b40*/  LDG.E.U16 R70, [R12.64] ;  /* 0x000000040c467981 */ /* 0x000122000c1e1500 */
[----:B------:R-:W-:-:S02]  /*0b50*/  LEA R40, R7, R32, 0x1 ;  /* 0x0000002007287211 */ /* 0x000fc400078e08ff */
[-C--:B------:R-:W-:Y:S02]  /*0b60*/  LEA.HI.X.SX32 R19, R30, R3.reuse, 0x1, P0 ;  /* 0x000000031e137211 */ /* 0x080fe400000f0eff */
[C---:B------:R-:W-:Y:S02]  /*0b70*/  LEA R30, R7.reuse, R40, 0x1 ;  /* 0x00000028071e7211 */ /* 0x040fe400078e08ff */
[C---:B-1----:R-:W-:Y:S01]  /*0b80*/  LEA R14, P0, R34.reuse, R4, 0x1 ;  /* 0x00000004220e7211 */ /* 0x042fe200078008ff */
[----:B------:R1:W4:Y:S01]  /*0b90*/  LDG.E.U16 R71, [R18.64] ;  /* 0x0000000412477981 */ /* 0x000322000c1e1500 */
[C---:B------:R-:W-:Y:S02]  /*0ba0*/  LEA R42, R7.reuse, R30, 0x1 ;  /* 0x0000001e072a7211 */ /* 0x040fe400078e08ff */
[----:B------:R-:W-:Y:S02]  /*0bb0*/  LEA.HI.X.SX32 R15, R34, R3, 0x1, P0 ;  /* 0x00000003220f7211 */ /* 0x000fe400000f0eff */
[----:B------:R-:W-:-:S02]  /*0bc0*/  LEA R34, R7, R42, 0x1 ;  /* 0x0000002a07227211 */ /* 0x000fc400078e08ff */
[-C--:B------:R-:W-:Y:S01]  /*0bd0*/  LEA.HI.X.SX32 R21, R36, R3.reuse, 0x1, P1 ;  /* 0x0000000324157211 */ /* 0x080fe200008f0eff */
[----:B------:R1:W4:Y:S01]  /*0be0*/  LDG.E.U16 R72, [R14.64] ;  /* 0x000000040e487981 */ /* 0x000322000c1e1500 */
[C---:B------:R-:W-:Y:S02]  /*0bf0*/  LEA R36, R7.reuse, R34, 0x1 ;  /* 0x0000002207247211 */ /* 0x040fe400078e08ff */
[CC--:B------:R-:W-:Y:S01]  /*0c00*/  LEA R16, P0, R26.reuse, R4.reuse, 0x1 ;  /* 0x000000041a107211 */ /* 0x0c0fe200078008ff */
[----:B------:R1:W4:Y:S02]  /*0c10*/  LDG.E.U16 R73, [R20.64] ;  /* 0x0000000414497981 */ /* 0x000324000c1e1500 */
[----:B------:R-:W-:Y:S01]  /*0c20*/  IMAD R44, R7, 0x2, R36 ;  /* 0x00000002072c7824 */ /* 0x000fe200078e0224 */
[----:B------:R-:W-:Y:S02]  /*0c30*/  LEA.HI.X.SX32 R17, R26, R3, 0x1, P0 ;  /* 0x000000031a117211 */ /* 0x000fe400000f0eff */
[----:B0-----:R-:W-:-:S02]  /*0c40*/  LEA R12, P0, R38, R4, 0x1 ;  /* 0x00000004260c7211 */ /* 0x001fc400078008ff */
[C---:B------:R-:W-:Y:S01]  /*0c50*/  LEA R26, R7.reuse, R44, 0x1 ;  /* 0x0000002c071a7211 */ /* 0x040fe200078e08ff */
[----:B------:R0:W4:Y:S01]  /*0c60*/  LDG.E.U16 R74, [R16.64] ;  /* 0x00000004104a7981 */ /* 0x000122000c1e1500 */
[----:B------:R-:W-:Y:S02]  /*0c70*/  LEA.HI.X.SX32 R13, R38, R3, 0x1, P0 ;  /* 0x00000003260d7211 */ /* 0x000fe400000f0eff */
[C---:B------:R-:W-:Y:S02]  /*0c80*/  LEA R38, R7.reuse, R26, 0x1 ;  /* 0x0000001a07267211 */ /* 0x040fe400078e08ff */
[-C--:B-1----:R-:W-:Y:S01]  /*0c90*/  LEA R18, P0, R24, R4.reuse, 0x1 ;  /* 0x0000000418127211 */ /* 0x082fe200078008ff */
[----:B------:R1:W4:Y:S01]  /*0ca0*/  LDG.E.U16 R75, [R12.64] ;  /* 0x000000040c4b7981 */ /* 0x000322000c1e1500 */
[----:B------:R-:W-:Y:S02]  /*0cb0*/  LEA R14, P1, R28, R4, 0x1 ;  /* 0x000000041c0e7211 */ /* 0x000fe400078208ff */
[----:B------:R-:W-:-:S02]  /*0cc0*/  LEA R46, R7, R38, 0x1 ;  /* 0x00000026072e7211 */ /* 0x000fc400078e08ff */
[-C--:B------:R-:W-:Y:S02]  /*0cd0*/  LEA.HI.X.SX32 R19, R24, R3.reuse, 0x1, P0 ;  /* 0x0000000318137211 */ /* 0x080fe400000f0eff */
[----:B------:R-:W-:Y:S02]  /*0ce0*/  LEA R20, P0, R32, R4, 0x1 ;  /* 0x0000000420147211 */ /* 0x000fe400078008ff */
[-C--:B------:R-:W-:Y:S01]  /*0cf0*/  LEA.HI.X.SX32 R15, R28, R3.reuse, 0x1, P1 ;  /* 0x000000031c0f7211 */ /* 0x080fe200008f0eff */
[----:B------:R1:W4:Y:S01]  /*0d00*/  LDG.E.U16 R76, [R18.64] ;  /* 0x00000004124c7981 */ /* 0x000322000c1e1500 */
[----:B------:R-:W-:Y:S02]  /*0d10*/  LEA R28, R7, R46, 0x1 ;  /* 0x0000002e071c7211 */ /* 0x000fe400078e08ff */
[----:B------:R-:W-:Y:S01]  /*0d20*/  LEA.HI.X.SX32 R21, R32, R3, 0x1, P0 ;  /* 0x0000000320157211 */ /* 0x000fe200000f0eff */
[----:B------:R1:W4:Y:S01]  /*0d30*/  LDG.E.U16 R77, [R14.64] ;  /* 0x000000040e4d7981 */ /* 0x000322000c1e1500 */
[----:B0-----:R-:W-:-:S02]  /*0d40*/  LEA R16, P0, R40, R4, 0x1 ;  /* 0x0000000428107211 */ /* 0x001fc400078008ff */
[C---:B------:R-:W-:Y:S01]  /*0d50*/  LEA R32, R7.reuse, R28, 0x1 ;  /* 0x0000001c07207211 */ /* 0x040fe200078e08ff */
[----:B------:R0:W4:Y:S01]  /*0d60*/  LDG.E.U16 R78, [R20.64] ;  /* 0x00000004144e7981 */ /* 0x000122000c1e1500 */
[----:B------:R-:W-:Y:S02]  /*0d70*/  LEA.HI.X.SX32 R17, R40, R3, 0x1, P0 ;  /* 0x0000000328117211 */ /* 0x000fe400000f0eff */
[C---:B------:R-:W-:Y:S02]  /*0d80*/  LEA R40, R7.reuse, R32, 0x1 ;  /* 0x0000002007287211 */ /* 0x040fe400078e08ff */
[-C--:B-1----:R-:W-:Y:S01]  /*0d90*/  LEA R12, P0, R42, R4.reuse, 0x1 ;  /* 0x000000042a0c7211 */ /* 0x082fe200078008ff */
[----:B------:R1:W4:Y:S02]  /*0da0*/  LDG.E.U16 R79, [R16.64] ;  /* 0x00000004104f7981 */ /* 0x000324000c1e1500 */
[----:B------:R-:W-:Y:S01]  /*0db0*/  IMAD R48, R7, 0x2, R40 ;  /* 0x0000000207307824 */ /* 0x000fe200078e0228 */
[----:B------:R-:W-:-:S02]  /*0dc0*/  LEA R22, P1, R26, R4, 0x1 ;  /* 0x000000041a167211 */ /* 0x000fc400078208ff */
[-C--:B------:R-:W-:Y:S02]  /*0dd0*/  LEA.HI.X.SX32 R13, R42, R3.reuse, 0x1, P0 ;  /* 0x000000032a0d7211 */ /* 0x080fe400000f0eff */
[C---:B------:R-:W-:Y:S02]  /*0de0*/  LEA R42, R7.reuse, R48, 0x1 ;  /* 0x00000030072a7211 */ /* 0x040fe400078e08ff */
[-C--:B------:R-:W-:Y:S01]  /*0df0*/  LEA.HI.X.SX32 R23, R26, R3.reuse, 0x1, P1 ;  /* 0x000000031a177211 */ /* 0x080fe200008f0eff */
[----:B------:R1:W4:Y:S01]  /*0e00*/  LDG.E.U16 R80, [R12.64] ;  /* 0x000000040c507981 */ /* 0x000322000c1e1500 */
[C---:B------:R-:W-:Y:S02]  /*0e10*/  LEA R24, P0, R32.reuse, R4, 0x1 ;  /* 0x0000000420187211 */ /* 0x040fe400078008ff */
[----:B------:R-:W-:Y:S01]  /*0e20*/  LEA R26, R7, R42, 0x1 ;  /* 0x0000002a071a7211 */ /* 0x000fe200078e08ff */
[----:B------:R1:W4:Y:S01]  /*0e30*/  LDG.E.U16 R81, [R22.64] ;  /* 0x0000000416517981 */ /* 0x000322000c1e1500 */
[----:B------:R-:W-:-:S02]  /*0e40*/  LEA.HI.X.SX32 R25, R32, R3, 0x1, P0 ;  /* 0x0000000320197211 */ /* 0x000fc400000f0eff */
[-C--:B0-----:R-:W-:Y:S02]  /*0e50*/  LEA R20, P1, R26, R4.reuse, 0x1 ;  /* 0x000000041a147211 */ /* 0x081fe400078208ff */
[-C--:B------:R-:W-:Y:S01]  /*0e60*/  LEA R14, P0, R34, R4.reuse, 0x1 ;  /* 0x00000004220e7211 */ /* 0x080fe200078008ff */
[----:B------:R0:W4:Y:S01]  /*0e70*/  LDG.E.U16 R82, [R24.64] ;  /* 0x0000000418527981 */ /* 0x000122000c1e1500 */
[-C--:B------:R-:W-:Y:S02]  /*0e80*/  LEA.HI.X.SX32 R21, R26, R3.reuse, 0x1, P1 ;  /* 0x000000031a157211 */ /* 0x080fe400008f0eff */
[----:B------:R-:W-:Y:S02]  /*0e90*/  LEA.HI.X.SX32 R15, R34, R3, 0x1, P0 ;  /* 0x00000003220f7211 */ /* 0x000fe400000f0eff */
[-C--:B------:R-:W-:Y:S01]  /*0ea0*/  LEA R18, P1, R38, R4.reuse, 0x1 ;  /* 0x0000000426127211 */ /* 0x080fe200078208ff */
[----:B------:R0:W4:Y:S01]  /*0eb0*/  LDG.E.U16 R84, [R20.64] ;  /* 0x0000000414547981 */ /* 0x000122000c1e1500 */
[----:B-1----:R-:W-:-:S02]  /*0ec0*/  LEA R12, P0, R40, R4, 0x1 ;  /* 0x00000004280c7211 */ /* 0x002fc400078008ff */
[----:B------:R-:W-:Y:S01]  /*0ed0*/  LEA R32, R7, R26, 0x1 ;  /* 0x0000001a07207211 */ /* 0x000fe200078e08ff */
[----:B------:R1:W4:Y:S01]  /*0ee0*/  LDG.E.U16 R34, [R14.64] ;  /* 0x000000040e227981 */ /* 0x000322000c1e1500 */
[-C--:B------:R-:W-:Y:S02]  /*0ef0*/  LEA.HI.X.SX32 R19, R38, R3.reuse, 0x1, P1 ;  /* 0x0000000326137211 */ /* 0x080fe400008f0eff */
[-C--:B------:R-:W-:Y:S02]  /*0f00*/  LEA.HI.X.SX32 R13, R40, R3.reuse, 0x1, P0 ;  /* 0x00000003280d7211 */ /* 0x080fe400000f0eff */
[-C--:B------:R-:W-:Y:S01]  /*0f10*/  LEA R26, P1, R32, R4.reuse, 0x1 ;  /* 0x00000004201a7211 */ /* 0x080fe200078208ff */
[----:B------:R1:W4:Y:S01]  /*0f20*/  LDG.E.U16 R38, [R18.64] ;  /* 0x0000000412267981 */ /* 0x000322000c1e1500 */
[----:B------:R-:W-:Y:S02]  /*0f30*/  LEA R16, P0, R36, R4, 0x1 ;  /* 0x0000000424107211 */ /* 0x000fe400078008ff */
[-C--:B------:R-:W-:Y:S01]  /*0f40*/  LEA.HI.X.SX32 R27, R32, R3.reuse, 0x1, P1 ;  /* 0x00000003201b7211 */ /* 0x080fe200008f0eff */
[----:B------:R1:W4:Y:S01]  /*0f50*/  LDG.E.U16 R83, [R12.64] ;  /* 0x000000040c537981 */ /* 0x000322000c1e1500 */
[----:B------:R-:W-:-:S02]  /*0f60*/  LEA.HI.X.SX32 R17, R36, R3, 0x1, P0 ;  /* 0x0000000324117211 */ /* 0x000fc400000f0eff */
[-C--:B0-----:R-:W-:Y:S02]  /*0f70*/  LEA R20, P1, R46, R4.reuse, 0x1 ;  /* 0x000000042e147211 */ /* 0x081fe400078208ff */
[----:B------:R-:W-:Y:S01]  /*0f80*/  LEA R22, P0, R48, R4, 0x1 ;  /* 0x0000000430167211 */ /* 0x000fe200078008ff */
[----:B------:R0:W4:Y:S01]  /*0f90*/  LDG.E.U16 R36, [R16.64] ;  /* 0x0000000410247981 */ /* 0x000122000c1e1500 */
[----:B------:R-:W-:Y:S02]  /*0fa0*/  LEA R32, R7, R32, 0x1 ;  /* 0x0000002007207211 */ /* 0x000fe400078e08ff */
[-C--:B------:R-:W-:Y:S01]  /*0fb0*/  LEA.HI.X.SX32 R21, R46, R3.reuse, 0x1, P1 ;  /* 0x000000032e157211 */ /* 0x080fe200008f0eff */
[----:B------:R0:W4:Y:S01]  /*0fc0*/  LDG.E.U16 R27, [R26.64] ;  /* 0x000000041a1b7981 */ /* 0x000122000c1e1500 */
[----:B------:R-:W-:Y:S02]  /*0fd0*/  LEA.HI.X.SX32 R23, R48, R3, 0x1, P0 ;  /* 0x0000000330177211 */ /* 0x000fe400000f0eff */
[-C--:B------:R-:W-:Y:S01]  /*0fe0*/  LEA R24, P1, R32, R4.reuse, 0x1 ;  /* 0x0000000420187211 */ /* 0x080fe200078208ff */
[----:B------:R0:W4:Y:S01]  /*0ff0*/  LDG.E.U16 R40, [R20.64] ;  /* 0x0000000414287981 */ /* 0x000122000c1e1500 */
[----:B-1----:R-:W-:-:S02]  /*1000*/  LEA R12, P0, R30, R4, 0x1 ;  /* 0x000000041e0c7211 */ /* 0x002fc400078008ff */
[-C--:B------:R-:W-:Y:S01]  /*1010*/  LEA.HI.X.SX32 R25, R32, R3.reuse, 0x1, P1 ;  /* 0x0000000320197211 */ /* 0x080fe200008f0eff */
[----:B------:R-:W4:Y:S01]  /*1020*/  LDG.E.U16 R22, [R22.64] ;  /* 0x0000000416167981 */ /* 0x000f22000c1e1500 */
[-C--:B------:R-:W-:Y:S02]  /*1030*/  LEA.HI.X.SX32 R13, R30, R3.reuse, 0x1, P0 ;  /* 0x000000031e0d7211 */ /* 0x080fe400000f0eff */
[-C--:B------:R-:W-:Y:S01]  /*1040*/  LEA R14, P0, R44, R4.reuse, 0x1 ;  /* 0x000000042c0e7211 */ /* 0x080fe200078008ff */
[----:B------:R-:W4:Y:S01]  /*1050*/  LDG.E.U16 R24, [R24.64] ;  /* 0x0000000418187981 */ /* 0x000f22000c1e1500 */
[----:B0-----:R-:W-:Y:S02]  /*1060*/  LEA R16, P1, R28, R4, 0x1 ;  /* 0x000000041c107211 */ /* 0x001fe400078208ff */
[----:B------:R-:W-:Y:S01]  /*1070*/  LEA R7, R7, R32, 0x1 ;  /* 0x0000002007077211 */ /* 0x000fe200078e08ff */
[----:B------:R-:W4:Y:S01]  /*1080*/  LDG.E.U16 R26, [R12.64] ;  /* 0x000000040c1a7981 */ /* 0x000f22000c1e1500 */
[----:B------:R-:W-:-:S02]  /*1090*/  LEA.HI.X.SX32 R15, R44, R3, 0x1, P0 ;  /* 0x000000032c0f7211 */ /* 0x000fc400000f0eff */
[-C--:B------:R-:W-:Y:S02]  /*10a0*/  LEA.HI.X.SX32 R17, R28, R3.reuse, 0x1, P1 ;  /* 0x000000031c117211 */ /* 0x080fe400008f0eff */
[CC--:B------:R-:W-:Y:S02]  /*10b0*/  LEA R18, P0, R42.reuse, R4.reuse, 0x1 ;  /* 0x000000042a127211 */ /* 0x0c0fe400078008ff */
[C---:B------:R-:W-:Y:S02]  /*10c0*/  LEA R20, P1, R7.reuse, R4, 0x1 ;  /* 0x0000000407147211 */ /* 0x040fe400078208ff */
[-C--:B------:R-:W-:Y:S01]  /*10d0*/  LEA.HI.X.SX32 R19, R42, R3.reuse, 0x1, P0 ;  /* 0x000000032a137211 */ /* 0x080fe200000f0eff */
[----:B------:R-:W4:Y:S01]  /*10e0*/  LDG.E.U16 R4, [R14.64] ;  /* 0x000000040e047981 */ /* 0x000f22000c1e1500 */
[----:B------:R-:W-:-:S03]  /*10f0*/  LEA.HI.X.SX32 R21, R7, R3, 0x1, P1 ;  /* 0x0000000307157211 */ /* 0x000fc600008f0eff */
[----:B------:R-:W4:Y:S04]  /*1100*/  LDG.E.U16 R17, [R16.64] ;  /* 0x0000000410117981 */ /* 0x000f28000c1e1500 */
[----:B------:R-:W4:Y:S04]  /*1110*/  LDG.E.U16 R18, [R18.64] ;  /* 0x0000000412127981 */ /* 0x000f28000c1e1500 */
[----:B------:R-:W4:Y:S01]  /*1120*/  LDG.E.U16 R20, [R20.64] ;  /* 0x0000000414147981 */ /* 0x000f22000c1e1500 */
[----:B------:R-:W-:Y:S02]  /*1130*/  SHF.R.S32.HI R7, RZ, 0x6, R112 ;  /* 0x00000006ff077819 */ /* 0x000fe40000011470 */
[----:B------:R-:W-:-:S02]  /*1140*/  SHF.L.U32 R3, R2, 0x1, RZ ;  /* 0x0000000102037819 */ /* 0x000fc400000006ff */
[----:B------:R-:W-:-:S04]  /*1150*/  SGXT R2, R7, 0x1 ;  /* 0x000000010702781a */ /* 0x000fc80000000200 */
[----:B------:R-:W-:Y:S01]  /*1160*/  LOP3.LUT R2, R3, 0x90, R2, 0x78, !PT ;  /* 0x0000009003027812 */ /* 0x000fe200078e7802 */
[----:B------:R-:W-:-:S05]  /*1170*/  IMAD.MOV.U32 R3, RZ, RZ, c[0x0][0x1d0] ;  /* 0x00007400ff037624 */ /* 0x000fca00078e00ff */
[----:B------:R-:W-:Y:S02]  /*1180*/  ISETP.GE.AND P0, PT, R3, 0x1, PT ;  /* 0x000000010300780c */ /* 0x000fe40003f06270 */
[C---:B------:R-:W-:Y:S01]  /*1190*/  LOP3.LUT R3, R2.reuse, 0x20, RZ, 0x3c, !PT ;  /* 0x0000002002037812 */ /* 0x040fe200078e3cff */
[----:B--2---:R-:W-:Y:S04]  /*11a0*/  STS.U16 [R2+0x8000], R5 ;  /* 0x0080000502007388 */ /* 0x004fe80000000400 */
[----:B------:R-:W-:Y:S04]  /*11b0*/  STS.U16 [R2+0x8400], R10 ;  /* 0x0084000a02007388 */ /* 0x000fe80000000400 */
[----:B------:R-:W-:Y:S04]  /*11c0*/  STS.U16 [R2+0x8800], R33 ;  /* 0x0088002102007388 */ /* 0x000fe80000000400 */
[----:B------:R-:W-:Y:S04]  /*11d0*/  STS.U16 [R2+0x8c00], R41 ;  /* 0x008c002902007388 */ /* 0x000fe80000000400 */
[----:B---3--:R-:W-:Y:S04]  /*11e0*/  STS.U16 [R2+0x9000], R49 ;  /* 0x0090003102007388 */ /* 0x008fe80000000400 */
[----:B-----5:R-:W-:Y:S04]  /*11f0*/  STS.U16 [R2+0x9400], R53 ;  /* 0x0094003502007388 */ /* 0x020fe80000000400 */
[----:B------:R-:W-:Y:S04]  /*1200*/  STS.U16 [R2+0x9800], R57 ;  /* 0x0098003902007388 */ /* 0x000fe80000000400 */
[----:B----4-:R-:W-:Y:S04]  /*1210*/  STS.U16 [R2+0x9c00], R61 ;  /* 0x009c003d02007388 */ /* 0x010fe80000000400 */
[----:B------:R-:W-:Y:S04]  /*1220*/  STS.U16 [R2+0xa000], R65 ;  /* 0x00a0004102007388 */ /* 0x000fe80000000400 */
[----:B------:R-:W-:Y:S04]  /*1230*/  STS.U16 [R2+0xa400], R69 ;  /* 0x00a4004502007388 */ /* 0x000fe80000000400 */
[----:B------:R-:W-:Y:S04]  /*1240*/  STS.U16 [R2+0xa800], R73 ;  /* 0x00a8004902007388 */ /* 0x000fe80000000400 */
[----:B------:R-:W-:Y:S04]  /*1250*/  STS.U16 [R2+0xac00], R77 ;  /* 0x00ac004d02007388 */ /* 0x000fe80000000400 */
[----:B------:R-:W-:Y:S04]  /*1260*/  STS.U16 [R2+0xb000], R80 ;  /* 0x00b0005002007388 */ /* 0x000fe80000000400 */
[----:B------:R-:W-:Y:S04]  /*1270*/  STS.U16 [R2+0xb400], R81 ;  /* 0x00b4005102007388 */ /* 0x000fe80000000400 */
[----:B------:R-:W-:Y:S04]  /*1280*/  STS.U16 [R2+0xb800], R82 ;  /* 0x00b8005202007388 */ /* 0x000fe80000000400 */
[----:B------:R-:W-:Y:S04]  /*1290*/  STS.U16 [R2+0xbc00], R84 ;  /* 0x00bc005402007388 */ /* 0x000fe80000000400 */
[----:B------:R0:W-:Y:S04]  /*12a0*/  STS.U16 [R3+0x8100], R6 ;  /* 0x0081000603007388 */ /* 0x0001e80000000400 */
[----:B------:R-:W-:Y:S04]  /*12b0*/  STS.U16 [R3+0x8500], R11 ;  /* 0x0085000b03007388 */ /* 0x000fe80000000400 */
[----:B------:R-:W-:Y:S01]  /*12c0*/  STS.U16 [R3+0x8900], R35 ;  /* 0x0089002303007388 */ /* 0x000fe20000000400 */
[----:B0-----:R-:W-:-:S03]  /*12d0*/  LOP3.LUT R6, R2, 0x40, RZ, 0x3c, !PT ;  /* 0x0000004002067812 */ /* 0x001fc600078e3cff */
        /* <DEDUP_REMOVED lines=13> */
[----:B------:R-:W-:Y:S01]  /*13b0*/  STS.U16 [R6+0x8200], R8 ;  /* 0x0082000806007388 */ /* 0x000fe20000000400 */
[----:B0-----:R-:W-:-:S03]  /*13c0*/  LOP3.LUT R3, R2, 0x60, RZ, 0x3c, !PT ;  /* 0x0000006002037812 */ /* 0x001fc600078e3cff */
[----:B------:R-:W-:Y:S01]  /*13d0*/  STS.U16 [R6+0x8600], R29 ;  /* 0x0086001d06007388 */ /* 0x000fe20000000400 */
[----:B------:R-:W-:-:S03]  /*13e0*/  MOV R2, 0x3f800000 ;  /* 0x3f80000000027802 */ /* 0x000fc60000000f00 */
        /* <DEDUP_REMOVED lines=17> */
[----:B0-----:R-:W-:-:S03]  /*1500*/  MOV R4, 0x3f800000 ;  /* 0x3f80000000047802 */ /* 0x001fc60000000f00 */
        /* <DEDUP_REMOVED lines=13> */
[----:B------:R-:W-:Y:S01]  /*15e0*/  STL [R1+0x2c], R2 ;  /* 0x00002c0201007387 */ /* 0x000fe20000100800 */
[----:B0-----:R-:W-:-:S03]  /*15f0*/  MOV R3, 0x3f800000 ;  /* 0x3f80000000037802 */ /* 0x001fc60000000f00 */
[----:B------:R-:W-:Y:S04]  /*1600*/  STL [R1+0x28], R2 ;  /* 0x0000280201007387 */ /* 0x000fe80000100800 */
[----:B------:R-:W-:Y:S04]  /*1610*/  STL [R1+0x24], R4 ;  /* 0x0000240401007387 */ /* 0x000fe80000100800 */
[----:B------:R-:W-:Y:S04]  /*1620*/  STL [R1+0x20], R3 ;  /* 0x0000200301007387 */ /* 0x000fe80000100800 */
[----:B------:R-:W-:Y:S04]  /*1630*/  STL [R1+0x1c], R2 ;  /* 0x00001c0201007387 */ /* 0x000fe80000100800 */
[----:B------:R0:W-:Y:S04]  /*1640*/  STL [R1+0x18], R4 ;  /* 0x0000180401007387 */ /* 0x0001e80000100800 */
[----:B------:R1:W-:Y:S04]  /*1650*/  STL [R1+0x14], R3 ;  /* 0x0000140301007387 */ /* 0x0003e80000100800 */
[----:B------:R1:W-:Y:S01]  /*1660*/  STL [R1+0x10], R2 ;  /* 0x0000100201007387 */ /* 0x0003e20000100800 */
[----:B------:R-:W-:Y:S01]  /*1670*/  MOV R10, 0xff800000 ;  /* 0xff800000000a7802 */ /* 0x000fe20000000f00 */
[----:B------:R-:W-:Y:S01]  /*1680*/  IMAD.MOV.U32 R15, RZ, RZ, -0x800000 ;  /* 0xff800000ff0f7424 */ /* 0x000fe200078e00ff */
[----:B------:R-:W-:Y:S01]  /*1690*/  MOV R11, 0xff800000 ;  /* 0xff800000000b7802 */ /* 0x000fe20000000f00 */
[----:B------:R-:W-:Y:S01]  /*16a0*/  CS2R R56, SRZ ;  /* 0x0000000000387805 */ /* 0x000fe2000001ff00 */
        /* <DEDUP_REMOVED lines=36> */
[----:B------:R-:W-:Y:S01]  /*18f0*/  LOP3.LUT R18, R112, 0x7f, RZ, 0xc0, !PT ;  /* 0x0000007f70127812 */ /* 0x000fe200078ec0ff */
[----:B------:R-:W-:Y:S01]  /*1900*/  IMAD R0, R0, c[0x0][0x1c8], RZ ;  /* 0x0000720000007a24 */ /* 0x000fe200078e02ff */
[----:B0-----:R-:W-:Y:S01]  /*1910*/  SHF.L.U32 R4, R112, 0x2, RZ ;  /* 0x0000000270047819 */ /* 0x001fe200000006ff */
[----:B------:R-:W-:Y:S05]  /*1920*/  @!P0 BRA `(.L_x_0) ;  /* 0x0000d9e000008947 */ /* 0x000fea0003800000 */
[----:B-1----:R-:W-:Y:S01]  /*1930*/  SHF.R.U32.HI R3, RZ, 0x3, R18 ;  /* 0x00000003ff037819 */ /* 0x002fe20000011612 */
[C---:B------:R-:W-:Y:S01]  /*1940*/  IMAD R2, R113.reuse, c[0x0][0x1b0], RZ ;  /* 0x00006c0071027a24 */ /* 0x040fe200078e02ff */
[----:B------:R-:W-:Y:S01]  /*1950*/  LOP3.LUT R9, R112, 0x1c, RZ, 0xc0, !PT ;  /* 0x0000001c70097812 */ /* 0x000fe200078ec0ff */
[----:B------:R-:W-:Y:S01]  /*1960*/  IMAD R6, R18, c[0x0][0x1b4], RZ ;  /* 0x00006d0012067a24 */ /* 0x000fe200078e02ff */
[----:B------:R-:W-:Y:S01]  /*1970*/  LOP3.LUT R7, R4, 0x7c, RZ, 0xc0, !PT ;  /* 0x0000007c04077812 */ /* 0x000fe200078ec0ff */
[----:B------:R-:W-:Y:S01]  /*1980*/  IMAD R0, R113, c[0x0][0x1a0], RZ ;  /* 0x0000680071007a24 */ /* 0x000fe200078e02ff */
[----:B------:R-:W-:Y:S01]  /*1990*/  LOP3.LUT R10, R112, 0x60, RZ, 0xc0, !PT ;  /* 0x00000060700a7812 */ /* 0x000fe200078ec0ff */
[----:B------:R-:W-:Y:S01]  /*19a0*/  IMAD R5, R18, c[0x0][0x1a8], RZ ;  /* 0x00006a0012057a24 */ /* 0x000fe200078e02ff */
[----:B------:R-:W-:Y:S01]  /*19b0*/  LOP3.LUT R4, R3, 0xc, RZ, 0xc0, !PT ;  /* 0x0000000c03047812 */ /* 0x000fe200078ec0ff */
[----:B------:R-:W-:Y:S01]  /*19c0*/  CS2R R56, SRZ ;  /* 0x0000000000387805 */ /* 0x000fe2000001ff00 */
[----:B------:R-:W-:Y:S01]  /*19d0*/  LEA R8, R9, R7, 0x6 ;  /* 0x0000000709087211 */ /* 0x000fe200078e30ff */
[----:B------:R-:W-:Y:S01]  /*19e0*/  IMAD.SHL.U32 R153, R5, 0x2, RZ ;  /* 0x0000000205997824 */ /* 0x000fe200078e00ff */
[----:B------:R-:W-:Y:S01]  /*19f0*/  SHF.L.U32 R3, R9, 0x2, RZ ;  /* 0x0000000209037819 */ /* 0x000fe200000006ff */
[----:B------:R-:W-:Y:S01]  /*1a00*/  IMAD.HI R5, R5, 0x2, RZ ;  /* 0x0000000205057827 */ /* 0x000fe200078e02ff */
[----:B------:R-:W-:Y:S01]  /*1a10*/  SHF.R.U32.HI R7, RZ, 0x1, R10 ;  /* 0x00000001ff077819 */ /* 0x000fe2000001160a */
[----:B------:R-:W-:Y:S01]  /*1a20*/  CS2R R58, SRZ ;  /* 0x00000000003a7805 */ /* 0x000fe2000001ff00 */
[----:B------:R-:W-:Y:S01]  /*1a30*/  IADD3 R3, R3, R4, RZ ;  /* 0x0000000403037210 */ /* 0x000fe20007ffe0ff */
[----:B------:R-:W-:Y:S01]  /*1a40*/  CS2R R64, SRZ ;  /* 0x0000000000407805 */ /* 0x000fe2000001ff00 */
[----:B------:R-:W-:Y:S01]  /*1a50*/  LOP3.LUT R4, R8, R7, RZ, 0x3c, !PT ;  /* 0x0000000708047212 */ /* 0x000fe200078e3cff */
[----:B------:R-:W-:Y:S01]  /*1a60*/  CS2R R66, SRZ ;  /* 0x0000000000427805 */ /* 0x000fe2000001ff00 */
[----:B------:R-:W-:Y:S01]  /*1a70*/  LOP3.LUT R7, R112, 0x7, RZ, 0xc0, !PT ;  /* 0x0000000770077812 */ /* 0x000fe200078ec0ff */
[----:B------:R-:W-:Y:S01]  /*1a80*/  CS2R R84, SRZ ;  /* 0x0000000000547805 */ /* 0x000fe2000001ff00 */
[C---:B------:R-:W-:Y:S01]  /*1a90*/  SHF.L.U32 R154, R2.reuse, 0x1, RZ ;  /* 0x00000001029a7819 */ /* 0x040fe200000006ff */
[----:B------:R-:W-:Y:S01]  /*1aa0*/  IMAD.HI R2, R2, 0x2, RZ ;  /* 0x0000000202027827 */ /* 0x000fe200078e02ff */
[----:B------:R-:W-:Y:S01]  /*1ab0*/  SHF.L.U32 R155, R6, 0x1, RZ ;  /* 0x00000001069b7819 */ /* 0x000fe200000006ff */
[----:B------:R-:W-:Y:S01]  /*1ac0*/  CS2R R86, SRZ ;  /* 0x0000000000567805 */ /* 0x000fe2000001ff00 */
[----:B------:R-:W-:Y:S01]  /*1ad0*/  SHF.L.U32 R152, R0, 0x1, RZ ;  /* 0x0000000100987819 */ /* 0x000fe200000006ff */
[C---:B------:R-:W-:Y:S01]  /*1ae0*/  IMAD R13, R7.reuse, 0x90, RZ ;  /* 0x00000090070d7824 */ /* 0x040fe200078e02ff */
[C---:B------:R-:W-:Y:S01]  /*1af0*/  LOP3.LUT R9, R112.reuse, 0x10, RZ, 0xc0, !PT ;  /* 0x0000001070097812 */ /* 0x040fe200078ec0ff */
[C---:B------:R-:W-:Y:S01]  /*1b00*/  IMAD.SHL.U32 R11, R7.reuse, 0x10, RZ ;  /* 0x00000010070b7824 */ /* 0x040fe200078e00ff */
[----:B------:R-:W-:Y:S01]  /*1b10*/  SHF.L.U32 R8, R112, 0x1, RZ ;  /* 0x0000000170087819 */ /* 0x000fe200000006ff */
[----:B------:R-:W-:Y:S01]  /*1b20*/  IMAD.HI R0, R0, 0x2, RZ ;  /* 0x0000000200007827 */ /* 0x000fe200078e02ff */
[----:B------:R-:W-:Y:S01]  /*1b30*/  LEA R15, R7, R10, 0x2 ;  /* 0x0000000a070f7211 */ /* 0x000fe200078e10ff */
[----:B------:R-:W-:Y:S01]  /*1b40*/  CS2R R104, SRZ ;  /* 0x0000000000687805 */ /* 0x000fe2000001ff00 */
[----:B------:R-:W-:Y:S01]  /*1b50*/  IADD3 R154, P2, P3, R155, c[0x0][0x170], R154 ;  /* 0x00005c009b9a7a10 */ /* 0x000fe20007b5e09a */
[----:B------:R-:W-:Y:S01]  /*1b60*/  IMAD.HI R7, R6, 0x2, RZ ;  /* 0x0000000206077827 */ /* 0x000fe200078e02ff */
[----:B------:R-:W-:Y:S01]  /*1b70*/  IADD3 R152, P0, P1, R153, c[0x0][0x168], R152 ;  /* 0x00005a0099987a10 */ /* 0x000fe2000791e098 */
[----:B------:R-:W-:Y:S01]  /*1b80*/  CS2R R106, SRZ ;  /* 0x00000000006a7805 */ /* 0x000fe2000001ff00 */
[----:B------:R-:W-:Y:S01]  /*1b90*/  SHF.L.U32 R9, R9, 0x6, RZ ;  /* 0x0000000609097819 */ /* 0x000fe200000006ff */
[----:B------:R-:W-:Y:S01]  /*1ba0*/  CS2R R52, SRZ ;  /* 0x0000000000347805 */ /* 0x000fe2000001ff00 */
[--C-:B------:R-:W-:Y:S01]  /*1bb0*/  LOP3.LUT R6, R13, 0x10, R8.reuse, 0x78, !PT ;  /* 0x000000100d067812 */ /* 0x100fe200078e7808 */
[----:B------:R-:W-:Y:S01]  /*1bc0*/  CS2R R54, SRZ ;  /* 0x0000000000367805 */ /* 0x000fe2000001ff00 */
[----:B------:R-:W-:Y:S01]  /*1bd0*/  LOP3.LUT R8, R11, 0x30, R8, 0x78, !PT ;  /* 0x000000300b087812 */ /* 0x000fe200078e7808 */
[----:B------:R-:W-:Y:S01]  /*1be0*/  CS2R R88, SRZ ;  /* 0x0000000000587805 */ /* 0x000fe2000001ff00 */
[----:B------:R-:W-:Y:S01]  /*1bf0*/  IADD3.X R155, R7, c[0x0][0x174], R2, P2, P3 ;  /* 0x00005d00079b7a10 */ /* 0x000fe200017e6402 */
[----:B------:R-:W-:Y:S01]  /*1c00*/  CS2R R90, SRZ ;  /* 0x00000000005a7805 */ /* 0x000fe2000001ff00 */
[----:B------:R-:W-:Y:S01]  /*1c10*/  IADD3.X R153, R5, c[0x0][0x16c], R0, P0, P1 ;  /* 0x00005b0005997a10 */ /* 0x000fe200007e2400 */
[----:B------:R-:W-:Y:S01]  /*1c20*/  CS2R R48, SRZ ;  /* 0x0000000000307805 */ /* 0x000fe2000001ff00 */
[----:B------:R-:W-:Y:S01]  /*1c30*/  LOP3.LUT R5, R6, R9, RZ, 0xfc, !PT ;  /* 0x0000000906057212 */ /* 0x000fe200078efcff */
[----:B------:R-:W-:Y:S01]  /*1c40*/  STL.64 [R1+0x868], R154 ;  /* 0x0008689a01007387 */ /* 0x000fe20000100a00 */
[----:B------:R-:W-:Y:S01]  /*1c50*/  LEA R6, R15, R8, 0x6 ;  /* 0x000000080f067211 */ /* 0x000fe200078e30ff */
[----:B------:R-:W-:Y:S01]  /*1c60*/  IMAD.MOV.U32 R8, RZ, RZ, RZ ;  /* 0x000000ffff087224 */ /* 0x000fe200078e00ff */
[----:B------:R-:W-:Y:S01]  /*1c70*/  SHF.L.U32 R7, R18, 0x1, RZ ;  /* 0x0000000112077819 */ /* 0x000fe200000006ff */
[----:B------:R-:W-:Y:S01]  /*1c80*/  STL [R1+0x870], R155 ;  /* 0x0008709b01007387 */ /* 0x000fe20000100800 */
[----:B------:R-:W-:Y:S01]  /*1c90*/  MOV R2, 0xff800000 ;  /* 0xff80000000027802 */ /* 0x000fe20000000f00 */
[----:B------:R-:W-:Y:S01]  /*1ca0*/  CS2R R50, SRZ ;  /* 0x0000000000327805 */ /* 0x000fe2000001ff00 */
[----:B------:R-:W-:Y:S01]  /*1cb0*/  MOV R0, 0x3f800000 ;  /* 0x3f80000000007802 */ /* 0x000fe20000000f00 */
[----:B------:R0:W-:Y:S01]  /*1cc0*/  STL.64 [R1+0x878], R4 ;  /* 0x0008780401007387 */ /* 0x0001e20000100a00 */
[----:B------:R-:W-:Y:S01]  /*1cd0*/  MOV R10, c[0x0][0x1a4] ;  /* 0x00006900000a7a02 */ /* 0x000fe20000000f00 */
[----:B------:R-:W-:Y:S01]  /*1ce0*/  CS2R R96, SRZ ;  /* 0x0000000000607805 */ /* 0x000fe2000001ff00 */
[C---:B------:R-:W-:Y:S01]  /*1cf0*/  SHF.L.U32 R12, R112.reuse, 0x8, RZ ;  /* 0x00000008700c7819 */ /* 0x040fe200000006ff */
[----:B------:R-:W-:Y:S01]  /*1d00*/  STL [R1+0x880], R5 ;  /* 0x0008800501007387 */ /* 0x000fe20000100800 */
[----:B------:R-:W-:Y:S01]  /*1d10*/  LOP3.LUT P0, RZ, R112, 0x3, RZ, 0xc0, !PT ;  /* 0x0000000370ff7812 */ /* 0x000fe2000780c0ff */
[C---:B------:R-:W-:Y:S01]  /*1d20*/  IMAD R235, R10.reuse, 0x82, RZ ;  /* 0x000000820aeb7824 */ /* 0x040fe200078e02ff */
[----:B------:R-:W-:Y:S01]  /*1d30*/  LOP3.LUT R11, R11, 0xf00, R12, 0xf8, !PT ;  /* 0x00000f000b0b7812 */ /* 0x000fe200078ef80c */
[----:B------:R1:W-:Y:S01]  /*1d40*/  STL.64 [R1+0x888], R6 ;  /* 0x0008880601007387 */ /* 0x0003e20000100a00 */
[C---:B------:R-:W-:Y:S01]  /*1d50*/  IMAD R224, R10.reuse, 0x41, RZ ;  /* 0x000000410ae07824 */ /* 0x040fe200078e02ff */
[C---:B------:R-:W-:Y:S01]  /*1d60*/  SHF.L.U32 R35, R10.reuse, 0x1, RZ ;  /* 0x000000010a237819 */ /* 0x040fe200000006ff */
[C---:B------:R-:W-:Y:S01]  /*1d70*/  IMAD R220, R10.reuse, 0x42, RZ ;  /* 0x000000420adc7824 */ /* 0x040fe200078e02ff */
[----:B------:R-:W-:Y:S01]  /*1d80*/  STL.64 [R1+0x890], R2 ;  /* 0x0008900201007387 */ /* 0x000fe20000100a00 */
[----:B0-----:R-:W-:Y:S01]  /*1d90*/  MOV R4, 0xff800000 ;  /* 0xff80000000047802 */ /* 0x001fe20000000f00 */
[C---:B------:R-:W-:Y:S01]  /*1da0*/  IMAD R233, R10.reuse, 0x84, RZ ;  /* 0x000000840ae97824 */ /* 0x040fe200078e02ff */
[----:B------:R-:W-:Y:S01]  /*1db0*/  MOV R9, c[0x0][0x1b8] ;  /* 0x00006e0000097a02 */ /* 0x000fe20000000f00 */
[----:B------:R0:W-:Y:S01]  /*1dc0*/  STL [R1+0x2c], R0 ;  /* 0x00002c0001007387 */ /* 0x0001e20000100800 */
[C---:B------:R-:W-:Y:S01]  /*1dd0*/  IMAD R222, R10.reuse, 0x21, RZ ;  /* 0x000000210ade7824 */ /* 0x040fe200078e02ff */
[----:B------:R-:W-:Y:S01]  /*1de0*/  MOV R175, 0xff800000 ;  /* 0xff80000000af7802 */ /* 0x000fe20000000f00 */
[C---:B------:R-:W-:Y:S01]  /*1df0*/  IMAD R223, R10.reuse, 0x8c, RZ ;  /* 0x0000008c0adf7824 */ /* 0x040fe200078e02ff */
[----:B------:R2:W-:Y:S01]  /*1e00*/  STL [R1+0x8a0], R3 ;  /* 0x0008a00301007387 */ /* 0x0005e20000100800 */
[-C--:B-1----:R-:W-:Y:S01]  /*1e10*/  IADD3 R6, P6, R233, R152.reuse, RZ ;  /* 0x00000098e9067210 */ /* 0x082fe20007fde0ff */
[C---:B------:R-:W-:Y:S01]  /*1e20*/  IMAD R232, R10.reuse, 0x86, RZ ;  /* 0x000000860ae87824 */ /* 0x040fe200078e02ff */
[----:B------:R-:W-:Y:S01]  /*1e30*/  SHF.L.U32 R240, R9, 0x1, RZ ;  /* 0x0000000109f07819 */ /* 0x000fe200000006ff */
[----:B------:R1:W-:Y:S01]  /*1e40*/  STL [R1+0x4], R4 ;  /* 0x0000040401007387 */ /* 0x0003e20000100800 */
[C---:B------:R-:W-:Y:S01]  /*1e50*/  IMAD R214, R10.reuse, 0x22, RZ ;  /* 0x000000220ad67824 */ /* 0x040fe200078e02ff */
[----:B0-----:R-:W-:Y:S01]  /*1e60*/  MOV R0, RZ ;  /* 0x000000ff00007202 */ /* 0x001fe20000000f00 */
[C---:B------:R-:W-:Y:S01]  /*1e70*/  IMAD R218, R10.reuse, 0x43, RZ ;  /* 0x000000430ada7824 */ /* 0x040fe200078e02ff */
[----:B------:R-:W-:Y:S01]  /*1e80*/  MOV R193, 0xff800000 ;  /* 0xff80000000c17802 */ /* 0x000fe20000000f00 */
[C---:B------:R-:W-:Y:S01]  /*1e90*/  IMAD R210, R10.reuse, 0x44, RZ ;  /* 0x000000440ad27824 */ /* 0x040fe200078e02ff */
[----:B--2---:R-:W-:Y:S01]  /*1ea0*/  MOV R3, 0xff800000 ;  /* 0xff80000000037802 */ /* 0x004fe20000000f00 */
[----:B------:R-:W-:Y:S01]  /*1eb0*/  IMAD R215, R10, 0x11, RZ ;  /* 0x000000110ad77824 */ /* 0x000fe200078e02ff */
[-C--:B------:R-:W-:Y:S01]  /*1ec0*/  LEA.HI.X.SX32 R7, R220, R153.reuse, 0x1, P6 ;  /* 0x00000099dc077211 */ /* 0x080fe200030f0eff */
[----:B------:R-:W-:Y:S01]  /*1ed0*/  IMAD R230, R10, 0x88, RZ ;  /* 0x000000880ae67824 */ /* 0x000fe200078e02ff */
[----:B-1----:R-:W-:Y:S01]  /*1ee0*/  MOV R4, 0x3f800000 ;  /* 0x3f80000000047802 */ /* 0x002fe20000000f00 */
[----:B------:R0:W-:Y:S01]  /*1ef0*/  STL [R1+0x8], R3 ;  /* 0x0000080301007387 */ /* 0x0001e20000100800 */
[-C--:B------:R-:W-:Y:S01]  /*1f00*/  IADD3 R154, P2, R232, R152.reuse, RZ ;  /* 0x00000098e89a7210 */ /* 0x080fe20007f5e0ff */
[C---:B------:R-:W-:Y:S01]  /*1f10*/  IMAD R217, R10.reuse, 0x8e, RZ ;  /* 0x0000008e0ad97824 */ /* 0x040fe200078e02ff */
[----:B------:R-:W-:Y:S01]  /*1f20*/  MOV R191, 0xff800000 ;  /* 0xff80000000bf7802 */ /* 0x000fe20000000f00 */
[----:B------:R-:W-:Y:S01]  /*1f30*/  STL [R1+0xc], RZ ;  /* 0x00000cff01007387 */ /* 0x000fe20000100800 */
[C---:B------:R-:W-:Y:S01]  /*1f40*/  IMAD R216, R10.reuse, 0x90, RZ ;  /* 0x000000900ad87824 */ /* 0x040fe200078e02ff */
[----:B------:R-:W-:Y:S01]  /*1f50*/  MOV R211, 0xff800000 ;  /* 0xff80000000d37802 */ /* 0x000fe20000000f00 */
[C---:B------:R-:W-:Y:S01]  /*1f60*/  IMAD R226, R10.reuse, 0x8a, RZ ;  /* 0x0000008a0ae27824 */ /* 0x040fe200078e02ff */
[----:B------:R1:W-:Y:S01]  /*1f70*/  STL [R1], R2 ;  /* 0x0000000201007387 */ /* 0x0003e20000100800 */
[C---:B------:R-:W-:Y:S01]  /*1f80*/  IMAD R208, R10.reuse, 0x45, RZ ;  /* 0x000000450ad07824 */ /* 0x040fe200078e02ff */
[----:B0-----:R-:W-:Y:S01]  /*1f90*/  MOV R3, 0x3f800000 ;  /* 0x3f80000000037802 */ /* 0x001fe20000000f00 */
[----:B------:R-:W-:Y:S01]  /*1fa0*/  IMAD R205, R10, 0x46, RZ ;  /* 0x000000460acd7824 */ /* 0x000fe200078e02ff */
[----:B------:R-:W-:Y:S01]  /*1fb0*/  LEA.HI.X.SX32 R155, R218, R153, 0x1, P2 ;  /* 0x00000099da9b7211 */ /* 0x000fe200010f0eff */
[----:B------:R-:W-:Y:S01]  /*1fc0*/  IMAD R212, R10, 0x92, RZ ;  /* 0x000000920ad47824 */ /* 0x000fe200078e02ff */
[----:B------:R-:W-:Y:S01]  /*1fd0*/  IADD3 R232, P1, R226, R152, RZ ;  /* 0x00000098e2e87210 */ /* 0x000fe20007f3e0ff */
[C---:B------:R-:W-:Y:S01]  /*1fe0*/  IMAD R207, R10.reuse, 0x23, RZ ;  /* 0x000000230acf7824 */ /* 0x040fe200078e02ff */
[----:B------:R-:W-:Y:S01]  /*1ff0*/  CS2R R98, SRZ ;  /* 0x0000000000627805 */ /* 0x000fe2000001ff00 */
[C---:B------:R-:W-:Y:S01]  /*2000*/  IMAD R203, R10.reuse, 0x47, RZ ;  /* 0x000000470acb7824 */ /* 0x040fe200078e02ff */
[----:B------:R-:W-:Y:S01]  /*2010*/  CS2R R100, SRZ ;  /* 0x0000000000647805 */ /* 0x000fe2000001ff00 */
[----:B-1----:R-:W-:Y:S01]  /*2020*/  IMAD.MOV.U32 R2, RZ, RZ, 0x3f800000 ;  /* 0x3f800000ff027424 */ /* 0x002fe200078e00ff */
[----:B------:R-:W-:Y:S01]  /*2030*/  CS2R R102, SRZ ;  /* 0x0000000000667805 */ /* 0x000fe2000001ff00 */
[C---:B------:R-:W-:Y:S01]  /*2040*/  IMAD R209, R10.reuse, 0x94, RZ ;  /* 0x000000940ad17824 */ /* 0x040fe200078e02ff */
[----:B------:R-:W-:Y:S01]  /*2050*/  CS2R R76, SRZ ;  /* 0x00000000004c7805 */ /* 0x000fe2000001ff00 */
[C---:B------:R-:W-:Y:S01]  /*2060*/  IMAD R198, R10.reuse, 0x12, RZ ;  /* 0x000000120ac67824 */ /* 0x040fe200078e02ff */
[----:B------:R-:W-:Y:S01]  /*2070*/  STL [R1+0x28], R2 ;  /* 0x0000280201007387 */ /* 0x000fe20000100800 */
[C---:B------:R-:W-:Y:S01]  /*2080*/  IMAD R200, R10.reuse, 0x9, RZ ;  /* 0x000000090ac87824 */ /* 0x040fe200078e02ff */
[----:B------:R-:W-:Y:S01]  /*2090*/  CS2R R78, SRZ ;  /* 0x00000000004e7805 */ /* 0x000fe2000001ff00 */
[C---:B------:R-:W-:Y:S01]  /*20a0*/  IMAD R195, R10.reuse, 0x48, RZ ;  /* 0x000000480ac37824 */ /* 0x040fe200078e02ff */
[----:B------:R-:W-:Y:S01]  /*20b0*/  STL [R1+0x24], R4 ;  /* 0x0000240401007387 */ /* 0x000fe20000100800 */
[----:B------:R-:W-:-:S02]  /*20c0*/  IMAD R201, R10, 0x96, RZ ;  /* 0x000000960ac97824 */ /* 0x000fc400078e02ff */
[C---:B------:R-:W-:Y:S01]  /*20d0*/  IMAD R197, R10.reuse, 0x24, RZ ;  /* 0x000000240ac57824 */ /* 0x040fe200078e02ff */
[----:B------:R-:W-:Y:S01]  /*20e0*/  STL [R1+0x20], R3 ;  /* 0x0000200301007387 */ /* 0x000fe20000100800 */
[C---:B------:R-:W-:Y:S02]  /*20f0*/  IMAD R187, R10.reuse, 0x4a, RZ ;  /* 0x0000004a0abb7824 */ /* 0x040fe400078e02ff */
[C---:B------:R-:W-:Y:S01]  /*2100*/  IMAD R190, R10.reuse, 0x49, RZ ;  /* 0x000000490abe7824 */ /* 0x040fe200078e02ff */
[----:B------:R-:W-:Y:S01]  /*2110*/  STL [R1+0x1c], R2 ;  /* 0x00001c0201007387 */ /* 0x000fe20000100800 */
[C---:B------:R-:W-:Y:S02]  /*2120*/  IMAD R199, R10.reuse, 0x98, RZ ;  /* 0x000000980ac77824 */ /* 0x040fe400078e02ff */
[C---:B------:R-:W-:Y:S01]  /*2130*/  IMAD R189, R10.reuse, 0x25, RZ ;  /* 0x000000250abd7824 */ /* 0x040fe200078e02ff */
[----:B------:R0:W-:Y:S01]  /*2140*/  STL [R1+0x18], R4 ;  /* 0x0000180401007387 */ /* 0x0001e20000100800 */
[----:B------:R-:W-:-:S02]  /*2150*/  IMAD R181, R10, 0x26, RZ ;  /* 0x000000260ab57824 */ /* 0x000fc400078e02ff */
[C---:B------:R-:W-:Y:S01]  /*2160*/  IMAD R178, R10.reuse, 0x4c, RZ ;  /* 0x0000004c0ab27824 */ /* 0x040fe200078e02ff */
[----:B------:R-:W-:Y:S01]  /*2170*/  STL [R1+0x14], R3 ;  /* 0x0000140301007387 */ /* 0x000fe20000100800 */
[C---:B------:R-:W-:Y:S02]  /*2180*/  IMAD R182, R10.reuse, 0x13, RZ ;  /* 0x000000130ab67824 */ /* 0x040fe400078e02ff */
[C---:B------:R-:W-:Y:S01]  /*2190*/  IMAD R172, R10.reuse, 0x4e, RZ ;  /* 0x0000004e0aac7824 */ /* 0x040fe200078e02ff */
[----:B------:R1:W-:Y:S01]  /*21a0*/  STL [R1+0x10], R2 ;  /* 0x0000100201007387 */ /* 0x0003e20000100800 */
[----:B------:R-:W-:Y:S01]  /*21b0*/  IMAD R185, R10, 0x4b, RZ ;  /* 0x0000004b0ab97824 */ /* 0x000fe200078e02ff */
[----:B0-----:R-:W-:Y:S01]  /*21c0*/  IADD3 R4, P5, R230, R152, RZ ;  /* 0x00000098e6047210 */ /* 0x001fe20007fbe0ff */
[C---:B------:R-:W-:Y:S01]  /*21d0*/  IMAD R194, R10.reuse, 0x9a, RZ ;  /* 0x0000009a0ac27824 */ /* 0x040fe200078e02ff */
[----:B------:R0:W-:Y:S01]  /*21e0*/  STL.64 [R1+0x898], R56 ;  /* 0x0008983801007387 */ /* 0x0001e20000100a00 */
[----:B------:R-:W-:-:S02]  /*21f0*/  IMAD R183, R10, 0xa0, RZ ;  /* 0x000000a00ab77824 */ /* 0x000fc400078e02ff */
[C---:B------:R-:W-:Y:S02]  /*2200*/  IMAD R174, R10.reuse, 0x27, RZ ;  /* 0x000000270aae7824 */ /* 0x040fe400078e02ff */
[C---:B------:R-:W-:Y:S01]  /*2210*/  IMAD R192, R10.reuse, 0x9c, RZ ;  /* 0x0000009c0ac07824 */ /* 0x040fe200078e02ff */
[-C--:B-1----:R-:W-:Y:S01]  /*2220*/  IADD3 R2, P4, R235, R152.reuse, RZ ;  /* 0x00000098eb027210 */ /* 0x082fe20007f9e0ff */
[C---:B------:R-:W-:Y:S02]  /*2230*/  IMAD R165, R10.reuse, 0xa, RZ ;  /* 0x0000000a0aa57824 */ /* 0x040fe400078e02ff */
[----:B------:R-:W-:Y:S01]  /*2240*/  IMAD R176, R10, 0x4d, RZ ;  /* 0x0000004d0ab07824 */ /* 0x000fe200078e02ff */
[----:B------:R-:W-:Y:S01]  /*2250*/  LEA.HI.X.SX32 R3, R224, R153, 0x1, P4 ;  /* 0x00000099e0037211 */ /* 0x000fe200020f0eff */
[----:B------:R-:W-:Y:S01]  /*2260*/  IMAD R179, R10, 0xa2, RZ ;  /* 0x000000a20ab37824 */ /* 0x000fe200078e02ff */
[----:B0-----:R-:W-:Y:S01]  /*2270*/  IADD3 R56, P3, R220, R152, RZ ;  /* 0x00000098dc387210 */ /* 0x001fe20007f7e0ff */
[----:B------:R-:W-:-:S02]  /*2280*/  IMAD R168, R10, 0x5, RZ ;  /* 0x000000050aa87824 */ /* 0x000fc400078e02ff */
[----:B------:R0:W-:Y:S01]  /*2290*/  STL.64 [R1+0x618], R2 ;  /* 0x0006180201007387 */ /* 0x0001e20000100a00 */
[C---:B------:R-:W-:Y:S02]  /*22a0*/  IMAD R184, R10.reuse, 0x9e, RZ ;  /* 0x0000009e0ab87824 */ /* 0x040fe400078e02ff */
[C---:B------:R-:W-:Y:S02]  /*22b0*/  IMAD R170, R10.reuse, 0x4f, RZ ;  /* 0x0000004f0aaa7824 */ /* 0x040fe400078e02ff */
[C---:B------:R-:W-:Y:S02]  /*22c0*/  IMAD R160, R10.reuse, 0x50, RZ ;  /* 0x000000500aa07824 */ /* 0x040fe400078e02ff */
[C---:B------:R-:W-:Y:S02]  /*22d0*/  IMAD R163, R10.reuse, 0x14, RZ ;  /* 0x000000140aa37824 */ /* 0x040fe400078e02ff */
[C---:B------:R-:W-:Y:S02]  /*22e0*/  IMAD R162, R10.reuse, 0x28, RZ ;  /* 0x000000280aa27824 */ /* 0x040fe400078e02ff */
[----:B------:R-:W-:Y:S01]  /*22f0*/  IMAD R177, R10, 0xa4, RZ ;  /* 0x000000a40ab17824 */ /* 0x000fe200078e02ff */
[----:B0-----:R-:W2:Y:S01]  /*2300*/  LDL.LU R3, [R1+0x8a0] ;  /* 0x0008a00001037983 */ /* 0x001ea20000300800 */
[----:B------:R-:W-:Y:S01]  /*2310*/  LEA.HI.X.SX32 R57, R222, R153, 0x1, P3 ;  /* 0x00000099de397211 */ /* 0x000fe200018f0eff */
[C---:B------:R-:W-:Y:S01]  /*2320*/  IMAD R150, R10.reuse, 0x52, RZ ;  /* 0x000000520a967824 */ /* 0x040fe200078e02ff */
[----:B------:R-:W-:Y:S01]  /*2330*/  IADD3 R2, P4, R223, R152, RZ ;  /* 0x00000098df027210 */ /* 0x000fe20007f9e0ff */
[----:B------:R-:W-:-:S02]  /*2340*/  IMAD R156, R10, 0x29, RZ ;  /* 0x000000290a9c7824 */ /* 0x000fc400078e02ff */
[----:B------:R0:W-:Y:S01]  /*2350*/  STL.64 [R1+0x718], R56 ;  /* 0x0007183801007387 */ /* 0x0001e20000100a00 */
[C---:B------:R-:W-:Y:S02]  /*2360*/  IMAD R144, R10.reuse, 0x2a, RZ ;  /* 0x0000002a0a907824 */ /* 0x040fe400078e02ff */
[C---:B------:R-:W-:Y:S01]  /*2370*/  IMAD R157, R10.reuse, 0x51, RZ ;  /* 0x000000510a9d7824 */ /* 0x040fe200078e02ff */
[----:B------:R-:W-:Y:S01]  /*2380*/  STL [R1+0x5f0], R2 ;  /* 0x0005f00201007387 */ /* 0x000fe20000100800 */
[C---:B------:R-:W-:Y:S02]  /*2390*/  IMAD R166, R10.reuse, 0xa6, RZ ;  /* 0x000000a60aa67824 */ /* 0x040fe400078e02ff */
[C---:B------:R-:W-:Y:S01]  /*23a0*/  IMAD R145, R10.reuse, 0x15, RZ ;  /* 0x000000150a917824 */ /* 0x040fe200078e02ff */
[----:B------:R1:W-:Y:S01]  /*23b0*/  STL.64 [R1+0x610], R6 ;  /* 0x0006100601007387 */ /* 0x0003e20000100a00 */
[C---:B------:R-:W-:Y:S02]  /*23c0*/  IMAD R164, R10.reuse, 0xa8, RZ ;  /* 0x000000a80aa47824 */ /* 0x040fe400078e02ff */
[----:B------:R-:W-:Y:S01]  /*23d0*/  IMAD R147, R10, 0x53, RZ ;  /* 0x000000530a937824 */ /* 0x000fe200078e02ff */
[----:B0-----:R-:W-:Y:S01]  /*23e0*/  IADD3 R56, P3, R214, R152, RZ ;  /* 0x00000098d6387210 */ /* 0x001fe20007f7e0ff */
[----:B------:R-:W-:-:S02]  /*23f0*/  IMAD R158, R10, 0xac, RZ ;  /* 0x000000ac0a9e7824 */ /* 0x000fc400078e02ff */
[C---:B------:R-:W-:Y:S01]  /*2400*/  IMAD R141, R10.reuse, 0x54, RZ ;  /* 0x000000540a8d7824 */ /* 0x040fe200078e02ff */
[-C--:B------:R-:W-:Y:S01]  /*2410*/  LEA.HI.X.SX32 R57, R215, R153.reuse, 0x1, P3 ;  /* 0x00000099d7397211 */ /* 0x080fe200018f0eff */
[C---:B------:R-:W-:Y:S02]  /*2420*/  IMAD R159, R10.reuse, 0xaa, RZ ;  /* 0x000000aa0a9f7824 */ /* 0x040fe400078e02ff */
[----:B------:R-:W-:Y:S01]  /*2430*/  IMAD R136, R10, 0x56, RZ ;  /* 0x000000560a887824 */ /* 0x000fe200078e02ff */
[-C--:B-1----:R-:W-:Y:S01]  /*2440*/  IADD3 R6, P6, R210, R152.reuse, RZ ;  /* 0x00000098d2067210 */ /* 0x082fe20007fde0ff */
[----:B------:R0:W-:Y:S01]  /*2450*/  STL.64 [R1+0x608], R154 ;  /* 0x0006089a01007387 */ /* 0x0001e20000100a00 */
[----:B------:R-:W-:Y:S01]  /*2460*/  IADD3 R222, P3, R216, R152, RZ ;  /* 0x00000098d8de7210 */ /* 0x000fe20007f7e0ff */
[----:B------:R-:W-:Y:S01]  /*2470*/  IMAD R138, R10, 0x2b, RZ ;  /* 0x0000002b0a8a7824 */ /* 0x000fe200078e02ff */
[-C--:B------:R-:W-:Y:S01]  /*2480*/  LEA.HI.X.SX32 R7, R214, R153.reuse, 0x1, P6 ;  /* 0x00000099d6077211 */ /* 0x080fe200030f0eff */
[----:B------:R1:W-:Y:S01]  /*2490*/  STL.64 [R1+0x798], R56 ;  /* 0x0007983801007387 */ /* 0x0003e20000100a00 */
[----:B------:R-:W-:Y:S01]  /*24a0*/  MOV R216, R2 ;  /* 0x0000000200d87202 */ /* 0x000fe20000000f00 */
[----:B------:R-:W-:Y:S01]  /*24b0*/  IMAD R129, R10, 0x16, RZ ;  /* 0x000000160a817824 */ /* 0x000fe200078e02ff */
[----:B------:R-:W-:Y:S01]  /*24c0*/  LEA.HI.X.SX32 R5, R210, R153, 0x1, P5 ;  /* 0x00000099d2057211 */ /* 0x000fe200028f0eff */
[----:B------:R-:W-:-:S02]  /*24d0*/  IMAD R139, R10, 0x55, RZ ;  /* 0x000000550a8b7824 */ /* 0x000fc400078e02ff */
[C---:B------:R-:W-:Y:S01]  /*24e0*/  IMAD R148, R10.reuse, 0xae, RZ ;  /* 0x000000ae0a947824 */ /* 0x040fe200078e02ff */
[----:B0-----:R-:W-:Y:S01]  /*24f0*/  IADD3 R154, P2, R217, R152, RZ ;  /* 0x00000098d99a7210 */ /* 0x001fe20007f5e0ff */
[C---:B------:R-:W-:Y:S02]  /*2500*/  IMAD R132, R10.reuse, 0xb, RZ ;  /* 0x0000000b0a847824 */ /* 0x040fe400078e02ff */
[C---:B------:R-:W-:Y:S01]  /*2510*/  IMAD R134, R10.reuse, 0x57, RZ ;  /* 0x000000570a867824 */ /* 0x040fe200078e02ff */
[----:B-1----:R0:W5:Y:S01]  /*2520*/  LDL.LU.64 R56, [R1+0x898] ;  /* 0x0008980001387983 */ /* 0x0021620000300a00 */
[C---:B------:R-:W-:Y:S02]  /*2530*/  IMAD R126, R10.reuse, 0x58, RZ ;  /* 0x000000580a7e7824 */ /* 0x040fe400078e02ff */
[C---:B------:R-:W-:Y:S02]  /*2540*/  IMAD R146, R10.reuse, 0xb0, RZ ;  /* 0x000000b00a927824 */ /* 0x040fe400078e02ff */
[----:B------:R-:W-:-:S02]  /*2550*/  IMAD R140, R10, 0xb4, RZ ;  /* 0x000000b40a8c7824 */ /* 0x000fc400078e02ff */
[C---:B------:R-:W-:Y:S02]  /*2560*/  IMAD R128, R10.reuse, 0x2c, RZ ;  /* 0x0000002c0a807824 */ /* 0x040fe400078e02ff */
[C---:B------:R-:W-:Y:S02]  /*2570*/  IMAD R120, R10.reuse, 0x5a, RZ ;  /* 0x0000005a0a787824 */ /* 0x040fe400078e02ff */
[C---:B------:R-:W-:Y:S02]  /*2580*/  IMAD R142, R10.reuse, 0xb2, RZ ;  /* 0x000000b20a8e7824 */ /* 0x040fe400078e02ff */
        /* <DEDUP_REMOVED lines=59> */
[----:B------:R-:W-:Y:S02]  /*2940*/  IMAD R34, R10, 0x7e, RZ ;  /* 0x0000007e0a227824 */ /* 0x000fe400078e02ff */
        /* <DEDUP_REMOVED lines=56> */
[----:B------:R-:W-:Y:S01]  /*2cd0*/  IMAD R239, R9, 0x7e, RZ ;  /* 0x0000007e09ef7824 */ /* 0x000fe200078e02ff */
[----:B--2---:R-:W-:-:S02]  /*2ce0*/  MOV R217, R3 ;  /* 0x0000000300d97202 */ /* 0x004fc40000000f00 */
[----:B------:R0:W5:Y:S04]  /*2cf0*/  LDL.LU.64 R2, [R1+0x890] ;  /* 0x0008900001027983 */ /* 0x0001680000300a00 */
[----:B------:R1:W-:Y:S04]  /*2d00*/  STL.64 [R1+0x710], R6 ;  /* 0x0007100601007387 */ /* 0x0003e80000100a00 */
[----:B-1----:R-:W2:Y:S04]  /*2d10*/  LDL.LU.64 R6, [R1+0x888] ;  /* 0x0008880001067983 */ /* 0x002ea80000300a00 */
[----:B------:R-:W-:Y:S04]  /*2d20*/  STL [R1+0x5e0], R222 ;  /* 0x0005e0de01007387 */ /* 0x000fe80000100800 */
[----:B------:R1:W-:Y:S04]  /*2d30*/  STL.64 [R1+0x600], R4 ;  /* 0x0006000401007387 */ /* 0x0003e80000100a00 */
[----:B-1----:R-:W3:Y:S01]  /*2d40*/  LDL.LU R5, [R1+0x880] ;  /* 0x0008800001057983 */ /* 0x002ee20000300800 */
[----:B------:R-:W-:-:S02]  /*2d50*/  MOV R214, R222 ;  /* 0x000000de00d67202 */ /* 0x000fc40000000f00 */
[-C--:B------:R-:W-:Y:S02]  /*2d60*/  IADD3 R222, P6, R205, R152.reuse, RZ ;  /* 0x00000098cdde7210 */ /* 0x080fe40007fde0ff */
[-C--:B------:R-:W-:Y:S01]  /*2d70*/  LEA.HI.X.SX32 R233, R208, R153.reuse, 0x1, P1 ;  /* 0x00000099d0e97211 */ /* 0x080fe200008f0eff */
[----:B------:R-:W-:Y:S01]  /*2d80*/  IMAD.MOV.U32 R215, RZ, RZ, R223 ;  /* 0x000000ffffd77224 */ /* 0x000fe200078e00df */
[----:B------:R-:W-:Y:S02]  /*2d90*/  IADD3 R4, P5, R212, R152, RZ ;  /* 0x00000098d4047210 */ /* 0x000fe40007fbe0ff */
[-C--:B------:R-:W-:Y:S01]  /*2da0*/  LEA.HI.X.SX32 R223, R207, R153.reuse, 0x1, P6 ;  /* 0x00000099cfdf7211 */ /* 0x080fe200030f0eff */
[----:B------:R1:W-:Y:S01]  /*2db0*/  STL.64 [R1+0x5f8], R232 ;  /* 0x0005f8e801007387 */ /* 0x0003e20000100a00 */
[-C--:B------:R-:W-:Y:S02]  /*2dc0*/  LEA.HI.X.SX32 R217, R205, R153.reuse, 0x1, P4 ;  /* 0x00000099cdd97211 */ /* 0x080fe400020f0eff */
[----:B------:R-:W-:Y:S01]  /*2dd0*/  LEA.HI.X.SX32 R155, R203, R153, 0x1, P2 ;  /* 0x00000099cb9b7211 */ /* 0x000fe200010f0eff */
[----:B------:R4:W-:Y:S01]  /*2de0*/  STL [R1+0x5d8], R4 ;  /* 0x0005d80401007387 */ /* 0x0009e20000100800 */
[----:B------:R-:W-:-:S02]  /*2df0*/  MOV R208, R4 ;  /* 0x0000000400d07202 */ /* 0x000fc40000000f00 */
[-C--:B-1----:R-:W-:Y:S02]  /*2e00*/  IADD3 R232, P1, R209, R152.reuse, RZ ;  /* 0x00000098d1e87210 */ /* 0x082fe40007f3e0ff */
[----:B---3--:R-:W-:Y:S02]  /*2e10*/  MOV R209, R5 ;  /* 0x0000000500d17202 */ /* 0x008fe40000000f00 */
[----:B----4-:R-:W3:Y:S04]  /*2e20*/  LDL.LU.64 R4, [R1+0x878] ;  /* 0x0008780001047983 */ /* 0x010ee80000300a00 */
[----:B------:R-:W-:Y:S04]  /*2e30*/  STL.64 [R1+0x708], R222 ;  /* 0x000708de01007387 */ /* 0x000fe80000100a00 */
[----:B------:R-:W-:Y:S04]  /*2e40*/  STL [R1+0x5f4], R217 ;  /* 0x0005f4d901007387 */ /* 0x000fe80000100800 */
[----:B------:R1:W-:Y:S04]  /*2e50*/  STL.64 [R1+0x5e8], R154 ;  /* 0x0005e89a01007387 */ /* 0x0003e80000100a00 */
[----:B-1----:R-:W4:Y:S01]  /*2e60*/  LDL.LU R155, [R1+0x870] ;  /* 0x00087000019b7983 */ /* 0x002f220000300800 */
[----:B------:R-:W-:-:S02]  /*2e70*/  IADD3 R222, P6, R198, R152, RZ ;  /* 0x00000098c6de7210 */ /* 0x000fc40007fde0ff */
[----:B------:R-:W-:Y:S02]  /*2e80*/  IADD3 R154, P2, R195, R152, RZ ;  /* 0x00000098c39a7210 */ /* 0x000fe40007f5e0ff */
[----:B------:R-:W-:Y:S02]  /*2e90*/  LEA.HI.X.SX32 R223, R200, R153, 0x1, P6 ;  /* 0x00000099c8df7211 */ /* 0x000fe400030f0eff */
[----:B------:R-:W-:-:S03]  /*2ea0*/  MOV R200, R154 ;  /* 0x0000009a00c87202 */ /* 0x000fc60000000f00 */
[----:B------:R1:W-:Y:S01]  /*2eb0*/  STL.64 [R1+0x7d8], R222 ;  /* 0x0007d8de01007387 */ /* 0x0003e20000100a00 */
[----:B------:R-:W-:-:S03]  /*2ec0*/  IADD3 R216, P4, R197, R152, RZ ;  /* 0x00000098c5d87210 */ /* 0x000fc60007f9e0ff */
[----:B------:R0:W-:Y:S01]  /*2ed0*/  STL [R1+0x700], R154 ;  /* 0x0007009a01007387 */ /* 0x0001e20000100800 */
[----:B-1----:R-:W-:Y:S02]  /*2ee0*/  IADD3 R222, P6, R201, R152, RZ ;  /* 0x00000098c9de7210 */ /* 0x002fe40007fde0ff */
[-C--:B------:R-:W-:Y:S02]  /*2ef0*/  LEA.HI.X.SX32 R217, R198, R153.reuse, 0x1, P4 ;  /* 0x00000099c6d97211 */ /* 0x080fe400020f0eff */
[-C--:B------:R-:W-:Y:S02]  /*2f00*/  LEA.HI.X.SX32 R215, R195, R153.reuse, 0x1, P3 ;  /* 0x00000099c3d77211 */ /* 0x080fe400018f0eff */
[-C--:B------:R-:W-:Y:S02]  /*2f10*/  LEA.HI.X.SX32 R209, R190, R153.reuse, 0x1, P5 ;  /* 0x00000099bed17211 */ /* 0x080fe400028f0eff */
[-C--:B------:R-:W-:Y:S02]  /*2f20*/  LEA.HI.X.SX32 R233, R187, R153.reuse, 0x1, P1 ;  /* 0x00000099bbe97211 */ /* 0x080fe400008f0eff */
[----:B------:R-:W-:-:S02]  /*2f30*/  LEA.HI.X.SX32 R223, R185, R153, 0x1, P6 ;  /* 0x00000099b9df7211 */ /* 0x000fc400030f0eff */
[-C--:B------:R-:W-:Y:S02]  /*2f40*/  IADD3 R214, P3, R194, R152.reuse, RZ ;  /* 0x00000098c2d67210 */ /* 0x080fe40007f7e0ff */
[-C--:B------:R-:W-:Y:S02]  /*2f50*/  IADD3 R208, P5, R192, R152.reuse, RZ ;  /* 0x00000098c0d07210 */ /* 0x080fe40007fbe0ff */
[----:B------:R-:W-:-:S04]  /*2f60*/  IADD3 R194, P6, R184, R152, RZ ;  /* 0x00000098b8c27210 */ /* 0x000fc80007fde0ff */
[----:B------:R-:W-:Y:S01]  /*2f70*/  LEA.HI.X.SX32 R195, R170, R153, 0x1, P6 ;  /* 0x00000099aac37211 */ /* 0x000fe200030f0eff */
[C---:B------:R-:W-:Y:S02]  /*2f80*/  IMAD R235, R10.reuse, 0x33, RZ ;  /* 0x000000330aeb7824 */ /* 0x040fe400078e02ff */
[----:B------:R-:W-:Y:S01]  /*2f90*/  IMAD R230, R10, 0xd2, RZ ;  /* 0x000000d20ae67824 */ /* 0x000fe200078e02ff */
[----:B----4-:R-:W-:Y:S02]  /*2fa0*/  MOV R201, R155 ;  /* 0x0000009b00c97202 */ /* 0x010fe40000000f00 */
[----:B0-----:R-:W4:Y:S01]  /*2fb0*/  LDL.LU.64 R154, [R1+0x868] ;  /* 0x00086800019a7983 */ /* 0x001f220000300a00 */
[----:B------:R-:W-:Y:S02]  /*2fc0*/  LEA.HI.X.SX32 R201, R197, R153, 0x1, P2 ;  /* 0x00000099c5c97211 */ /* 0x000fe400010f0eff */
[-C--:B------:R-:W-:Y:S01]  /*2fd0*/  IADD3 R198, P2, R187, R152.reuse, RZ ;  /* 0x00000098bbc67210 */ /* 0x080fe20007f5e0ff */
[----:B------:R0:W-:Y:S04]  /*2fe0*/  STL.64 [R1+0x790], R216 ;  /* 0x000790d801007387 */ /* 0x0001e80000100a00 */
[----:B------:R-:W-:Y:S04]  /*2ff0*/  STL [R1+0x5e4], R215 ;  /* 0x0005e4d701007387 */ /* 0x000fe80000100800 */
[----:B------:R1:W-:Y:S01]  /*3000*/  STL [R1+0x704], R201 ;  /* 0x000704c901007387 */ /* 0x0003e20000100800 */
[----:B0-----:R-:W-:-:S02]  /*3010*/  IADD3 R216, P4, R199, R152, RZ ;  /* 0x00000098c7d87210 */ /* 0x001fc40007f9e0ff */
[----:B------:R-:W-:Y:S01]  /*3020*/  LEA.HI.X.SX32 R199, R189, R153, 0x1, P2 ;  /* 0x00000099bdc77211 */ /* 0x000fe200010f0eff */
[----:B------:R-:W-:Y:S01]  /*3030*/  STL [R1+0x5dc], R209 ;  /* 0x0005dcd101007387 */ /* 0x000fe20000100800 */
[----:B------:R-:W-:-:S03]  /*3040*/  IADD3 R200, P2, R181, R152, RZ ;  /* 0x00000098b5c87210 */ /* 0x000fc60007f5e0ff */
[----:B------:R0:W-:Y:S01]  /*3050*/  STL.64 [R1+0x6f8], R198 ;  /* 0x0006f8c601007387 */ /* 0x0001e20000100a00 */
[----:B-1----:R-:W-:-:S03]  /*3060*/  LEA.HI.X.SX32 R201, R182, R153, 0x1, P2 ;  /* 0x00000099b6c97211 */ /* 0x002fc600010f0eff */
[----:B------:R-:W-:Y:S01]  /*3070*/  STL.64 [R1+0x5d0], R232 ;  /* 0x0005d0e801007387 */ /* 0x000fe20000100a00 */
[----:B0-----:R-:W-:-:S03]  /*3080*/  IADD3 R198, P1, R178, R152, RZ ;  /* 0x00000098b2c67210 */ /* 0x001fc60007f3e0ff */
[----:B------:R0:W-:Y:S01]  /*3090*/  STL.64 [R1+0x788], R200 ;  /* 0x000788c801007387 */ /* 0x0001e20000100a00 */
[-C--:B------:R-:W-:Y:S02]  /*30a0*/  LEA.HI.X.SX32 R199, R181, R153.reuse, 0x1, P1 ;  /* 0x00000099b5c77211 */ /* 0x080fe400008f0eff */
[-C--:B------:R-:W-:Y:S02]  /*30b0*/  IADD3 R182, P1, R172, R152.reuse, RZ ;  /* 0x00000098acb67210 */ /* 0x080fe40007f3e0ff */
[-C--:B------:R-:W-:Y:S01]  /*30c0*/  LEA.HI.X.SX32 R217, R178, R153.reuse, 0x1, P4 ;  /* 0x00000099b2d97211 */ /* 0x080fe200020f0eff */
[----:B------:R-:W-:Y:S01]  /*30d0*/  STL.64 [R1+0x5c8], R222 ;  /* 0x0005c8de01007387 */ /* 0x000fe20000100a00 */
[-C--:B------:R-:W-:Y:S02]  /*30e0*/  LEA.HI.X.SX32 R215, R176, R153.reuse, 0x1, P3 ;  /* 0x00000099b0d77211 */ /* 0x080fe400018f0eff */
[----:B0-----:R-:W-:Y:S02]  /*30f0*/  IADD3 R200, P2, R183, R152, RZ ;  /* 0x00000098b7c87210 */ /* 0x001fe40007f5e0ff */
[----:B------:R-:W-:-:S02]  /*3100*/  LEA.HI.X.SX32 R183, R174, R153, 0x1, P1 ;  /* 0x00000099aeb77211 */ /* 0x000fc400008f0eff */
[----:B------:R-:W-:Y:S01]  /*3110*/  IADD3 R178, P1, R165, R152, RZ ;  /* 0x00000098a5b27210 */ /* 0x000fe20007f3e0ff */
[----:B------:R0:W-:Y:S01]  /*3120*/  STL.64 [R1+0x6f0], R198 ;  /* 0x0006f0c601007387 */ /* 0x0001e20000100a00 */
[----:B------:R-:W-:-:S03]  /*3130*/  LEA.HI.X.SX32 R209, R172, R153, 0x1, P5 ;  /* 0x00000099acd17211 */ /* 0x000fc600028f0eff */
[----:B------:R-:W-:Y:S04]  /*3140*/  STL.64 [R1+0x5c0], R216 ;  /* 0x0005c0d801007387 */ /* 0x000fe80000100a00 */
[----:B------:R-:W-:Y:S01]  /*3150*/  STL.64 [R1+0x5b8], R214 ;  /* 0x0005b8d601007387 */ /* 0x000fe20000100a00 */
[-C--:B0-----:R-:W-:Y:S02]  /*3160*/  IADD3 R198, P4, R179, R152.reuse, RZ ;  /* 0x00000098b3c67210 */ /* 0x081fe40007f9e0ff */
[----:B------:R-:W-:Y:S01]  /*3170*/  LEA.HI.X.SX32 R179, R168, R153, 0x1, P1 ;  /* 0x00000099a8b37211 */ /* 0x000fe200008f0eff */
[----:B------:R0:W-:Y:S01]  /*3180*/  STL.64 [R1+0x6e8], R182 ;  /* 0x0006e8b601007387 */ /* 0x0001e20000100a00 */
[----:B------:R-:W-:-:S03]  /*3190*/  IADD3 R176, P5, R163, R152, RZ ;  /* 0x00000098a3b07210 */ /* 0x000fc60007fbe0ff */
[----:B------:R-:W-:Y:S04]  /*31a0*/  STL.64 [R1+0x5b0], R208 ;  /* 0x0005b0d001007387 */ /* 0x000fe80000100a00 */
[----:B------:R1:W-:Y:S01]  /*31b0*/  STL.64 [R1+0x7f8], R178 ;  /* 0x0007f8b201007387 */ /* 0x0003e20000100a00 */
[-C--:B------:R-:W-:Y:S02]  /*31c0*/  IADD3 R184, P3, R177, R152.reuse, RZ ;  /* 0x00000098b1b87210 */ /* 0x080fe40007f7e0ff */
[----:B------:R-:W-:Y:S01]  /*31d0*/  LEA.HI.X.SX32 R177, R165, R153, 0x1, P5 ;  /* 0x00000099a5b17211 */ /* 0x000fe200028f0eff */
[----:B------:R2:W-:Y:S01]  /*31e0*/  STL.64 [R1+0x5a8], R194 ;  /* 0x0005a8c201007387 */ /* 0x0005e20000100a00 */
[-C--:B0-----:R-:W-:Y:S02]  /*31f0*/  IADD3 R182, P6, R162, R152.reuse, RZ ;  /* 0x00000098a2b67210 */ /* 0x081fe40007fde0ff */
[----:B-1----:R-:W-:-:S04]  /*3200*/  IADD3 R178, P1, R160, R152, RZ ;  /* 0x00000098a0b27210 */ /* 0x002fc80007f3e0ff */
[-C--:B------:R-:W-:Y:S02]  /*3210*/  LEA.HI.X.SX32 R179, R162, R153.reuse, 0x1, P1 ;  /* 0x00000099a2b37211 */ /* 0x080fe400008f0eff */
[-C--:B--2---:R-:W-:Y:S02]  /*3220*/  IADD3 R194, P1, R150, R152.reuse, RZ ;  /* 0x0000009896c27210 */ /* 0x084fe40007f3e0ff */
[-C--:B------:R-:W-:Y:S01]  /*3230*/  LEA.HI.X.SX32 R183, R163, R153.reuse, 0x1, P6 ;  /* 0x00000099a3b77211 */ /* 0x080fe200030f0eff */
[----:B------:R0:W-:Y:S01]  /*3240*/  STL.64 [R1+0x7d0], R176 ;  /* 0x0007d0b001007387 */ /* 0x0001e20000100a00 */
[-C--:B------:R-:W-:Y:S02]  /*3250*/  LEA.HI.X.SX32 R195, R156, R153.reuse, 0x1, P1 ;  /* 0x000000999cc37211 */ /* 0x080fe400008f0eff */
[----:B------:R-:W-:Y:S02]  /*3260*/  LEA.HI.X.SX32 R201, R160, R153, 0x1, P2 ;  /* 0x00000099a0c97211 */ /* 0x000fe400010f0eff */
[----:B------:R-:W-:-:S02]  /*3270*/  IADD3 R162, P1, R144, R152, RZ ;  /* 0x0000009890a27210 */ /* 0x000fc40007f3e0ff */
[-C--:B------:R-:W-:Y:S01]  /*3280*/  LEA.HI.X.SX32 R199, R157, R153.reuse, 0x1, P4 ;  /* 0x000000999dc77211 */ /* 0x080fe200020f0eff */
[----:B------:R1:W-:Y:S01]  /*3290*/  STL.64 [R1+0x780], R182 ;  /* 0x000780b601007387 */ /* 0x0003e20000100a00 */
[-C--:B------:R-:W-:Y:S02]  /*32a0*/  LEA.HI.X.SX32 R185, R150, R153.reuse, 0x1, P3 ;  /* 0x0000009996b97211 */ /* 0x080fe400018f0eff */
[-C--:B0-----:R-:W-:Y:S01]  /*32b0*/  IADD3 R176, P5, R166, R152.reuse, RZ ;  /* 0x00000098a6b07210 */ /* 0x081fe20007fbe0ff */
[----:B------:R0:W-:Y:S01]  /*32c0*/  STL.64 [R1+0x6e0], R178 ;  /* 0x0006e0b201007387 */ /* 0x0001e20000100a00 */
[-C--:B------:R-:W-:Y:S02]  /*32d0*/  LEA.HI.X.SX32 R163, R145, R153.reuse, 0x1, P1 ;  /* 0x0000009991a37211 */ /* 0x080fe400008f0eff */
[----:B------:R-:W-:Y:S01]  /*32e0*/  LEA.HI.X.SX32 R177, R147, R153, 0x1, P5 ;  /* 0x0000009993b17211 */ /* 0x000fe200028f0eff */
[----:B------:R-:W-:Y:S01]  /*32f0*/  STL.64 [R1+0x5a0], R200 ;  /* 0x0005a0c801007387 */ /* 0x000fe20000100a00 */
[----:B-1----:R-:W-:-:S03]  /*3300*/  IADD3 R182, P6, R164, R152, RZ ;  /* 0x00000098a4b67210 */ /* 0x002fc60007fde0ff */
[----:B------:R-:W-:Y:S01]  /*3310*/  STL.64 [R1+0x598], R198 ;  /* 0x000598c601007387 */ /* 0x000fe20000100a00 */
[-C--:B------:R-:W-:Y:S02]  /*3320*/  IADD3 R164, P4, R158, R152.reuse, RZ ;  /* 0x000000989ea47210 */ /* 0x080fe40007f9e0ff */
[-C--:B------:R-:W-:Y:S01]  /*3330*/  IADD3 R158, P3, R141, R152.reuse, RZ ;  /* 0x000000988d9e7210 */ /* 0x080fe20007f7e0ff */
[----:B------:R-:W-:Y:S01]  /*3340*/  STL.64 [R1+0x6d8], R194 ;  /* 0x0006d8c201007387 */ /* 0x000fe20000100a00 */
[----:B0-----:R-:W-:-:S03]  /*3350*/  IADD3 R178, P2, R159, R152, RZ ;  /* 0x000000989fb27210 */ /* 0x001fc60007f5e0ff */
[----:B------:R-:W-:Y:S01]  /*3360*/  STL.64 [R1+0x590], R184 ;  /* 0x000590b801007387 */ /* 0x000fe20000100a00 */
[----:B------:R-:W-:-:S03]  /*3370*/  LEA.HI.X.SX32 R159, R144, R153, 0x1, P3 ;  /* 0x00000099909f7211 */ /* 0x000fc600018f0eff */
[----:B------:R-:W-:Y:S04]  /*3380*/  STL.64 [R1+0x778], R162 ;  /* 0x000778a201007387 */ /* 0x000fe80000100a00 */
[----:B------:R0:W-:Y:S01]  /*3390*/  STL.64 [R1+0x588], R176 ;  /* 0x000588b001007387 */ /* 0x0001e20000100a00 */
[-C--:B------:R-:W-:Y:S02]  /*33a0*/  LEA.HI.X.SX32 R183, R141, R153.reuse, 0x1, P6 ;  /* 0x000000998db77211 */ /* 0x080fe400030f0eff */
[-C--:B------:R-:W-:Y:S02]  /*33b0*/  IADD3 R156, P5, R148, R152.reuse, RZ ;  /* 0x00000098949c7210 */ /* 0x080fe40007fbe0ff */
[----:B------:R-:W-:Y:S02]  /*33c0*/  LEA.HI.X.SX32 R179, R139, R153, 0x1, P2 ;  /* 0x000000998bb37211 */ /* 0x000fe400010f0eff */
[----:B0-----:R-:W-:-:S04]  /*33d0*/  IADD3 R176, P3, R136, R152, RZ ;  /* 0x0000009888b07210 */ /* 0x001fc80007f7e0ff */
[-C--:B------:R-:W-:Y:S02]  /*33e0*/  LEA.HI.X.SX32 R177, R138, R153.reuse, 0x1, P3 ;  /* 0x000000998ab17211 */ /* 0x080fe400018f0eff */
[-C--:B------:R-:W-:Y:S01]  /*33f0*/  IADD3 R144, P3, R129, R152.reuse, RZ ;  /* 0x0000009881907210 */ /* 0x080fe20007f7e0ff */
[----:B------:R0:W-:Y:S01]  /*3400*/  STL.64 [R1+0x6d0], R158 ;  /* 0x0006d09e01007387 */ /* 0x0001e20000100a00 */
[-C--:B------:R-:W-:Y:S02]  /*3410*/  LEA.HI.X.SX32 R165, R136, R153.reuse, 0x1, P4 ;  /* 0x0000009988a57211 */ /* 0x080fe400020f0eff */
[-C--:B------:R-:W-:Y:S01]  /*3420*/  LEA.HI.X.SX32 R145, R132, R153.reuse, 0x1, P3 ;  /* 0x0000009984917211 */ /* 0x080fe200018f0eff */
[----:B------:R-:W-:Y:S01]  /*3430*/  STL.64 [R1+0x580], R182 ;  /* 0x000580b601007387 */ /* 0x000fe20000100a00 */
[----:B------:R-:W-:Y:S02]  /*3440*/  LEA.HI.X.SX32 R157, R134, R153, 0x1, P5 ;  /* 0x00000099869d7211 */ /* 0x000fe400028f0eff */
[-C--:B------:R-:W-:Y:S01]  /*3450*/  IADD3 R138, P5, R126, R152.reuse, RZ ;  /* 0x000000987e8a7210 */ /* 0x080fe20007fbe0ff */
[----:B------:R-:W-:Y:S01]  /*3460*/  STL.64 [R1+0x578], R178 ;  /* 0x000578b201007387 */ /* 0x000fe20000100a00 */
[----:B------:R-:W-:-:S03]  /*3470*/  IADD3 R162, P1, R146, R152, RZ ;  /* 0x0000009892a27210 */ /* 0x000fc60007f3e0ff */
[----:B------:R-:W-:Y:S01]  /*3480*/  STL.64 [R1+0x6c8], R176 ;  /* 0x0006c8b001007387 */ /* 0x000fe20000100a00 */
[----:B------:R-:W-:-:S03]  /*3490*/  IADD3 R146, P2, R140, R152, RZ ;  /* 0x000000988c927210 */ /* 0x000fc60007f5e0ff */
[----:B------:R-:W-:Y:S01]  /*34a0*/  STL.64 [R1+0x570], R164 ;  /* 0x000570a401007387 */ /* 0x000fe20000100a00 */
[CC--:B------:R-:W-:Y:S02]  /*34b0*/  IADD3 R140, P4, R128.reuse, R152.reuse, RZ ;  /* 0x00000098808c7210 */ /* 0x0c0fe40007f9e0ff */
[----:B------:R-:W-:Y:S01]  /*34c0*/  LEA.HI.X.SX32 R139, R128, R153, 0x1, P5 ;  /* 0x00000099808b7211 */ /* 0x000fe200028f0eff */
[----:B------:R-:W-:Y:S01]  /*34d0*/  STL.64 [R1+0x7c8], R144 ;  /* 0x0007c89001007387 */ /* 0x000fe20000100a00 */
[----:B0-----:R-:W-:-:S03]  /*34e0*/  IADD3 R158, P6, R142, R152, RZ ;  /* 0x000000988e9e7210 */ /* 0x001fc60007fde0ff */
[----:B------:R0:W-:Y:S01]  /*34f0*/  STL.64 [R1+0x568], R156 ;  /* 0x0005689c01007387 */ /* 0x0001e20000100a00 */
[-C--:B------:R-:W-:Y:S02]  /*3500*/  LEA.HI.X.SX32 R141, R129, R153.reuse, 0x1, P4 ;  /* 0x00000099818d7211 */ /* 0x080fe400020f0eff */
[-C--:B------:R-:W-:Y:S02]  /*3510*/  LEA.HI.X.SX32 R163, R126, R153.reuse, 0x1, P1 ;  /* 0x000000997ea37211 */ /* 0x080fe400008f0eff */
[-C--:B------:R-:W-:Y:S02]  /*3520*/  LEA.HI.X.SX32 R159, R123, R153.reuse, 0x1, P6 ;  /* 0x000000997b9f7211 */ /* 0x080fe400030f0eff */
[-C--:B0-----:R-:W-:Y:S02]  /*3530*/  IADD3 R156, P5, R120, R152.reuse, RZ ;  /* 0x00000098789c7210 */ /* 0x081fe40007fbe0ff */
[----:B------:R-:W-:Y:S02]  /*3540*/  IADD3 R144, P3, R131, R152, RZ ;  /* 0x0000009883907210 */ /* 0x000fe40007f7e0ff */
[----:B------:R-:W-:-:S02]  /*3550*/  LEA.HI.X.SX32 R157, R122, R153, 0x1, P5 ;  /* 0x000000997a9d7211 */ /* 0x000fc400028f0eff */
[-C--:B------:R-:W-:Y:S02]  /*3560*/  IADD3 R128, P5, R114, R152.reuse, RZ ;  /* 0x0000009872807210 */ /* 0x080fe40007fbe0ff */
[-C--:B------:R-:W-:Y:S01]  /*3570*/  LEA.HI.X.SX32 R147, R120, R153.reuse, 0x1, P2 ;  /* 0x0000009978937211 */ /* 0x080fe200010f0eff */
[----:B------:R0:W-:Y:S01]  /*3580*/  STL.64 [R1+0x770], R140 ;  /* 0x0007708c01007387 */ /* 0x0001e20000100a00 */
[-C--:B------:R-:W-:Y:S02]  /*3590*/  IADD3 R122, P2, R112, R152.reuse, RZ ;  /* 0x00000098707a7210 */ /* 0x080fe40007f5e0ff */
[-C--:B------:R-:W-:Y:S01]  /*35a0*/  LEA.HI.X.SX32 R129, R115, R153.reuse, 0x1, P5 ;  /* 0x0000009973817211 */ /* 0x080fe200028f0eff */
[----:B------:R1:W-:Y:S01]  /*35b0*/  STL.64 [R1+0x6c0], R138 ;  /* 0x0006c08a01007387 */ /* 0x0003e20000100a00 */
[-C--:B------:R-:W-:Y:S02]  /*35c0*/  LEA.HI.X.SX32 R145, R118, R153.reuse, 0x1, P3 ;  /* 0x0000009976917211 */ /* 0x080fe400018f0eff */
[----:B------:R-:W-:Y:S01]  /*35d0*/  LEA.HI.X.SX32 R123, R114, R153, 0x1, P2 ;  /* 0x00000099727b7211 */ /* 0x000fe200010f0eff */
[----:B------:R-:W-:Y:S04]  /*35e0*/  STL.64 [R1+0x560], R162 ;  /* 0x000560a201007387 */ /* 0x000fe80000100a00 */
[----:B------:R-:W-:Y:S01]  /*35f0*/  STL.64 [R1+0x558], R158 ;  /* 0x0005589e01007387 */ /* 0x000fe20000100a00 */
[----:B0-----:R-:W-:-:S03]  /*3600*/  IADD3 R140, P4, R130, R152, RZ ;  /* 0x00000098828c7210 */ /* 0x001fc60007f9e0ff */
[----:B------:R-:W-:Y:S01]  /*3610*/  STL.64 [R1+0x6b8], R156 ;  /* 0x0006b89c01007387 */ /* 0x000fe20000100a00 */
[----:B------:R-:W-:-:S03]  /*3620*/  IADD3 R130, P1, R125, R152, RZ ;  /* 0x000000987d827210 */ /* 0x000fc60007f3e0ff */
[----:B------:R-:W-:Y:S04]  /*3630*/  STL.64 [R1+0x550], R146 ;  /* 0x0005509201007387 */ /* 0x000fe80000100a00 */
[----:B------:R-:W-:Y:S04]  /*3640*/  STL.64 [R1+0x768], R128 ;  /* 0x0007688001007387 */ /* 0x000fe80000100a00 */
[----:B------:R-:W-:Y:S01]  /*3650*/  STL.64 [R1+0x548], R144 ;  /* 0x0005489001007387 */ /* 0x000fe20000100a00 */
[----:B------:R-:W-:-:S03]  /*3660*/  LEA.HI.X.SX32 R141, R112, R153, 0x1, P4 ;  /* 0x00000099708d7211 */ /* 0x000fc600020f0eff */
[----:B------:R0:W-:Y:S01]  /*3670*/  STL.64 [R1+0x6b0], R122 ;  /* 0x0006b07a01007387 */ /* 0x0001e20000100a00 */
[----:B------:R-:W-:Y:S02]  /*3680*/  LEA.HI.X.SX32 R131, R231, R153, 0x1, P1 ;  /* 0x00000099e7837211 */ /* 0x000fe400008f0eff */
[-C--:B-1----:R-:W-:Y:S01]  /*3690*/  IADD3 R138, P6, R124, R152.reuse, RZ ;  /* 0x000000987c8a7210 */ /* 0x082fe20007fde0ff */
[----:B------:R-:W-:Y:S01]  /*36a0*/  STL.64 [R1+0x540], R140 ;  /* 0x0005408c01007387 */ /* 0x000fe20000100a00 */
[-C--:B------:R-:W-:Y:S02]  /*36b0*/  IADD3 R124, P3, R117, R152.reuse, RZ ;  /* 0x00000098757c7210 */ /* 0x080fe40007f7e0ff */
[----:B0-----:R-:W-:-:S04]  /*36c0*/  IADD3 R122, P2, R94, R152, RZ ;  /* 0x000000985e7a7210 */ /* 0x001fc80007f5e0ff */
[-C--:B------:R-:W-:Y:S01]  /*36d0*/  LEA.HI.X.SX32 R123, R237, R153.reuse, 0x1, P2 ;  /* 0x00000099ed7b7211 */ /* 0x080fe200010f0eff */
[----:B------:R0:W-:Y:S01]  /*36e0*/  STL.64 [R1+0x538], R130 ;  /* 0x0005388201007387 */ /* 0x0001e20000100a00 */
[----:B------:R-:W-:-:S03]  /*36f0*/  LEA.HI.X.SX32 R139, R94, R153, 0x1, P6 ;  /* 0x000000995e8b7211 */ /* 0x000fc600030f0eff */
[----:B------:R1:W-:Y:S01]  /*3700*/  STL.64 [R1+0x6a8], R122 ;  /* 0x0006a87a01007387 */ /* 0x0003e20000100a00 */
[-C--:B------:R-:W-:Y:S02]  /*3710*/  LEA.HI.X.SX32 R125, R241, R153.reuse, 0x1, P3 ;  /* 0x00000099f17d7211 */ /* 0x080fe400018f0eff */
[-C--:B0-----:R-:W-:Y:S02]  /*3720*/  IADD3 R130, P2, R80, R152.reuse, RZ ;  /* 0x0000009850827210 */ /* 0x081fe40007f5e0ff */
[-C--:B-1----:R-:W-:Y:S02]  /*3730*/  IADD3 R122, P6, R74, R152.reuse, RZ ;  /* 0x000000984a7a7210 */ /* 0x082fe40007fde0ff */
[-C--:B------:R-:W-:Y:S02]  /*3740*/  LEA.HI.X.SX32 R131, R242, R153.reuse, 0x1, P2 ;  /* 0x00000099f2837211 */ /* 0x080fe400010f0eff */
[----:B------:R-:W-:Y:S01]  /*3750*/  LEA.HI.X.SX32 R123, R80, R153, 0x1, P6 ;  /* 0x00000099507b7211 */ /* 0x000fe200030f0eff */
[----:B------:R0:W-:Y:S04]  /*3760*/  STL.64 [R1+0x528], R124 ;  /* 0x0005287c01007387 */ /* 0x0001e80000100a00 */
[----:B------:R-:W-:Y:S04]  /*3770*/  STL.64 [R1+0x530], R138 ;  /* 0x0005308a01007387 */ /* 0x000fe80000100a00 */
[----:B------:R1:W-:Y:S01]  /*3780*/  STL.64 [R1+0x808], R130 ;  /* 0x0008088201007387 */ /* 0x0003e20000100a00 */
[----:B0-----:R-:W-:-:S03]  /*3790*/  IADD3 R124, P3, R71, R152, RZ ;  /* 0x00000098477c7210 */ /* 0x001fc60007f7e0ff */
[----:B------:R0:W-:Y:S01]  /*37a0*/  STL.64 [R1+0x7f0], R122 ;  /* 0x0007f07a01007387 */ /* 0x0001e20000100a00 */
[-C--:B------:R-:W-:Y:S02]  /*37b0*/  LEA.HI.X.SX32 R125, R74, R153.reuse, 0x1, P3 ;  /* 0x000000994a7d7211 */ /* 0x080fe400018f0eff */
[-C--:B-1----:R-:W-:Y:S02]  /*37c0*/  IADD3 R130, P2, R69, R152.reuse, RZ ;  /* 0x0000009845827210 */ /* 0x082fe40007f5e0ff */
[-C--:B0-----:R-:W-:Y:S02]  /*37d0*/  IADD3 R122, P6, R63, R152.reuse, RZ ;  /* 0x000000983f7a7210 */ /* 0x081fe40007fde0ff */
[-C--:B------:R-:W-:Y:S02]  /*37e0*/  LEA.HI.X.SX32 R131, R71, R153.reuse, 0x1, P2 ;  /* 0x0000009947837211 */ /* 0x080fe400010f0eff */
[----:B------:R-:W-:Y:S01]  /*37f0*/  LEA.HI.X.SX32 R123, R69, R153, 0x1, P6 ;  /* 0x00000099457b7211 */ /* 0x000fe200030f0eff */
[----:B------:R-:W-:Y:S01]  /*3800*/  STL.64 [R1+0x7c0], R124 ;  /* 0x0007c07c01007387 */ /* 0x000fe20000100a00 */
[----:B------:R-:W-:-:S02]  /*3810*/  IADD3 R128, P5, R116, R152, RZ ;  /* 0x0000009874807210 */ /* 0x000fc40007fbe0ff */
[-C--:B------:R-:W-:Y:S01]  /*3820*/  IADD3 R114, P4, R219, R152.reuse, RZ ;  /* 0x00000098db727210 */ /* 0x080fe20007f9e0ff */
[----:B------:R-:W-:Y:S01]  /*3830*/  STL.64 [R1+0x760], R130 ;  /* 0x0007608201007387 */ /* 0x000fe20000100a00 */
[----:B------:R-:W-:-:S03]  /*3840*/  IADD3 R116, P1, R227, R152, RZ ;  /* 0x00000098e3747210 */ /* 0x000fc60007f3e0ff */
[----:B------:R0:W-:Y:S01]  /*3850*/  STL.64 [R1+0x6a0], R122 ;  /* 0x0006a07a01007387 */ /* 0x0001e20000100a00 */
[-C--:B------:R-:W-:Y:S02]  /*3860*/  LEA.HI.X.SX32 R129, R63, R153.reuse, 0x1, P5 ;  /* 0x000000993f817211 */ /* 0x080fe400028f0eff */
[-C--:B------:R-:W-:Y:S02]  /*3870*/  LEA.HI.X.SX32 R115, R247, R153.reuse, 0x1, P4 ;  /* 0x00000099f7737211 */ /* 0x080fe400020f0eff */
[CC--:B------:R-:W-:Y:S02]  /*3880*/  LEA.HI.X.SX32 R117, R45.reuse, R153.reuse, 0x1, P1 ;  /* 0x000000992d757211 */ /* 0x0c0fe400008f0eff */
[-C--:B0-----:R-:W-:Y:S01]  /*3890*/  IADD3 R122, P6, R45, R152.reuse, RZ ;  /* 0x000000982d7a7210 */ /* 0x081fe20007fde0ff */
[----:B------:R-:W-:Y:S03]  /*38a0*/  STL.64 [R1+0x520], R128 ;  /* 0x0005208001007387 */ /* 0x000fe60000100a00 */
[----:B------:R-:W-:Y:S01]  /*38b0*/  LEA.HI.X.SX32 R123, R248, R153, 0x1, P6 ;  /* 0x00000099f87b7211 */ /* 0x000fe200030f0eff */
[----:B------:R-:W-:Y:S01]  /*38c0*/  STL.64 [R1+0x518], R114 ;  /* 0x0005187201007387 */ /* 0x000fe20000100a00 */
[----:B------:R-:W-:-:S03]  /*38d0*/  IADD3 R124, P3, R243, R152, RZ ;  /* 0x00000098f37c7210 */ /* 0x000fc60007f7e0ff */
[----:B------:R0:W-:Y:S01]  /*38e0*/  STL.64 [R1+0x698], R122 ;  /* 0x0006987a01007387 */ /* 0x0001e20000100a00 */
[----:B------:R-:W-:-:S03]  /*38f0*/  LEA.HI.X.SX32 R125, R250, R153, 0x1, P3 ;  /* 0x00000099fa7d7211 */ /* 0x000fc600018f0eff */
[----:B------:R1:W-:Y:S01]  /*3900*/  STL.64 [R1+0x510], R116 ;  /* 0x0005107401007387 */ /* 0x0003e20000100a00 */
[-C--:B0-----:R-:W-:Y:S02]  /*3910*/  IADD3 R122, P6, R39, R152.reuse, RZ ;  /* 0x00000098277a7210 */ /* 0x081fe40007fde0ff */
[-C--:B-1----:R-:W-:Y:S02]  /*3920*/  IADD3 R116, P1, R37, R152.reuse, RZ ;  /* 0x0000009825747210 */ /* 0x082fe40007f3e0ff */
[-C--:B------:R-:W-:Y:S02]  /*3930*/  LEA.HI.X.SX32 R123, R252, R153.reuse, 0x1, P6 ;  /* 0x00000099fc7b7211 */ /* 0x080fe400030f0eff */
[----:B------:R-:W-:Y:S01]  /*3940*/  LEA.HI.X.SX32 R117, R39, R153, 0x1, P1 ;  /* 0x0000009927757211 */ /* 0x000fe200008f0eff */
[----:B------:R0:W-:Y:S04]  /*3950*/  STL.64 [R1+0x508], R124 ;  /* 0x0005087c01007387 */ /* 0x0001e80000100a00 */
[----:B------:R-:W-:Y:S01]  /*3960*/  STL.64 [R1+0x758], R122 ;  /* 0x0007587a01007387 */ /* 0x000fe20000100a00 */
[----:B------:R-:W-:-:S03]  /*3970*/  IADD3 R130, P2, R244, R152, RZ ;  /* 0x00000098f4827210 */ /* 0x000fc60007f5e0ff */
[----:B------:R1:W-:Y:S01]  /*3980*/  STL.64 [R1+0x690], R116 ;  /* 0x0006907401007387 */ /* 0x0003e20000100a00 */
[----:B------:R-:W-:Y:S01]  /*3990*/  IMAD R232, R10, 0x65, RZ ;  /* 0x000000650ae87824 */ /* 0x000fe200078e02ff */
[-C--:B------:R-:W-:Y:S02]  /*39a0*/  IADD3 R128, P5, R245, R152.reuse, RZ ;  /* 0x00000098f5807210 */ /* 0x080fe40007fbe0ff */
[-C--:B------:R-:W-:Y:S02]  /*39b0*/  IADD3 R114, P4, R246, R152.reuse, RZ ;  /* 0x00000098f6727210 */ /* 0x080fe40007f9e0ff */
[-C--:B0-----:R-:W-:Y:S02]  /*39c0*/  IADD3 R124, P3, R249, R152.reuse, RZ ;  /* 0x00000098f97c7210 */ /* 0x081fe40007f7e0ff */
[----:B-1----:R-:W-:Y:S02]  /*39d0*/  IADD3 R116, P1, R31, R152, RZ ;  /* 0x000000981f747210 */ /* 0x002fe40007f3e0ff */
[----:B------:R-:W-:-:S02]  /*39e0*/  LEA.HI.X.SX32 R131, R37, R153, 0x1, P2 ;  /* 0x0000009925837211 */ /* 0x000fc400010f0eff */
[-C--:B------:R-:W-:Y:S01]  /*39f0*/  LEA.HI.X.SX32 R117, R235, R153.reuse, 0x1, P1 ;  /* 0x00000099eb757211 */ /* 0x080fe200008f0eff */
[----:B------:R-:W-:Y:S01]  /*3a00*/  IMAD R235, R10, 0x67, RZ ;  /* 0x000000670aeb7824 */ /* 0x000fe200078e02ff */
[-C--:B------:R-:W-:Y:S02]  /*3a10*/  LEA.HI.X.SX32 R129, R232, R153.reuse, 0x1, P5 ;  /* 0x00000099e8817211 */ /* 0x080fe400028f0eff */
[-C--:B------:R-:W-:Y:S01]  /*3a20*/  LEA.HI.X.SX32 R115, R31, R153.reuse, 0x1, P4 ;  /* 0x000000991f737211 */ /* 0x080fe200020f0eff */
[----:B------:R-:W-:Y:S01]  /*3a30*/  STL.64 [R1+0x500], R130 ;  /* 0x0005008201007387 */ /* 0x000fe20000100a00 */
[----:B------:R-:W-:Y:S01]  /*3a40*/  LEA.HI.X.SX32 R125, R235, R153, 0x1, P3 ;  /* 0x00000099eb7d7211 */ /* 0x000fe200018f0eff */
[----:B------:R-:W-:Y:S02]  /*3a50*/  IMAD R232, R10, 0xd, RZ ;  /* 0x0000000d0ae87824 */ /* 0x000fe400078e02ff */
[----:B------:R-:W-:Y:S04]  /*3a60*/  STL.64 [R1+0x4f8], R128 ;  /* 0x0004f88001007387 */ /* 0x000fe80000100a00 */
[----:B------:R0:W-:Y:S01]  /*3a70*/  STL.64 [R1+0x688], R116 ;  /* 0x0006887401007387 */ /* 0x0001e20000100a00 */
[----:B------:R-:W-:-:S03]  /*3a80*/  IADD3 R122, P6, R251, R152, RZ ;  /* 0x00000098fb7a7210 */ /* 0x000fc60007fde0ff */
[----:B------:R1:W-:Y:S01]  /*3a90*/  STL.64 [R1+0x4f0], R114 ;  /* 0x0004f07201007387 */ /* 0x0003e20000100a00 */
[----:B------:R-:W-:-:S03]  /*3aa0*/  IMAD R233, R10, 0xd4, RZ ;  /* 0x000000d40ae97824 */ /* 0x000fc600078e02ff */
[----:B------:R2:W-:Y:S01]  /*3ab0*/  STL.64 [R1+0x4e8], R124 ;  /* 0x0004e87c01007387 */ /* 0x0005e20000100a00 */
[-C--:B0-----:R-:W-:Y:S02]  /*3ac0*/  IADD3 R116, P1, R25, R152.reuse, RZ ;  /* 0x0000009819747210 */ /* 0x081fe40007f3e0ff */
[-C--:B-1----:R-:W-:Y:S02]  /*3ad0*/  IADD3 R114, P4, R23, R152.reuse, RZ ;  /* 0x0000009817727210 */ /* 0x082fe40007f9e0ff */
[-C--:B------:R-:W-:Y:S02]  /*3ae0*/  LEA.HI.X.SX32 R117, R232, R153.reuse, 0x1, P1 ;  /* 0x00000099e8757211 */ /* 0x080fe400008f0eff */
[----:B--2---:R-:W-:Y:S01]  /*3af0*/  IADD3 R124, P3, R21, R152, RZ ;  /* 0x00000098157c7210 */ /* 0x004fe20007f7e0ff */
[----:B------:R-:W-:Y:S01]  /*3b00*/  IMAD R235, R10, 0xd8, RZ ;  /* 0x000000d80aeb7824 */ /* 0x000fe200078e02ff */
[-C--:B------:R-:W-:Y:S02]  /*3b10*/  LEA.HI.X.SX32 R115, R25, R153.reuse, 0x1, P4 ;  /* 0x0000009919737211 */ /* 0x080fe400020f0eff */
[----:B------:R-:W-:-:S02]  /*3b20*/  LEA.HI.X.SX32 R125, R23, R153, 0x1, P3 ;  /* 0x00000099177d7211 */ /* 0x000fc400018f0eff */
[-C--:B------:R-:W-:Y:S01]  /*3b30*/  IADD3 R130, P2, R230, R152.reuse, RZ ;  /* 0x00000098e6827210 */ /* 0x080fe20007f5e0ff */
[C---:B------:R-:W-:Y:S01]  /*3b40*/  IMAD R230, R10.reuse, 0xda, RZ ;  /* 0x000000da0ae67824 */ /* 0x040fe200078e02ff */
[----:B------:R-:W-:Y:S01]  /*3b50*/  LEA.HI.X.SX32 R123, R21, R153, 0x1, P6 ;  /* 0x00000099157b7211 */ /* 0x000fe200030f0eff */
[----:B------:R-:W-:Y:S01]  /*3b60*/  STL.64 [R1+0x7b8], R116 ;  /* 0x0007b87401007387 */ /* 0x000fe20000100a00 */
[----:B------:R-:W-:Y:S01]  /*3b70*/  IADD3 R128, P5, R233, R152, RZ ;  /* 0x00000098e9807210 */ /* 0x000fe20007fbe0ff */
[C---:B------:R-:W-:Y:S02]  /*3b80*/  IMAD R233, R10.reuse, 0xd6, RZ ;  /* 0x000000d60ae97824 */ /* 0x040fe400078e02ff */
[----:B------:R0:W-:Y:S01]  /*3b90*/  STL.64 [R1+0x750], R114 ;  /* 0x0007507201007387 */ /* 0x0001e20000100a00 */
[----:B------:R-:W-:-:S03]  /*3ba0*/  IMAD R232, R10, 0x69, RZ ;  /* 0x000000690ae87824 */ /* 0x000fc600078e02ff */
[----:B------:R1:W-:Y:S04]  /*3bb0*/  STL.64 [R1+0x680], R124 ;  /* 0x0006807c01007387 */ /* 0x0003e80000100a00 */
[----:B------:R2:W-:Y:S01]  /*3bc0*/  STL.64 [R1+0x4e0], R122 ;  /* 0x0004e07a01007387 */ /* 0x0005e20000100a00 */
[-C--:B0-----:R-:W-:Y:S01]  /*3bd0*/  IADD3 R114, P4, R235, R152.reuse, RZ ;  /* 0x00000098eb727210 */ /* 0x081fe20007f9e0ff */
[----:B------:R-:W-:Y:S01]  /*3be0*/  IMAD R235, R10, 0x35, RZ ;  /* 0x000000350aeb7824 */ /* 0x000fe200078e02ff */
[-C--:B------:R-:W-:Y:S02]  /*3bf0*/  IADD3 R116, P1, R233, R152.reuse, RZ ;  /* 0x00000098e9747210 */ /* 0x080fe40007f3e0ff */
[-C--:B-1----:R-:W-:Y:S02]  /*3c00*/  IADD3 R124, P3, R15, R152.reuse, RZ ;  /* 0x000000980f7c7210 */ /* 0x082fe40007f7e0ff */
[----:B--2---:R-:W-:Y:S01]  /*3c10*/  IADD3 R122, P6, R230, R152, RZ ;  /* 0x00000098e67a7210 */ /* 0x004fe20007fde0ff */
[----:B------:R-:W-:Y:S01]  /*3c20*/  IMAD R230, R10, 0x6b, RZ ;  /* 0x0000006b0ae67824 */ /* 0x000fe200078e02ff */
[-C--:B------:R-:W-:Y:S01]  /*3c30*/  LEA.HI.X.SX32 R131, R232, R153.reuse, 0x1, P2 ;  /* 0x00000099e8837211 */ /* 0x080fe200010f0eff */
[----:B------:R-:W-:Y:S01]  /*3c40*/  IMAD R233, R10, 0xdc, RZ ;  /* 0x000000dc0ae97824 */ /* 0x000fe200078e02ff */
[----:B------:R-:W-:-:S02]  /*3c50*/  LEA.HI.X.SX32 R125, R235, R153, 0x1, P3 ;  /* 0x00000099eb7d7211 */ /* 0x000fc400018f0eff */
[-C--:B------:R-:W-:Y:S01]  /*3c60*/  LEA.HI.X.SX32 R129, R15, R153.reuse, 0x1, P5 ;  /* 0x000000990f817211 */ /* 0x080fe200028f0eff */
[----:B------:R-:W-:Y:S01]  /*3c70*/  IMAD R232, R10, 0xde, RZ ;  /* 0x000000de0ae87824 */ /* 0x000fe200078e02ff */
[----:B------:R-:W-:Y:S01]  /*3c80*/  LEA.HI.X.SX32 R117, R230, R153, 0x1, P1 ;  /* 0x00000099e6757211 */ /* 0x000fe200008f0eff */
[----:B------:R0:W-:Y:S04]  /*3c90*/  STL.64 [R1+0x4d8], R130 ;  /* 0x0004d88201007387 */ /* 0x0001e80000100a00 */
[----:B------:R1:W-:Y:S04]  /*3ca0*/  STL.64 [R1+0x678], R124 ;  /* 0x0006787c01007387 */ /* 0x0003e80000100a00 */
[----:B------:R2:W-:Y:S01]  /*3cb0*/  STL.64 [R1+0x4d0], R128 ;  /* 0x0004d08001007387 */ /* 0x0005e20000100a00 */
[----:B0-----:R-:W-:Y:S01]  /*3cc0*/  IADD3 R130, P2, R233, R152, RZ ;  /* 0x00000098e9827210 */ /* 0x001fe20007f5e0ff */
[----:B------:R-:W-:-:S02]  /*3cd0*/  IMAD R233, R10, 0x1b, RZ ;  /* 0x0000001b0ae97824 */ /* 0x000fc400078e02ff */
[----:B------:R0:W-:Y:S01]  /*3ce0*/  STL.64 [R1+0x4c8], R116 ;  /* 0x0004c87401007387 */ /* 0x0001e20000100a00 */
[-C--:B-1----:R-:W-:Y:S02]  /*3cf0*/  IADD3 R124, P3, R12, R152.reuse, RZ ;  /* 0x000000980c7c7210 */ /* 0x082fe40007f7e0ff */
[-C--:B--2---:R-:W-:Y:S01]  /*3d00*/  IADD3 R128, P5, R13, R152.reuse, RZ ;  /* 0x000000980d807210 */ /* 0x084fe20007fbe0ff */
[----:B------:R-:W-:Y:S01]  /*3d10*/  IMAD R235, R10, 0xe0, RZ ;  /* 0x000000e00aeb7824 */ /* 0x000fe200078e02ff */
[-C--:B------:R-:W-:Y:S02]  /*3d20*/  LEA.HI.X.SX32 R125, R233, R153.reuse, 0x1, P3 ;  /* 0x00000099e97d7211 */ /* 0x080fe400018f0eff */
[-C--:B0-----:R-:W-:Y:S01]  /*3d30*/  IADD3 R116, P1, R232, R152.reuse, RZ ;  /* 0x00000098e8747210 */ /* 0x081fe20007f3e0ff */
[----:B------:R-:W-:Y:S01]  /*3d40*/  IMAD R232, R10, 0x6d, RZ ;  /* 0x0000006d0ae87824 */ /* 0x000fe200078e02ff */
[-C--:B------:R-:W-:Y:S02]  /*3d50*/  LEA.HI.X.SX32 R129, R12, R153.reuse, 0x1, P5 ;  /* 0x000000990c817211 */ /* 0x080fe400028f0eff */
[-C--:B------:R-:W-:Y:S01]  /*3d60*/  LEA.HI.X.SX32 R115, R13, R153.reuse, 0x1, P4 ;  /* 0x000000990d737211 */ /* 0x080fe200020f0eff */
[----:B------:R-:W-:Y:S01]  /*3d70*/  IMAD R233, R10, 0xe4, RZ ;  /* 0x000000e40ae97824 */ /* 0x000fe200078e02ff */
[----:B------:R-:W-:Y:S01]  /*3d80*/  LEA.HI.X.SX32 R123, R232, R153, 0x1, P6 ;  /* 0x00000099e87b7211 */ /* 0x000fe200030f0eff */
[----:B------:R0:W-:Y:S04]  /*3d90*/  STL.64 [R1+0x748], R124 ;  /* 0x0007487c01007387 */ /* 0x0001e80000100a00 */
[----:B------:R1:W-:Y:S04]  /*3da0*/  STL.64 [R1+0x670], R128 ;  /* 0x0006708001007387 */ /* 0x0003e80000100a00 */
[----:B------:R-:W-:Y:S01]  /*3db0*/  STL.64 [R1+0x4c0], R114 ;  /* 0x0004c07201007387 */ /* 0x000fe20000100a00 */
[----:B0-----:R-:W-:Y:S01]  /*3dc0*/  IADD3 R124, P3, R235, R152, RZ ;  /* 0x00000098eb7c7210 */ /* 0x001fe20007f7e0ff */
[----:B------:R-:W-:-:S02]  /*3dd0*/  IMAD R235, R10, 0x37, RZ ;  /* 0x000000370aeb7824 */ /* 0x000fc400078e02ff */
[----:B------:R0:W-:Y:S01]  /*3de0*/  STL.64 [R1+0x4b8], R122 ;  /* 0x0004b87a01007387 */ /* 0x0001e20000100a00 */
[CC--:B-1----:R-:W-:Y:S02]  /*3df0*/  IADD3 R128, P5, R14.reuse, R152.reuse, RZ ;  /* 0x000000980e807210 */ /* 0x0c2fe40007fbe0ff */
[-C--:B------:R-:W-:Y:S02]  /*3e00*/  LEA.HI.X.SX32 R131, R14, R153.reuse, 0x1, P2 ;  /* 0x000000990e837211 */ /* 0x080fe400010f0eff */
[----:B------:R-:W-:Y:S02]  /*3e10*/  LEA.HI.X.SX32 R129, R235, R153, 0x1, P5 ;  /* 0x00000099eb817211 */ /* 0x000fe400028f0eff */
[----:B0-----:R-:W-:Y:S01]  /*3e20*/  IADD3 R122, P6, R233, R152, RZ ;  /* 0x00000098e97a7210 */ /* 0x001fe20007fde0ff */
[C---:B------:R-:W-:Y:S02]  /*3e30*/  IMAD R233, R10.reuse, 0x6f, RZ ;  /* 0x0000006f0ae97824 */ /* 0x040fe400078e02ff */
[----:B------:R0:W-:Y:S01]  /*3e40*/  STL.64 [R1+0x668], R128 ;  /* 0x0006688001007387 */ /* 0x0001e20000100a00 */
[----:B------:R-:W-:-:S02]  /*3e50*/  IMAD R235, R10, 0x7, RZ ;  /* 0x000000070aeb7824 */ /* 0x000fc400078e02ff */
[----:B------:R-:W-:Y:S01]  /*3e60*/  LEA.HI.X.SX32 R117, R233, R153, 0x1, P1 ;  /* 0x00000099e9757211 */ /* 0x000fe200008f0eff */
[----:B------:R-:W-:Y:S01]  /*3e70*/  STL.64 [R1+0x4b0], R130 ;  /* 0x0004b08201007387 */ /* 0x000fe20000100a00 */
[----:B------:R-:W-:-:S03]  /*3e80*/  IADD3 R12, P2, R17, R152, RZ ;  /* 0x00000098110c7210 */ /* 0x000fc60007f5e0ff */
[----:B------:R1:W-:Y:S01]  /*3e90*/  STL.64 [R1+0x4a8], R116 ;  /* 0x0004a87401007387 */ /* 0x0003e20000100a00 */
[-C--:B0-----:R-:W-:Y:S01]  /*3ea0*/  IADD3 R128, P5, R16, R152.reuse, RZ ;  /* 0x0000009810807210 */ /* 0x081fe20007fbe0ff */
[----:B------:R-:W-:Y:S01]  /*3eb0*/  IMAD R230, R10, 0xe2, RZ ;  /* 0x000000e20ae67824 */ /* 0x000fe200078e02ff */
[-C--:B------:R-:W-:Y:S02]  /*3ec0*/  LEA.HI.X.SX32 R13, R16, R153.reuse, 0x1, P2 ;  /* 0x00000099100d7211 */ /* 0x080fe400010f0eff */
[-C--:B------:R-:W-:Y:S02]  /*3ed0*/  LEA.HI.X.SX32 R129, R235, R153.reuse, 0x1, P5 ;  /* 0x00000099eb817211 */ /* 0x080fe400028f0eff */
[-C--:B------:R-:W-:Y:S02]  /*3ee0*/  IADD3 R14, P5, R19, R152.reuse, RZ ;  /* 0x00000098130e7210 */ /* 0x080fe40007fbe0ff */
[----:B-1----:R-:W-:Y:S01]  /*3ef0*/  IADD3 R116, P1, R18, R152, RZ ;  /* 0x0000009812747210 */ /* 0x002fe20007f3e0ff */
[----:B------:R-:W-:Y:S01]  /*3f00*/  IMAD R235, R10, 0xe8, RZ ;  /* 0x000000e80aeb7824 */ /* 0x000fe200078e02ff */
[----:B------:R-:W-:-:S02]  /*3f10*/  LEA.HI.X.SX32 R15, R18, R153, 0x1, P5 ;  /* 0x00000099120f7211 */ /* 0x000fc400028f0eff */
[-C--:B------:R-:W-:Y:S01]  /*3f20*/  LEA.HI.X.SX32 R117, R17, R153.reuse, 0x1, P1 ;  /* 0x0000009911757211 */ /* 0x080fe200008f0eff */
[C---:B------:R-:W-:Y:S01]  /*3f30*/  IMAD R233, R10.reuse, 0xe6, RZ ;  /* 0x000000e60ae97824 */ /* 0x040fe200078e02ff */
[----:B------:R-:W-:Y:S01]  /*3f40*/  STL.64 [R1+0x7e8], R128 ;  /* 0x0007e88001007387 */ /* 0x000fe20000100a00 */
[----:B------:R-:W-:Y:S01]  /*3f50*/  IMAD R232, R10, 0x71, RZ ;  /* 0x000000710ae87824 */ /* 0x000fe200078e02ff */
[----:B------:R-:W-:Y:S02]  /*3f60*/  IADD3 R114, P4, R230, R152, RZ ;  /* 0x00000098e6727210 */ /* 0x000fe40007f9e0ff */
[----:B------:R0:W-:Y:S01]  /*3f70*/  STL.64 [R1+0x7b0], R12 ;  /* 0x0007b00c01007387 */ /* 0x0001e20000100a00 */
[----:B------:R-:W-:-:S03]  /*3f80*/  LEA.HI.X.SX32 R125, R19, R153, 0x1, P3 ;  /* 0x00000099137d7211 */ /* 0x000fc600018f0eff */
[----:B------:R1:W-:Y:S01]  /*3f90*/  STL.64 [R1+0x740], R116 ;  /* 0x0007407401007387 */ /* 0x0003e20000100a00 */
[----:B------:R-:W-:Y:S01]  /*3fa0*/  IMAD R230, R10, 0xea, RZ ;  /* 0x000000ea0ae67824 */ /* 0x000fe200078e02ff */
[----:B------:R-:W-:Y:S02]  /*3fb0*/  LEA.HI.X.SX32 R115, R232, R153, 0x1, P4 ;  /* 0x00000099e8737211 */ /* 0x000fe400020f0eff */
[----:B------:R2:W-:Y:S01]  /*3fc0*/  STL.64 [R1+0x660], R14 ;  /* 0x0006600e01007387 */ /* 0x0005e20000100a00 */
[-C--:B0-----:R-:W-:Y:S01]  /*3fd0*/  IADD3 R12, P2, R233, R152.reuse, RZ ;  /* 0x00000098e90c7210 */ /* 0x081fe20007f5e0ff */
[C---:B------:R-:W-:Y:S01]  /*3fe0*/  IMAD R233, R10.reuse, 0xec, RZ ;  /* 0x000000ec0ae97824 */ /* 0x040fe200078e02ff */
[-C--:B-1----:R-:W-:Y:S01]  /*3ff0*/  IADD3 R116, P1, R235, R152.reuse, RZ ;  /* 0x00000098eb747210 */ /* 0x082fe20007f3e0ff */
[----:B------:R-:W-:Y:S01]  /*4000*/  IMAD R235, R10, 0x39, RZ ;  /* 0x000000390aeb7824 */ /* 0x000fe200078e02ff */
[-C--:B--2---:R-:W-:Y:S01]  /*4010*/  IADD3 R14, P5, R20, R152.reuse, RZ ;  /* 0x00000098140e7210 */ /* 0x084fe20007fbe0ff */
[----:B------:R-:W-:Y:S01]  /*4020*/  STL.64 [R1+0x4a0], R124 ;  /* 0x0004a07c01007387 */ /* 0x000fe20000100a00 */
[----:B------:R-:W-:-:S02]  /*4030*/  IADD3 R16, P3, R230, R152, RZ ;  /* 0x00000098e6107210 */ /* 0x000fc40007f7e0ff */
[-C--:B------:R-:W-:Y:S01]  /*4040*/  LEA.HI.X.SX32 R15, R235, R153.reuse, 0x1, P5 ;  /* 0x00000099eb0f7211 */ /* 0x080fe200028f0eff */
[----:B------:R0:W-:Y:S01]  /*4050*/  STL.64 [R1+0x498], R114 ;  /* 0x0004987201007387 */ /* 0x0001e20000100a00 */
[----:B------:R-:W-:Y:S01]  /*4060*/  IMAD R230, R10, 0x73, RZ ;  /* 0x000000730ae67824 */ /* 0x000fe200078e02ff */
[-C--:B------:R-:W-:Y:S02]  /*4070*/  IADD3 R18, P5, R22, R152.reuse, RZ ;  /* 0x0000009816127210 */ /* 0x080fe40007fbe0ff */
[-C--:B------:R-:W-:Y:S01]  /*4080*/  LEA.HI.X.SX32 R123, R20, R153.reuse, 0x1, P6 ;  /* 0x00000099147b7211 */ /* 0x080fe200030f0eff */
[----:B------:R1:W-:Y:S01]  /*4090*/  STL.64 [R1+0x658], R14 ;  /* 0x0006580e01007387 */ /* 0x0003e20000100a00 */
[----:B------:R-:W-:Y:S02]  /*40a0*/  LEA.HI.X.SX32 R13, R230, R153, 0x1, P2 ;  /* 0x00000099e60d7211 */ /* 0x000fe400010f0eff */
[-C--:B0-----:R-:W-:Y:S01]  /*40b0*/  IADD3 R114, P4, R233, R152.reuse, RZ ;  /* 0x00000098e9727210 */ /* 0x081fe20007f9e0ff */
[----:B------:R-:W-:Y:S01]  /*40c0*/  IMAD R233, R10, 0x1d, RZ ;  /* 0x0000001d0ae97824 */ /* 0x000fe200078e02ff */
[----:B-1----:R-:W-:Y:S01]  /*40d0*/  IADD3 R14, P6, R24, R152, RZ ;  /* 0x00000098180e7210 */ /* 0x002fe20007fde0ff */
[----:B------:R-:W-:-:S03]  /*40e0*/  IMAD R235, R10, 0xf0, RZ ;  /* 0x000000f00aeb7824 */ /* 0x000fc600078e02ff */
[-C--:B------:R-:W-:Y:S01]  /*40f0*/  LEA.HI.X.SX32 R19, R233, R153.reuse, 0x1, P5 ;  /* 0x00000099e9137211 */ /* 0x080fe200028f0eff */
[----:B------:R-:W-:Y:S01]  /*4100*/  IMAD R232, R10, 0xee, RZ ;  /* 0x000000ee0ae87824 */ /* 0x000fe200078e02ff */
[----:B------:R-:W-:Y:S01]  /*4110*/  LEA.HI.X.SX32 R15, R22, R153, 0x1, P6 ;  /* 0x00000099160f7211 */ /* 0x000fe200030f0eff */
[----:B------:R-:W-:Y:S04]  /*4120*/  STL.64 [R1+0x490], R122 ;  /* 0x0004907a01007387 */ /* 0x000fe80000100a00 */
[----:B------:R0:W-:Y:S04]  /*4130*/  STL.64 [R1+0x488], R12 ;  /* 0x0004880c01007387 */ /* 0x0001e80000100a00 */
[----:B------:R1:W-:Y:S04]  /*4140*/  STL.64 [R1+0x738], R18 ;  /* 0x0007381201007387 */ /* 0x0003e80000100a00 */
[----:B------:R2:W-:Y:S01]  /*4150*/  STL.64 [R1+0x650], R14 ;  /* 0x0006500e01007387 */ /* 0x0005e20000100a00 */
[-C--:B0-----:R-:W-:Y:S01]  /*4160*/  IADD3 R12, P2, R232, R152.reuse, RZ ;  /* 0x00000098e80c7210 */ /* 0x081fe20007f5e0ff */
[C---:B------:R-:W-:Y:S01]  /*4170*/  IMAD R232, R10.reuse, 0x75, RZ ;  /* 0x000000750ae87824 */ /* 0x040fe200078e02ff */
[-C--:B-1----:R-:W-:Y:S01]  /*4180*/  IADD3 R18, P5, R235, R152.reuse, RZ ;  /* 0x00000098eb127210 */ /* 0x082fe20007fbe0ff */
[----:B------:R-:W-:Y:S01]  /*4190*/  IMAD R235, R10, 0x3b, RZ ;  /* 0x0000003b0aeb7824 */ /* 0x000fe200078e02ff */
[----:B--2---:R-:W-:-:S02]  /*41a0*/  IADD3 R14, P6, R26, R152, RZ ;  /* 0x000000981a0e7210 */ /* 0x004fc40007fde0ff */
[-C--:B------:R-:W-:Y:S02]  /*41b0*/  LEA.HI.X.SX32 R117, R24, R153.reuse, 0x1, P1 ;  /* 0x0000009918757211 */ /* 0x080fe400008f0eff */
[-C--:B------:R-:W-:Y:S01]  /*41c0*/  LEA.HI.X.SX32 R15, R235, R153.reuse, 0x1, P6 ;  /* 0x00000099eb0f7211 */ /* 0x080fe200030f0eff */
[----:B------:R-:W-:Y:S01]  /*41d0*/  IMAD R235, R10, 0x77, RZ ;  /* 0x000000770aeb7824 */ /* 0x000fe200078e02ff */
[-C--:B------:R-:W-:Y:S01]  /*41e0*/  LEA.HI.X.SX32 R17, R232, R153.reuse, 0x1, P3 ;  /* 0x00000099e8117211 */ /* 0x080fe200018f0eff */
[----:B------:R-:W-:Y:S01]  /*41f0*/  STL.64 [R1+0x480], R116 ;  /* 0x0004807401007387 */ /* 0x000fe20000100a00 */
[-C--:B------:R-:W-:Y:S02]  /*4200*/  LEA.HI.X.SX32 R115, R26, R153.reuse, 0x1, P4 ;  /* 0x000000991a737211 */ /* 0x080fe400020f0eff */
[----:B------:R-:W-:Y:S01]  /*4210*/  LEA.HI.X.SX32 R13, R235, R153, 0x1, P2 ;  /* 0x00000099eb0d7211 */ /* 0x000fe200010f0eff */
[----:B------:R-:W-:Y:S01]  /*4220*/  STL.64 [R1+0x478], R16 ;  /* 0x0004781001007387 */ /* 0x000fe20000100a00 */
[----:B------:R-:W-:Y:S01]  /*4230*/  IMAD R232, R10, 0xf, RZ ;  /* 0x0000000f0ae87824 */ /* 0x000fe200078e02ff */
[----:B------:R-:W-:-:S02]  /*4240*/  IADD3 R22, P4, R28, R152, RZ ;  /* 0x000000981c167210 */ /* 0x000fc40007f9e0ff */
[----:B------:R0:W-:Y:S01]  /*4250*/  STL.64 [R1+0x648], R14 ;  /* 0x0006480e01007387 */ /* 0x0001e20000100a00 */
[----:B------:R-:W-:-:S03]  /*4260*/  IMAD R233, R10, 0xf4, RZ ;  /* 0x000000f40ae97824 */ /* 0x000fc600078e02ff */
[----:B------:R-:W-:Y:S01]  /*4270*/  STL.64 [R1+0x470], R114 ;  /* 0x0004707201007387 */ /* 0x000fe20000100a00 */
[----:B------:R-:W-:-:S03]  /*4280*/  IMAD R230, R10, 0xf2, RZ ;  /* 0x000000f20ae67824 */ /* 0x000fc600078e02ff */
[----:B------:R1:W-:Y:S01]  /*4290*/  STL.64 [R1+0x468], R12 ;  /* 0x0004680c01007387 */ /* 0x0003e20000100a00 */
[CC--:B0-----:R-:W-:Y:S01]  /*42a0*/  IADD3 R14, P6, R27.reuse, R152.reuse, RZ ;  /* 0x000000981b0e7210 */ /* 0x0c1fe20007fde0ff */
[----:B------:R-:W-:Y:S01]  /*42b0*/  IMAD R235, R10, 0xf8, RZ ;  /* 0x000000f80aeb7824 */ /* 0x000fe200078e02ff */
[-C--:B------:R-:W-:Y:S02]  /*42c0*/  LEA.HI.X.SX32 R23, R27, R153.reuse, 0x1, P4 ;  /* 0x000000991b177211 */ /* 0x080fe400020f0eff */
[----:B------:R-:W-:Y:S02]  /*42d0*/  LEA.HI.X.SX32 R15, R232, R153, 0x1, P6 ;  /* 0x00000099e80f7211 */ /* 0x000fe400030f0eff */
[----:B-1----:R-:W-:-:S03]  /*42e0*/  IADD3 R12, P2, R29, R152, RZ ;  /* 0x000000981d0c7210 */ /* 0x002fc60007f5e0ff */
[----:B------:R0:W-:Y:S01]  /*42f0*/  STL.64 [R1+0x7a8], R14 ;  /* 0x0007a80e01007387 */ /* 0x0001e20000100a00 */
[-C--:B------:R-:W-:Y:S02]  /*4300*/  IADD3 R16, P3, R233, R152.reuse, RZ ;  /* 0x00000098e9107210 */ /* 0x080fe40007f7e0ff */
[-C--:B------:R-:W-:Y:S01]  /*4310*/  LEA.HI.X.SX32 R13, R28, R153.reuse, 0x1, P2 ;  /* 0x000000991c0d7211 */ /* 0x080fe200010f0eff */
[----:B------:R-:W-:Y:S01]  /*4320*/  IMAD R233, R10, 0xf6, RZ ;  /* 0x000000f60ae97824 */ /* 0x000fe200078e02ff */
[----:B------:R-:W-:Y:S01]  /*4330*/  IADD3 R20, P1, R230, R152, RZ ;  /* 0x00000098e6147210 */ /* 0x000fe20007f3e0ff */
[----:B------:R-:W-:Y:S01]  /*4340*/  IMAD R232, R10, 0x79, RZ ;  /* 0x000000790ae87824 */ /* 0x000fe200078e02ff */
[----:B------:R1:W-:Y:S01]  /*4350*/  STL.64 [R1+0x730], R22 ;  /* 0x0007301601007387 */ /* 0x0003e20000100a00 */
[----:B------:R-:W-:-:S03]  /*4360*/  LEA.HI.X.SX32 R19, R29, R153, 0x1, P5 ;  /* 0x000000991d137211 */ /* 0x000fc600028f0eff */
[----:B------:R2:W-:Y:S01]  /*4370*/  STL.64 [R1+0x640], R12 ;  /* 0x0006400c01007387 */ /* 0x0005e20000100a00 */
[-C--:B0-----:R-:W-:Y:S01]  /*4380*/  IADD3 R14, P6, R233, R152.reuse, RZ ;  /* 0x00000098e90e7210 */ /* 0x081fe20007fde0ff */
[----:B------:R-:W-:Y:S01]  /*4390*/  IMAD R233, R10, 0xfc, RZ ;  /* 0x000000fc0ae97824 */ /* 0x000fe200078e02ff */
[-C--:B------:R-:W-:Y:S02]  /*43a0*/  LEA.HI.X.SX32 R21, R232, R153.reuse, 0x1, P1 ;  /* 0x00000099e8157211 */ /* 0x080fe400008f0eff */
[-C--:B-1----:R-:W-:Y:S01]  /*43b0*/  IADD3 R22, P4, R235, R152.reuse, RZ ;  /* 0x00000098eb167210 */ /* 0x082fe20007f9e0ff */
[----:B------:R-:W-:Y:S01]  /*43c0*/  IMAD R235, R10, 0x3d, RZ ;  /* 0x0000003d0aeb7824 */ /* 0x000fe200078e02ff */
[C---:B--2---:R-:W-:Y:S01]  /*43d0*/  IADD3 R12, P2, R30.reuse, R152, RZ ;  /* 0x000000981e0c7210 */ /* 0x044fe20007f5e0ff */
[----:B------:R-:W-:Y:S01]  /*43e0*/  STL.64 [R1+0x460], R18 ;  /* 0x0004601201007387 */ /* 0x000fe20000100a00 */
[-C--:B------:R-:W-:Y:S02]  /*43f0*/  LEA.HI.X.SX32 R17, R30, R153.reuse, 0x1, P3 ;  /* 0x000000991e117211 */ /* 0x080fe400018f0eff */
[----:B------:R-:W-:Y:S01]  /*4400*/  LEA.HI.X.SX32 R13, R235, R153, 0x1, P2 ;  /* 0x00000099eb0d7211 */ /* 0x000fe200010f0eff */
[----:B------:R0:W-:Y:S01]  /*4410*/  STL.64 [R1+0x458], R20 ;  /* 0x0004581401007387 */ /* 0x0001e20000100a00 */
[----:B------:R-:W-:-:S03]  /*4420*/  IMAD R235, R10, 0x1f, RZ ;  /* 0x0000001f0aeb7824 */ /* 0x000fc600078e02ff */
[----:B------:R1:W-:Y:S04]  /*4430*/  STL.64 [R1+0x638], R12 ;  /* 0x0006380c01007387 */ /* 0x0003e80000100a00 */
[----:B------:R2:W-:Y:S01]  /*4440*/  STL.64 [R1+0x450], R16 ;  /* 0x0004501001007387 */ /* 0x0005e20000100a00 */
[-C--:B0-----:R-:W-:Y:S01]  /*4450*/  IADD3 R20, P1, R233, R152.reuse, RZ ;  /* 0x00000098e9147210 */ /* 0x081fe20007f3e0ff */
[----:B------:R-:W-:Y:S01]  /*4460*/  IMAD R233, R10, 0x7b, RZ ;  /* 0x0000007b0ae97824 */ /* 0x000fe200078e02ff */
[----:B-1----:R-:W-:-:S04]  /*4470*/  IADD3 R12, P2, R32, R152, RZ ;  /* 0x00000098200c7210 */ /* 0x002fc80007f5e0ff */
[-C--:B------:R-:W-:Y:S02]  /*4480*/  LEA.HI.X.SX32 R15, R233, R153.reuse, 0x1, P6 ;  /* 0x00000099e90f7211 */ /* 0x080fe400030f0eff */
[-C--:B--2---:R-:W-:Y:S01]  /*4490*/  IADD3 R16, P3, R33, R152.reuse, RZ ;  /* 0x0000009821107210 */ /* 0x084fe20007f7e0ff */
[----:B------:R-:W-:Y:S01]  /*44a0*/  IMAD R230, R10, 0xfa, RZ ;  /* 0x000000fa0ae67824 */ /* 0x000fe200078e02ff */
[-C--:B------:R-:W-:Y:S02]  /*44b0*/  LEA.HI.X.SX32 R13, R235, R153.reuse, 0x1, P2 ;  /* 0x00000099eb0d7211 */ /* 0x080fe400010f0eff */
[-C--:B------:R-:W-:Y:S02]  /*44c0*/  LEA.HI.X.SX32 R17, R32, R153.reuse, 0x1, P3 ;  /* 0x0000009920117211 */ /* 0x080fe400018f0eff */
[----:B------:R-:W-:Y:S02]  /*44d0*/  LEA.HI.X.SX32 R23, R33, R153, 0x1, P4 ;  /* 0x0000009921177211 */ /* 0x000fe400020f0eff */
[----:B------:R-:W-:Y:S01]  /*44e0*/  MOV R232, c[0x0][0x1a4] ;  /* 0x0000690000e87a02 */ /* 0x000fe20000000f00 */
[----:B------:R0:W-:Y:S01]  /*44f0*/  STL.64 [R1+0x448], R14 ;  /* 0x0004480e01007387 */ /* 0x0001e20000100a00 */
[----:B------:R-:W-:Y:S01]  /*4500*/  IMAD R233, R10, 0x7d, RZ ;  /* 0x0000007d0ae97824 */ /* 0x000fe200078e02ff */
[----:B------:R-:W-:Y:S01]  /*4510*/  IADD3 R18, P5, R230, R152, RZ ;  /* 0x00000098e6127210 */ /* 0x000fe20007fbe0ff */
[----:B------:R-:W-:Y:S01]  /*4520*/  IMAD R235, R10, 0x3f, RZ ;  /* 0x0000003f0aeb7824 */ /* 0x000fe200078e02ff */
[----:B------:R1:W-:Y:S01]  /*4530*/  STL.64 [R1+0x728], R12 ;  /* 0x0007280c01007387 */ /* 0x0003e20000100a00 */
[----:B------:R-:W-:-:S03]  /*4540*/  IMAD.SHL.U32 R232, R232, 0x4, RZ ;  /* 0x00000004e8e87824 */ /* 0x000fc600078e00ff */
[----:B------:R2:W-:Y:S01]  /*4550*/  STL.64 [R1+0x630], R16 ;  /* 0x0006301001007387 */ /* 0x0005e20000100a00 */
[-C--:B------:R-:W-:Y:S02]  /*4560*/  LEA.HI.X.SX32 R19, R233, R153.reuse, 0x1, P5 ;  /* 0x00000099e9137211 */ /* 0x080fe400028f0eff */
[-C--:B0-----:R-:W-:Y:S01]  /*4570*/  IADD3 R14, P6, R34, R152.reuse, RZ ;  /* 0x00000098220e7210 */ /* 0x081fe20007fde0ff */
[----:B------:R0:W-:Y:S01]  /*4580*/  STL.64 [R1+0x440], R22 ;  /* 0x0004401601007387 */ /* 0x0001e20000100a00 */
[-C--:B-1----:R-:W-:Y:S02]  /*4590*/  IADD3 R12, P2, R35, R152.reuse, RZ ;  /* 0x00000098230c7210 */ /* 0x082fe40007f5e0ff */
[----:B------:R-:W-:Y:S02]  /*45a0*/  LEA.HI.X.SX32 R15, R235, R153, 0x1, P6 ;  /* 0x00000099eb0f7211 */ /* 0x000fe400030f0eff */
[CC--:B--2---:R-:W-:Y:S02]  /*45b0*/  LEA R16, P3, R10.reuse, R152.reuse, 0x2 ;  /* 0x000000980a107211 */ /* 0x0c4fe400078610ff */
[----:B0-----:R-:W-:-:S02]  /*45c0*/  LEA R22, P4, R10, R152, 0x3 ;  /* 0x000000980a167211 */ /* 0x001fc400078818ff */
[-C--:B------:R-:W-:Y:S02]  /*45d0*/  LEA.HI.X.SX32 R21, R34, R153.reuse, 0x1, P1 ;  /* 0x0000009922157211 */ /* 0x080fe400008f0eff */
[----:B------:R-:W-:Y:S02]  /*45e0*/  MOV R235, c[0x0][0x1a4] ;  /* 0x0000690000eb7a02 */ /* 0x000fe40000000f00 */
[-C--:B------:R-:W-:Y:S02]  /*45f0*/  LEA.HI.X.SX32 R23, R232, R153.reuse, 0x1, P4 ;  /* 0x00000099e8177211 */ /* 0x080fe400020f0eff */
[-C--:B------:R-:W-:Y:S02]  /*4600*/  LEA.HI.X.SX32 R13, R10, R153.reuse, 0x1, P2 ;  /* 0x000000990a0d7211 */ /* 0x080fe400010f0eff */
[----:B------:R-:W-:Y:S01]  /*4610*/  MOV R232, c[0x0][0x1a4] ;  /* 0x0000690000e87a02 */ /* 0x000fe20000000f00 */
[----:B------:R0:W-:Y:S01]  /*4620*/  STL.64 [R1+0x438], R18 ;  /* 0x0004381201007387 */ /* 0x0001e20000100a00 */
[----:B------:R-:W-:Y:S01]  /*4630*/  LEA.HI.X.SX32 R17, R35, R153, 0x1, P3 ;  /* 0x0000009923117211 */ /* 0x000fe200018f0eff */
[----:B------:R-:W-:Y:S01]  /*4640*/  IMAD R233, R9, 0x82, RZ ;  /* 0x0000008209e97824 */ /* 0x000fe200078e02ff */
[----:B------:R-:W-:Y:S01]  /*4650*/  SHF.L.U32 R235, R235, 0x3, RZ ;  /* 0x00000003ebeb7819 */ /* 0x000fe200000006ff */
[----:B------:R1:W-:Y:S01]  /*4660*/  STL.64 [R1+0x628], R14 ;  /* 0x0006280e01007387 */ /* 0x0003e20000100a00 */
[----:B------:R-:W-:-:S03]  /*4670*/  SHF.L.U32 R232, R232, 0x4, RZ ;  /* 0x00000004e8e87819 */ /* 0x000fc600000006ff */
[----:B------:R2:W-:Y:S01]  /*4680*/  STL.64 [R1+0x430], R20 ;  /* 0x0004301401007387 */ /* 0x0005e20000100a00 */
[----:B0-----:R-:W-:-:S03]  /*4690*/  LEA R18, P5, R10, R152, 0x4 ;  /* 0x000000980a127211 */ /* 0x001fc600078a20ff */
[----:B------:R-:W-:Y:S01]  /*46a0*/  STL.64 [R1+0x818], R12 ;  /* 0x0008180c01007387 */ /* 0x000fe20000100a00 */
[----:B-1----:R-:W-:-:S03]  /*46b0*/  LEA R14, P6, R10, R152, 0x5 ;  /* 0x000000980a0e7211 */ /* 0x002fc600078c28ff */
[----:B------:R-:W-:Y:S01]  /*46c0*/  STL.64 [R1+0x810], R16 ;  /* 0x0008101001007387 */ /* 0x000fe20000100a00 */
[-C--:B------:R-:W-:Y:S02]  /*46d0*/  LEA.HI.X.SX32 R19, R235, R153.reuse, 0x1, P5 ;  /* 0x00000099eb137211 */ /* 0x080fe400028f0eff */
[----:B------:R-:W-:Y:S01]  /*46e0*/  LEA.HI.X.SX32 R15, R232, R153, 0x1, P6 ;  /* 0x00000099e80f7211 */ /* 0x000fe200030f0eff */
[----:B------:R4:W-:Y:S01]  /*46f0*/  STL.64 [R1+0x800], R22 ;  /* 0x0008001601007387 */ /* 0x0009e20000100a00 */
[----:B------:R-:W-:Y:S02]  /*4700*/  MOV R235, c[0x0][0x1a4] ;  /* 0x0000690000eb7a02 */ /* 0x000fe40000000f00 */
[----:B--2---:R-:W-:Y:S01]  /*4710*/  LEA R20, P1, R10, R152, 0x6 ;  /* 0x000000980a147211 */ /* 0x004fe200078230ff */
[----:B------:R-:W-:Y:S01]  /*4720*/  STL.64 [R1+0x7e0], R18 ;  /* 0x0007e01201007387 */ /* 0x000fe20000100a00 */
[----:B------:R-:W-:Y:S02]  /*4730*/  MOV R230, c[0x0][0x1a4] ;  /* 0x0000690000e67a02 */ /* 0x000fe40000000f00 */
[----:B------:R-:W-:-:S02]  /*4740*/  SHF.L.U32 R235, R235, 0x5, RZ ;  /* 0x00000005ebeb7819 */ /* 0x000fc400000006ff */
[----:B----4-:R-:W-:Y:S01]  /*4750*/  IADD3 R22, P4, R233, R154, RZ ;  /* 0x0000009ae9167210 */ /* 0x010fe20007f9e0ff */
[----:B------:R-:W-:Y:S01]  /*4760*/  IMAD R233, R9, 0x86, RZ ;  /* 0x0000008609e97824 */ /* 0x000fe200078e02ff */
[----:B------:R0:W-:Y:S01]  /*4770*/  STL.64 [R1+0x7a0], R14 ;  /* 0x0007a00e01007387 */ /* 0x0001e20000100a00 */
[----:B------:R-:W-:Y:S01]  /*4780*/  LEA.HI.X.SX32 R21, R235, R153, 0x1, P1 ;  /* 0x00000099eb157211 */ /* 0x000fe200008f0eff */
[----:B------:R-:W-:Y:S01]  /*4790*/  IMAD R230, R230, 0xfe, RZ ;  /* 0x000000fee6e67824 */ /* 0x000fe200078e02ff */
[----:B------:R-:W-:Y:S01]  /*47a0*/  LEA R12, P2, R10, R152, 0x7 ;  /* 0x000000980a0c7211 */ /* 0x000fe200078438ff */
[----:B------:R-:W-:Y:S02]  /*47b0*/  IMAD.MOV.U32 R235, RZ, RZ, c[0x0][0x1a4] ;  /* 0x00006900ffeb7624 */ /* 0x000fe400078e00ff */
[----:B------:R-:W-:Y:S01]  /*47c0*/  IMAD R232, R9, 0x88, RZ ;  /* 0x0000008809e87824 */ /* 0x000fe200078e02ff */
[----:B0-----:R-:W-:Y:S02]  /*47d0*/  IADD3 R14, P6, R233, R154, RZ ;  /* 0x0000009ae90e7210 */ /* 0x001fe40007fde0ff */
[----:B------:R-:W-:Y:S01]  /*47e0*/  MOV R233, c[0x0][0x1a4] ;  /* 0x0000690000e97a02 */ /* 0x000fe20000000f00 */
[----:B------:R-:W-:-:S03]  /*47f0*/  IMAD R235, R235, 0x7f, RZ ;  /* 0x0000007febeb7824 */ /* 0x000fc600078e02ff */
[----:B------:R-:W-:Y:S01]  /*4800*/  SHF.L.U32 R233, R233, 0x6, RZ ;  /* 0x00000006e9e97819 */ /* 0x000fe200000006ff */
[----:B------:R0:W-:Y:S01]  /*4810*/  STL.64 [R1+0x720], R20 ;  /* 0x0007201401007387 */ /* 0x0001e20000100a00 */
[----:B------:R-:W-:Y:S02]  /*4820*/  IADD3 R16, P3, R230, R152, RZ ;  /* 0x00000098e6107210 */ /* 0x000fe40007f7e0ff */
[-C--:B------:R-:W-:Y:S01]  /*4830*/  LEA.HI.X.SX32 R13, R233, R153.reuse, 0x1, P2 ;  /* 0x00000099e90d7211 */ /* 0x080fe200010f0eff */
[----:B------:R-:W-:Y:S01]  /*4840*/  IMAD R230, R9, 0x84, RZ ;  /* 0x0000008409e67824 */ /* 0x000fe200078e02ff */
[----:B------:R-:W-:Y:S01]  /*4850*/  LEA.HI.X.SX32 R17, R235, R153, 0x1, P3 ;  /* 0x00000099eb117211 */ /* 0x000fe200018f0eff */
[C---:B------:R-:W-:Y:S02]  /*4860*/  IMAD R235, R9.reuse, 0x21, RZ ;  /* 0x0000002109eb7824 */ /* 0x040fe400078e02ff */
[----:B------:R1:W-:Y:S01]  /*4870*/  STL.64 [R1+0x620], R12 ;  /* 0x0006200c01007387 */ /* 0x0003e20000100a00 */
[-C--:B0-----:R-:W-:Y:S01]  /*4880*/  IADD3 R20, P1, R232, R154.reuse, RZ ;  /* 0x0000009ae8147210 */ /* 0x081fe20007f3e0ff */
[C---:B------:R-:W-:Y:S01]  /*4890*/  IMAD R232, R9.reuse, 0x41, RZ ;  /* 0x0000004109e87824 */ /* 0x040fe200078e02ff */
[----:B------:R-:W-:Y:S01]  /*48a0*/  IADD3 R18, P5, R230, R154, RZ ;  /* 0x0000009ae6127210 */ /* 0x000fe20007fbe0ff */
[----:B------:R-:W-:-:S02]  /*48b0*/  IMAD R230, R9, 0x8a, RZ ;  /* 0x0000008a09e67824 */ /* 0x000fc400078e02ff */
[----:B------:R-:W-:Y:S01]  /*48c0*/  IMAD R233, R9, 0x8c, RZ ;  /* 0x0000008c09e97824 */ /* 0x000fe200078e02ff */
[-C--:B------:R-:W-:Y:S02]  /*48d0*/  LEA.HI.X.SX32 R23, R232, R155.reuse, 0x1, P4 ;  /* 0x0000009be8177211 */ /* 0x080fe400020f0eff */
[CC--:B-1----:R-:W-:Y:S01]  /*48e0*/  IADD3 R12, P2, R36.reuse, R154.reuse, RZ ;  /* 0x0000009a240c7210 */ /* 0x0c2fe20007f5e0ff */
[----:B------:R0:W-:Y:S01]  /*48f0*/  STL.64 [R1+0x428], R16 ;  /* 0x0004281001007387 */ /* 0x0001e20000100a00 */
[-C--:B------:R-:W-:Y:S02]  /*4900*/  LEA.HI.X.SX32 R19, R36, R155.reuse, 0x1, P5 ;  /* 0x0000009b24137211 */ /* 0x080fe400028f0eff */
[----:B------:R-:W-:Y:S01]  /*4910*/  LEA.HI.X.SX32 R13, R235, R155, 0x1, P2 ;  /* 0x0000009beb0d7211 */ /* 0x000fe200010f0eff */
[----:B------:R1:W-:Y:S04]  /*4920*/  STL.64 [R1+0x220], R22 ;  /* 0x0002201601007387 */ /* 0x0003e80000100a00 */
[----:B------:R2:W-:Y:S01]  /*4930*/  STL.64 [R1+0x320], R12 ;  /* 0x0003200c01007387 */ /* 0x0005e20000100a00 */
[-C--:B0-----:R-:W-:Y:S01]  /*4940*/  IADD3 R16, P3, R230, R154.reuse, RZ ;  /* 0x0000009ae6107210 */ /* 0x081fe20007f7e0ff */
[----:B------:R-:W-:Y:S01]  /*4950*/  IMAD R230, R9, 0x43, RZ ;  /* 0x0000004309e67824 */ /* 0x000fe200078e02ff */
[-C--:B-1----:R-:W-:Y:S01]  /*4960*/  IADD3 R22, P4, R233, R154.reuse, RZ ;  /* 0x0000009ae9167210 */ /* 0x082fe20007f9e0ff */
[----:B------:R-:W-:Y:S01]  /*4970*/  IMAD R233, R9, 0x11, RZ ;  /* 0x0000001109e97824 */ /* 0x000fe200078e02ff */
[----:B------:R0:W-:Y:S01]  /*4980*/  STL.64 [R1+0x218], R18 ;  /* 0x0002181201007387 */ /* 0x0001e20000100a00 */
[----:B--2---:R-:W-:-:S02]  /*4990*/  IADD3 R12, P2, R38, R154, RZ ;  /* 0x0000009a260c7210 */ /* 0x004fc40007f5e0ff */
[-C--:B------:R-:W-:Y:S01]  /*49a0*/  LEA.HI.X.SX32 R15, R230, R155.reuse, 0x1, P6 ;  /* 0x0000009be60f7211 */ /* 0x080fe200030f0eff */
[----:B------:R-:W-:Y:S01]  /*49b0*/  IMAD R235, R9, 0x90, RZ ;  /* 0x0000009009eb7824 */ /* 0x000fe200078e02ff */
[-C--:B------:R-:W-:Y:S01]  /*49c0*/  LEA.HI.X.SX32 R13, R233, R155.reuse, 0x1, P2 ;  /* 0x0000009be90d7211 */ /* 0x080fe200010f0eff */
[C---:B------:R-:W-:Y:S01]  /*49d0*/  IMAD R232, R9.reuse, 0x8e, RZ ;  /* 0x0000008e09e87824 */ /* 0x040fe200078e02ff */
[-C--:B0-----:R-:W-:Y:S01]  /*49e0*/  IADD3 R18, P5, R40, R154.reuse, RZ ;  /* 0x0000009a28127210 */ /* 0x081fe20007fbe0ff */
[----:B------:R0:W-:Y:S03]  /*49f0*/  STL.64 [R1+0x210], R14 ;  /* 0x0002100e01007387 */ /* 0x0001e60000100a00 */
[----:B------:R-:W-:Y:S01]  /*4a00*/  LEA.HI.X.SX32 R19, R38, R155, 0x1, P5 ;  /* 0x0000009b26137211 */ /* 0x000fe200028f0eff */
[----:B------:R1:W-:Y:S04]  /*4a10*/  STL.64 [R1+0x3a0], R12 ;  /* 0x0003a00c01007387 */ /* 0x0003e80000100a00 */
[----:B------:R2:W-:Y:S01]  /*4a20*/  STL.64 [R1+0x318], R18 ;  /* 0x0003181201007387 */ /* 0x0005e20000100a00 */
[-C--:B0-----:R-:W-:Y:S01]  /*4a30*/  IADD3 R14, P6, R232, R154.reuse, RZ ;  /* 0x0000009ae80e7210 */ /* 0x081fe20007fde0ff */
[----:B------:R-:W-:Y:S01]  /*4a40*/  IMAD R232, R9, 0x45, RZ ;  /* 0x0000004509e87824 */ /* 0x000fe200078e02ff */
[-C--:B-1----:R-:W-:Y:S01]  /*4a50*/  IADD3 R12, P2, R235, R154.reuse, RZ ;  /* 0x0000009aeb0c7210 */ /* 0x082fe20007f5e0ff */
[----:B------:R-:W-:Y:S01]  /*4a60*/  IMAD R235, R9, 0x23, RZ ;  /* 0x0000002309eb7824 */ /* 0x000fe200078e02ff */
[----:B--2---:R-:W-:-:S02]  /*4a70*/  IADD3 R18, P5, R41, R154, RZ ;  /* 0x0000009a29127210 */ /* 0x004fc40007fbe0ff */
[-C--:B------:R-:W-:Y:S02]  /*4a80*/  LEA.HI.X.SX32 R21, R40, R155.reuse, 0x1, P1 ;  /* 0x0000009b28157211 */ /* 0x080fe400008f0eff */
[-C--:B------:R-:W-:Y:S01]  /*4a90*/  LEA.HI.X.SX32 R19, R235, R155.reuse, 0x1, P5 ;  /* 0x0000009beb137211 */ /* 0x080fe200028f0eff */
[----:B------:R-:W-:Y:S01]  /*4aa0*/  IMAD R235, R9, 0x47, RZ ;  /* 0x0000004709eb7824 */ /* 0x000fe200078e02ff */
[-C--:B------:R-:W-:Y:S02]  /*4ab0*/  LEA.HI.X.SX32 R17, R232, R155.reuse, 0x1, P3 ;  /* 0x0000009be8117211 */ /* 0x080fe400018f0eff */
[-C--:B------:R-:W-:Y:S01]  /*4ac0*/  LEA.HI.X.SX32 R23, R41, R155.reuse, 0x1, P4 ;  /* 0x0000009b29177211 */ /* 0x080fe200020f0eff */
[----:B------:R-:W-:Y:S01]  /*4ad0*/  STL.64 [R1+0x208], R20 ;  /* 0x0002081401007387 */ /* 0x000fe20000100a00 */
[----:B------:R-:W-:Y:S01]  /*4ae0*/  LEA.HI.X.SX32 R15, R235, R155, 0x1, P6 ;  /* 0x0000009beb0f7211 */ /* 0x000fe200030f0eff */
[C---:B------:R-:W-:Y:S02]  /*4af0*/  IMAD R232, R9.reuse, 0x9, RZ ;  /* 0x0000000909e87824 */ /* 0x040fe400078e02ff */
[----:B------:R-:W-:Y:S04]  /*4b00*/  STL.64 [R1+0x200], R16 ;  /* 0x0002001001007387 */ /* 0x000fe80000100a00 */
[----:B------:R0:W-:Y:S04]  /*4b10*/  STL.64 [R1+0x310], R18 ;  /* 0x0003101201007387 */ /* 0x0001e80000100a00 */
[----:B------:R1:W-:Y:S01]  /*4b20*/  STL.64 [R1+0x1f8], R22 ;  /* 0x0001f81601007387 */ /* 0x0003e20000100a00 */
[----:B------:R-:W-:-:S03]  /*4b30*/  IMAD R233, R9, 0x94, RZ ;  /* 0x0000009409e97824 */ /* 0x000fc600078e02ff */
[----:B------:R2:W-:Y:S01]  /*4b40*/  STL.64 [R1+0x1f0], R14 ;  /* 0x0001f00e01007387 */ /* 0x0005e20000100a00 */
[-C--:B0-----:R-:W-:Y:S02]  /*4b50*/  IADD3 R18, P5, R42, R154.reuse, RZ ;  /* 0x0000009a2a127210 */ /* 0x081fe40007fbe0ff */
[-C--:B-1----:R-:W-:Y:S02]  /*4b60*/  IADD3 R22, P4, R43, R154.reuse, RZ ;  /* 0x0000009a2b167210 */ /* 0x082fe40007f9e0ff */
[-C--:B------:R-:W-:Y:S02]  /*4b70*/  LEA.HI.X.SX32 R19, R232, R155.reuse, 0x1, P5 ;  /* 0x0000009be8137211 */ /* 0x080fe400028f0eff */
[-C--:B--2---:R-:W-:Y:S01]  /*4b80*/  IADD3 R14, P6, R44, R154.reuse, RZ ;  /* 0x0000009a2c0e7210 */ /* 0x084fe20007fde0ff */
[C---:B------:R-:W-:Y:S01]  /*4b90*/  IMAD R230, R9.reuse, 0x92, RZ ;  /* 0x0000009209e67824 */ /* 0x040fe200078e02ff */
[-C--:B------:R-:W-:Y:S01]  /*4ba0*/  LEA.HI.X.SX32 R23, R42, R155.reuse, 0x1, P4 ;  /* 0x0000009b2a177211 */ /* 0x080fe200020f0eff */
[----:B------:R-:W-:Y:S01]  /*4bb0*/  IMAD R235, R9, 0x98, RZ ;  /* 0x0000009809eb7824 */ /* 0x000fe200078e02ff */
[-C--:B------:R-:W-:Y:S01]  /*4bc0*/  LEA.HI.X.SX32 R15, R43, R155.reuse, 0x1, P6 ;  /* 0x0000009b2b0f7211 */ /* 0x080fe200030f0eff */
[----:B------:R0:W-:Y:S01]  /*4bd0*/  STL.64 [R1+0x3e0], R18 ;  /* 0x0003e01201007387 */ /* 0x0001e20000100a00 */
[-C--:B------:R-:W-:Y:S01]  /*4be0*/  IADD3 R16, P3, R233, R154.reuse, RZ ;  /* 0x0000009ae9107210 */ /* 0x080fe20007f7e0ff */
[C---:B------:R-:W-:Y:S01]  /*4bf0*/  IMAD R233, R9.reuse, 0x96, RZ ;  /* 0x0000009609e97824 */ /* 0x040fe200078e02ff */
[----:B------:R-:W-:Y:S01]  /*4c00*/  IADD3 R20, P1, R230, R154, RZ ;  /* 0x0000009ae6147210 */ /* 0x000fe20007f3e0ff */
[----:B------:R1:W-:Y:S01]  /*4c10*/  STL.64 [R1+0x398], R22 ;  /* 0x0003981601007387 */ /* 0x0003e20000100a00 */
[C---:B------:R-:W-:Y:S01]  /*4c20*/  IMAD R232, R9.reuse, 0x49, RZ ;  /* 0x0000004909e87824 */ /* 0x040fe200078e02ff */
[-C--:B------:R-:W-:Y:S01]  /*4c30*/  LEA.HI.X.SX32 R13, R44, R155.reuse, 0x1, P2 ;  /* 0x0000009b2c0d7211 */ /* 0x080fe200010f0eff */
[----:B------:R-:W-:Y:S01]  /*4c40*/  IMAD R230, R9, 0x9a, RZ ;  /* 0x0000009a09e67824 */ /* 0x000fe200078e02ff */
[----:B------:R2:W-:Y:S02]  /*4c50*/  STL.64 [R1+0x308], R14 ;  /* 0x0003080e01007387 */ /* 0x0005e40000100a00 */
[----:B------:R-:W-:-:S02]  /*4c60*/  LEA.HI.X.SX32 R21, R232, R155, 0x1, P1 ;  /* 0x0000009be8157211 */ /* 0x000fc400008f0eff */
[-C--:B0-----:R-:W-:Y:S02]  /*4c70*/  IADD3 R18, P5, R233, R154.reuse, RZ ;  /* 0x0000009ae9127210 */ /* 0x081fe40007fbe0ff */
[-C--:B-1----:R-:W-:Y:S01]  /*4c80*/  IADD3 R22, P4, R235, R154.reuse, RZ ;  /* 0x0000009aeb167210 */ /* 0x082fe20007f9e0ff */
[C---:B------:R-:W-:Y:S01]  /*4c90*/  IMAD R235, R9.reuse, 0x25, RZ ;  /* 0x0000002509eb7824 */ /* 0x040fe200078e02ff */
[CC--:B--2---:R-:W-:Y:S01]  /*4ca0*/  IADD3 R14, P6, R46.reuse, R154.reuse, RZ ;  /* 0x0000009a2e0e7210 */ /* 0x0c4fe20007fde0ff */
[----:B------:R-:W-:Y:S01]  /*4cb0*/  IMAD R233, R9, 0x9c, RZ ;  /* 0x0000009c09e97824 */ /* 0x000fe200078e02ff */
[----:B------:R0:W-:Y:S02]  /*4cc0*/  STL.64 [R1+0x1e8], R12 ;  /* 0x0001e80c01007387 */ /* 0x0001e40000100a00 */
[-C--:B------:R-:W-:Y:S02]  /*4cd0*/  LEA.HI.X.SX32 R15, R235, R155.reuse, 0x1, P6 ;  /* 0x0000009beb0f7211 */ /* 0x080fe400030f0eff */
[----:B------:R-:W-:Y:S01]  /*4ce0*/  LEA.HI.X.SX32 R17, R46, R155, 0x1, P3 ;  /* 0x0000009b2e117211 */ /* 0x000fe200018f0eff */
[----:B------:R1:W-:Y:S01]  /*4cf0*/  STL.64 [R1+0x1e0], R20 ;  /* 0x0001e01401007387 */ /* 0x0003e20000100a00 */
[----:B0-----:R-:W-:Y:S01]  /*4d00*/  IADD3 R12, P2, R230, R154, RZ ;  /* 0x0000009ae60c7210 */ /* 0x001fe20007f5e0ff */
[----:B------:R-:W-:-:S02]  /*4d10*/  IMAD R230, R9, 0x4b, RZ ;  /* 0x0000004b09e67824 */ /* 0x000fc400078e02ff */
[----:B------:R0:W-:Y:S01]  /*4d20*/  STL.64 [R1+0x300], R14 ;  /* 0x0003000e01007387 */ /* 0x0001e20000100a00 */
[-C--:B-1----:R-:W-:Y:S01]  /*4d30*/  IADD3 R20, P1, R233, R154.reuse, RZ ;  /* 0x0000009ae9147210 */ /* 0x082fe20007f3e0ff */
[C---:B------:R-:W-:Y:S01]  /*4d40*/  IMAD R233, R9.reuse, 0x13, RZ ;  /* 0x0000001309e97824 */ /* 0x040fe200078e02ff */
[-C--:B------:R-:W-:Y:S01]  /*4d50*/  LEA.HI.X.SX32 R19, R230, R155.reuse, 0x1, P5 ;  /* 0x0000009be6137211 */ /* 0x080fe200028f0eff */
[----:B------:R1:W-:Y:S01]  /*4d60*/  STL.64 [R1+0x1d8], R16 ;  /* 0x0001d81001007387 */ /* 0x0003e20000100a00 */
[----:B------:R-:W-:Y:S01]  /*4d70*/  IMAD R232, R9, 0x9e, RZ ;  /* 0x0000009e09e87824 */ /* 0x000fe200078e02ff */
[----:B0-----:R-:W-:Y:S01]  /*4d80*/  IADD3 R14, P6, R47, R154, RZ ;  /* 0x0000009a2f0e7210 */ /* 0x001fe20007fde0ff */
[----:B------:R-:W-:Y:S01]  /*4d90*/  IMAD R235, R9, 0xa0, RZ ;  /* 0x000000a009eb7824 */ /* 0x000fe200078e02ff */
[----:B------:R0:W-:Y:S02]  /*4da0*/  STL.64 [R1+0x1d0], R18 ;  /* 0x0001d01201007387 */ /* 0x0001e40000100a00 */
[----:B------:R-:W-:-:S02]  /*4db0*/  LEA.HI.X.SX32 R15, R233, R155, 0x1, P6 ;  /* 0x0000009be90f7211 */ /* 0x000fc400030f0eff */
[----:B-1----:R-:W-:-:S04]  /*4dc0*/  IADD3 R16, P3, R60, R154, RZ ;  /* 0x0000009a3c107210 */ /* 0x002fc80007f7e0ff */
[-C--:B------:R-:W-:Y:S01]  /*4dd0*/  LEA.HI.X.SX32 R17, R47, R155.reuse, 0x1, P3 ;  /* 0x0000009b2f117211 */ /* 0x080fe200018f0eff */
[----:B------:R1:W-:Y:S01]  /*4de0*/  STL.64 [R1+0x390], R14 ;  /* 0x0003900e01007387 */ /* 0x0003e20000100a00 */
[-C--:B0-----:R-:W-:Y:S01]  /*4df0*/  IADD3 R18, P5, R232, R154.reuse, RZ ;  /* 0x0000009ae8127210 */ /* 0x081fe20007fbe0ff */
[C---:B------:R-:W-:Y:S02]  /*4e00*/  IMAD R232, R9.reuse, 0x4d, RZ ;  /* 0x0000004d09e87824 */ /* 0x040fe400078e02ff */
[----:B------:R0:W-:Y:S01]  /*4e10*/  STL.64 [R1+0x2f8], R16 ;  /* 0x0002f81001007387 */ /* 0x0001e20000100a00 */
[-C--:B------:R-:W-:Y:S01]  /*4e20*/  LEA.HI.X.SX32 R23, R60, R155.reuse, 0x1, P4 ;  /* 0x0000009b3c177211 */ /* 0x080fe200020f0eff */
[----:B------:R-:W-:Y:S01]  /*4e30*/  IMAD R233, R9, 0xa4, RZ ;  /* 0x000000a409e97824 */ /* 0x000fe200078e02ff */
[-C--:B------:R-:W-:Y:S02]  /*4e40*/  LEA.HI.X.SX32 R13, R232, R155.reuse, 0x1, P2 ;  /* 0x0000009be80d7211 */ /* 0x080fe400010f0eff */
[-C--:B-1----:R-:W-:Y:S01]  /*4e50*/  IADD3 R14, P6, R235, R154.reuse, RZ ;  /* 0x0000009aeb0e7210 */ /* 0x082fe20007fde0ff */
[----:B------:R-:W-:Y:S01]  /*4e60*/  IMAD R235, R9, 0x27, RZ ;  /* 0x0000002709eb7824 */ /* 0x000fe200078e02ff */
[----:B0-----:R-:W-:Y:S01]  /*4e70*/  IADD3 R16, P3, R61, R154, RZ ;  /* 0x0000009a3d107210 */ /* 0x001fe20007f7e0ff */
[----:B------:R-:W-:Y:S03]  /*4e80*/  STL.64 [R1+0x1c8], R22 ;  /* 0x0001c81601007387 */ /* 0x000fe60000100a00 */
[-C--:B------:R-:W-:Y:S01]  /*4e90*/  LEA.HI.X.SX32 R17, R235, R155.reuse, 0x1, P3 ;  /* 0x0000009beb117211 */ /* 0x080fe200018f0eff */
[----:B------:R0:W-:Y:S01]  /*4ea0*/  STL.64 [R1+0x1c0], R12 ;  /* 0x0001c00c01007387 */ /* 0x0001e20000100a00 */
[----:B------:R-:W-:Y:S01]  /*4eb0*/  IMAD R235, R9, 0x5, RZ ;  /* 0x0000000509eb7824 */ /* 0x000fe200078e02ff */
[----:B------:R-:W-:-:S02]  /*4ec0*/  LEA.HI.X.SX32 R21, R61, R155, 0x1, P1 ;  /* 0x0000009b3d157211 */ /* 0x000fc400008f0eff */
[----:B------:R1:W-:Y:S01]  /*4ed0*/  STL.64 [R1+0x2f0], R16 ;  /* 0x0002f01001007387 */ /* 0x0003e20000100a00 */
[-C--:B0-----:R-:W-:Y:S01]  /*4ee0*/  IADD3 R12, P2, R233, R154.reuse, RZ ;  /* 0x0000009ae90c7210 */ /* 0x081fe20007f5e0ff */
[----:B------:R-:W-:Y:S01]  /*4ef0*/  IMAD R233, R9, 0x4f, RZ ;  /* 0x0000004f09e97824 */ /* 0x000fe200078e02ff */
[----:B-1----:R-:W-:-:S04]  /*4f00*/  IADD3 R16, P3, R62, R154, RZ ;  /* 0x0000009a3e107210 */ /* 0x002fc80007f7e0ff */
[-C--:B------:R-:W-:Y:S02]  /*4f10*/  LEA.HI.X.SX32 R19, R233, R155.reuse, 0x1, P5 ;  /* 0x0000009be9137211 */ /* 0x080fe400028f0eff */
[----:B------:R-:W-:Y:S01]  /*4f20*/  LEA.HI.X.SX32 R17, R235, R155, 0x1, P3 ;  /* 0x0000009beb117211 */ /* 0x000fe200018f0eff */
[----:B------:R0:W-:Y:S04]  /*4f30*/  STL.64 [R1+0x1b8], R20 ;  /* 0x0001b81401007387 */ /* 0x0001e80000100a00 */
[----:B------:R1:W-:Y:S04]  /*4f40*/  STL.64 [R1+0x1b0], R18 ;  /* 0x0001b01201007387 */ /* 0x0003e80000100a00 */
[----:B------:R2:W-:Y:S01]  /*4f50*/  STL.64 [R1+0x400], R16 ;  /* 0x0004001001007387 */ /* 0x0005e20000100a00 */
[----:B0-----:R-:W-:-:S02]  /*4f60*/  IADD3 R20, P1, R68, R154, RZ ;  /* 0x0000009a44147210 */ /* 0x001fc40007f3e0ff */
[-C--:B-1----:R-:W-:Y:S02]  /*4f70*/  IADD3 R18, P5, R70, R154.reuse, RZ ;  /* 0x0000009a46127210 */ /* 0x082fe40007fbe0ff */
[-C--:B------:R-:W-:Y:S02]  /*4f80*/  LEA.HI.X.SX32 R21, R62, R155.reuse, 0x1, P1 ;  /* 0x0000009b3e157211 */ /* 0x080fe400008f0eff */
[-C--:B--2---:R-:W-:Y:S01]  /*4f90*/  IADD3 R16, P3, R73, R154.reuse, RZ ;  /* 0x0000009a49107210 */ /* 0x084fe20007f7e0ff */
[C---:B------:R-:W-:Y:S01]  /*4fa0*/  IMAD R230, R9.reuse, 0xa2, RZ ;  /* 0x000000a209e67824 */ /* 0x040fe200078e02ff */
[-C--:B------:R-:W-:Y:S01]  /*4fb0*/  LEA.HI.X.SX32 R19, R68, R155.reuse, 0x1, P5 ;  /* 0x0000009b44137211 */ /* 0x080fe200028f0eff */
[C---:B------:R-:W-:Y:S01]  /*4fc0*/  IMAD R235, R9.reuse, 0xa8, RZ ;  /* 0x000000a809eb7824 */ /* 0x040fe200078e02ff */
[-C--:B------:R-:W-:Y:S01]  /*4fd0*/  LEA.HI.X.SX32 R17, R70, R155.reuse, 0x1, P3 ;  /* 0x0000009b46117211 */ /* 0x080fe200018f0eff */
[----:B------:R0:W-:Y:S01]  /*4fe0*/  STL.64 [R1+0x3d8], R20 ;  /* 0x0003d81401007387 */ /* 0x0001e20000100a00 */
[C---:B------:R-:W-:Y:S01]  /*4ff0*/  IMAD R233, R9.reuse, 0xa6, RZ ;  /* 0x000000a609e97824 */ /* 0x040fe200078e02ff */
[----:B------:R-:W-:Y:S01]  /*5000*/  IADD3 R22, P4, R230, R154, RZ ;  /* 0x0000009ae6167210 */ /* 0x000fe20007f9e0ff */
[----:B------:R-:W-:Y:S01]  /*5010*/  IMAD R232, R9, 0x51, RZ ;  /* 0x0000005109e87824 */ /* 0x000fe200078e02ff */
[----:B------:R1:W-:Y:S01]  /*5020*/  STL.64 [R1+0x388], R18 ;  /* 0x0003881201007387 */ /* 0x0003e20000100a00 */
[----:B------:R-:W-:-:S03]  /*5030*/  LEA.HI.X.SX32 R15, R73, R155, 0x1, P6 ;  /* 0x0000009b490f7211 */ /* 0x000fc600030f0eff */
[----:B------:R2:W-:Y:S01]  /*5040*/  STL.64 [R1+0x2e8], R16 ;  /* 0x0002e81001007387 */ /* 0x0005e20000100a00 */
[----:B------:R-:W-:Y:S01]  /*5050*/  IMAD R230, R9, 0xaa, RZ ;  /* 0x000000aa09e67824 */ /* 0x000fe200078e02ff */
[-C--:B------:R-:W-:Y:S02]  /*5060*/  LEA.HI.X.SX32 R23, R232, R155.reuse, 0x1, P4 ;  /* 0x0000009be8177211 */ /* 0x080fe400020f0eff */
[-C--:B0-----:R-:W-:Y:S02]  /*5070*/  IADD3 R20, P1, R233, R154.reuse, RZ ;  /* 0x0000009ae9147210 */ /* 0x081fe40007f3e0ff */
[-C--:B-1----:R-:W-:Y:S01]  /*5080*/  IADD3 R18, P5, R235, R154.reuse, RZ ;  /* 0x0000009aeb127210 */ /* 0x082fe20007fbe0ff */
[----:B------:R-:W-:Y:S01]  /*5090*/  IMAD R235, R9, 0x29, RZ ;  /* 0x0000002909eb7824 */ /* 0x000fe200078e02ff */
[----:B--2---:R-:W-:Y:S01]  /*50a0*/  IADD3 R16, P3, R75, R154, RZ ;  /* 0x0000009a4b107210 */ /* 0x004fe20007f7e0ff */
[----:B------:R-:W-:Y:S01]  /*50b0*/  IMAD R233, R9, 0xac, RZ ;  /* 0x000000ac09e97824 */ /* 0x000fe200078e02ff */
[----:B------:R0:W-:Y:S02]  /*50c0*/  STL.64 [R1+0x1a8], R14 ;  /* 0x0001a80e01007387 */ /* 0x0001e40000100a00 */
[----:B------:R-:W-:-:S02]  /*50d0*/  LEA.HI.X.SX32 R17, R235, R155, 0x1, P3 ;  /* 0x0000009beb117211 */ /* 0x000fc400018f0eff */
[----:B------:R-:W-:Y:S01]  /*50e0*/  LEA.HI.X.SX32 R13, R75, R155, 0x1, P2 ;  /* 0x0000009b4b0d7211 */ /* 0x000fe200010f0eff */
[----:B------:R1:W-:Y:S04]  /*50f0*/  STL.64 [R1+0x1a0], R22 ;  /* 0x0001a01601007387 */ /* 0x0003e80000100a00 */
[----:B------:R2:W-:Y:S01]  /*5100*/  STL.64 [R1+0x2e0], R16 ;  /* 0x0002e01001007387 */ /* 0x0005e20000100a00 */
[-C--:B0-----:R-:W-:Y:S01]  /*5110*/  IADD3 R14, P6, R230, R154.reuse, RZ ;  /* 0x0000009ae60e7210 */ /* 0x081fe20007fde0ff */
[----:B------:R-:W-:Y:S02]  /*5120*/  IMAD R230, R9, 0x53, RZ ;  /* 0x0000005309e67824 */ /* 0x000fe400078e02ff */
[----:B------:R0:W-:Y:S01]  /*5130*/  STL.64 [R1+0x198], R12 ;  /* 0x0001980c01007387 */ /* 0x0001e20000100a00 */
[-C--:B-1----:R-:W-:Y:S01]  /*5140*/  IADD3 R22, P4, R233, R154.reuse, RZ ;  /* 0x0000009ae9167210 */ /* 0x082fe20007f9e0ff */
[----:B------:R-:W-:Y:S01]  /*5150*/  IMAD R233, R9, 0x15, RZ ;  /* 0x0000001509e97824 */ /* 0x000fe200078e02ff */
[----:B--2---:R-:W-:-:S02]  /*5160*/  IADD3 R16, P3, R81, R154, RZ ;  /* 0x0000009a51107210 */ /* 0x004fc40007f7e0ff */
[-C--:B------:R-:W-:Y:S02]  /*5170*/  LEA.HI.X.SX32 R21, R230, R155.reuse, 0x1, P1 ;  /* 0x0000009be6157211 */ /* 0x080fe400008f0eff */
[-C--:B0-----:R-:W-:Y:S01]  /*5180*/  IADD3 R12, P2, R82, R154.reuse, RZ ;  /* 0x0000009a520c7210 */ /* 0x081fe20007f5e0ff */
[----:B------:R-:W-:Y:S01]  /*5190*/  IMAD R235, R9, 0xb0, RZ ;  /* 0x000000b009eb7824 */ /* 0x000fe200078e02ff */
[-C--:B------:R-:W-:Y:S01]  /*51a0*/  LEA.HI.X.SX32 R17, R233, R155.reuse, 0x1, P3 ;  /* 0x0000009be9117211 */ /* 0x080fe200018f0eff */
[----:B------:R-:W-:Y:S01]  /*51b0*/  IMAD R232, R9, 0xae, RZ ;  /* 0x000000ae09e87824 */ /* 0x000fe200078e02ff */
[----:B------:R-:W-:Y:S01]  /*51c0*/  LEA.HI.X.SX32 R13, R81, R155, 0x1, P2 ;  /* 0x0000009b510d7211 */ /* 0x000fe200010f0eff */
[----:B------:R0:W-:Y:S04]  /*51d0*/  STL.64 [R1+0x190], R20 ;  /* 0x0001901401007387 */ /* 0x0001e80000100a00 */
        /* <DEDUP_REMOVED lines=33> */
[----:B------:R-:W-:Y:S01]  /*53f0*/  IMAD R232, R9, 0x59, RZ ;  /* 0x0000005909e87824 */ /* 0x000fe200078e02ff */
        /* <DEDUP_REMOVED lines=17> */
[C---:B------:R-:W-:Y:S02]  /*5510*/  IMAD R233, R9.reuse, 0x17, RZ ;  /* 0x0000001709e97824 */ /* 0x040fe400078e02ff */
[----:B------:R1:W-:Y:S01]  /*5520*/  STL.64 [R1+0x158], R14 ;  /* 0x0001580e01007387 */ /* 0x0003e20000100a00 */
[-C--:B------:R-:W-:Y:S01]  /*5530*/  LEA.HI.X.SX32 R13, R230, R155.reuse, 0x1, P2 ;  /* 0x0000009be60d7211 */ /* 0x080fe200010f0eff */
[----:B------:R-:W-:Y:S01]  /*5540*/  IMAD R232, R9, 0xbe, RZ ;  /* 0x000000be09e87824 */ /* 0x000fe200078e02ff */
[-C--:B0-----:R-:W-:Y:S01]  /*5550*/  IADD3 R20, P1, R109, R154.reuse, RZ ;  /* 0x0000009a6d147210 */ /* 0x081fe20007f3e0ff */
[----:B------:R-:W-:Y:S01]  /*5560*/  IMAD R235, R9, 0xc0, RZ ;  /* 0x000000c009eb7824 */ /* 0x000fe200078e02ff */
[----:B-1----:R-:W-:Y:S02]  /*5570*/  IADD3 R14, P6, R110, R154, RZ ;  /* 0x0000009a6e0e7210 */ /* 0x002fe40007fde0ff */
[-C--:B------:R-:W-:Y:S01]  /*5580*/  LEA.HI.X.SX32 R21, R233, R155.reuse, 0x1, P1 ;  /* 0x0000009be9157211 */ /* 0x080fe200008f0eff */
[----:B------:R0:W-:Y:S01]  /*5590*/  STL.64 [R1+0x150], R12 ;  /* 0x0001500c01007387 */ /* 0x0001e20000100a00 */
[----:B------:R-:W-:-:S03]  /*55a0*/  LEA.HI.X.SX32 R15, R109, R155, 0x1, P6 ;  /* 0x0000009b6d0f7211 */ /* 0x000fc600030f0eff */
[----:B------:R1:W-:Y:S01]  /*55b0*/  STL.64 [R1+0x370], R20 ;  /* 0x0003701401007387 */ /* 0x0003e20000100a00 */
[----:B------:R-:W-:-:S03]  /*55c0*/  LEA.HI.X.SX32 R23, R110, R155, 0x1, P4 ;  /* 0x0000009b6e177211 */ /* 0x000fc600020f0eff */
[----:B------:R2:W-:Y:S01]  /*55d0*/  STL.64 [R1+0x2b8], R14 ;  /* 0x0002b80e01007387 */ /* 0x0005e20000100a00 */
[-C--:B0-----:R-:W-:Y:S01]  /*55e0*/  IADD3 R12, P2, R232, R154.reuse, RZ ;  /* 0x0000009ae80c7210 */ /* 0x081fe20007f5e0ff */
[----:B------:R-:W-:Y:S01]  /*55f0*/  IMAD R232, R9, 0x5d, RZ ;  /* 0x0000005d09e87824 */ /* 0x000fe200078e02ff */
[----:B-1----:R-:W-:Y:S01]  /*5600*/  IADD3 R20, P1, R235, R154, RZ ;  /* 0x0000009aeb147210 */ /* 0x002fe20007f3e0ff */
[----:B------:R-:W-:-:S03]  /*5610*/  IMAD R235, R9, 0x2f, RZ ;  /* 0x0000002f09eb7824 */ /* 0x000fc600078e02ff */
[-C--:B------:R-:W-:Y:S02]  /*5620*/  LEA.HI.X.SX32 R17, R232, R155.reuse, 0x1, P3 ;  /* 0x0000009be8117211 */ /* 0x080fe400018f0eff */
[----:B--2---:R-:W-:Y:S01]  /*5630*/  IADD3 R14, P6, R111, R154, RZ ;  /* 0x0000009a6f0e7210 */ /* 0x004fe20007fde0ff */
[----:B------:R-:W-:Y:S01]  /*5640*/  IMAD R233, R9, 0xc4, RZ ;  /* 0x000000c409e97824 */ /* 0x000fe200078e02ff */
[----:B------:R-:W-:Y:S02]  /*5650*/  STL.64 [R1+0x148], R22 ;  /* 0x0001481601007387 */ /* 0x000fe40000100a00 */
[-C--:B------:R-:W-:Y:S02]  /*5660*/  LEA.HI.X.SX32 R15, R235, R155.reuse, 0x1, P6 ;  /* 0x0000009beb0f7211 */ /* 0x080fe400030f0eff */
[----:B------:R0:W-:Y:S01]  /*5670*/  STL.64 [R1+0x140], R16 ;  /* 0x0001401001007387 */ /* 0x0001e20000100a00 */
[----:B------:R-:W-:Y:S01]  /*5680*/  LEA.HI.X.SX32 R19, R111, R155, 0x1, P5 ;  /* 0x0000009b6f137211 */ /* 0x000fe200028f0eff */
[----:B------:R-:W-:-:S02]  /*5690*/  IMAD R235, R9, 0x3, RZ ;  /* 0x0000000309eb7824 */ /* 0x000fc400078e02ff */
[----:B------:R1:W-:Y:S04]  /*56a0*/  STL.64 [R1+0x2b0], R14 ;  /* 0x0002b00e01007387 */ /* 0x0003e80000100a00 */
[----:B------:R2:W-:Y:S01]  /*56b0*/  STL.64 [R1+0x138], R18 ;  /* 0x0001381201007387 */ /* 0x0005e20000100a00 */
[-C--:B0-----:R-:W-:Y:S01]  /*56c0*/  IADD3 R16, P3, R233, R154.reuse, RZ ;  /* 0x0000009ae9107210 */ /* 0x081fe20007f7e0ff */
[----:B------:R-:W-:Y:S01]  /*56d0*/  IMAD R233, R9, 0x5f, RZ ;  /* 0x0000005f09e97824 */ /* 0x000fe200078e02ff */
[----:B-1----:R-:W-:-:S04]  /*56e0*/  IADD3 R14, P6, R113, R154, RZ ;  /* 0x0000009a710e7210 */ /* 0x002fc80007fde0ff */
[-C--:B------:R-:W-:Y:S02]  /*56f0*/  LEA.HI.X.SX32 R13, R233, R155.reuse, 0x1, P2 ;  /* 0x0000009be90d7211 */ /* 0x080fe400010f0eff */
[-C--:B--2---:R-:W-:Y:S02]  /*5700*/  IADD3 R18, P5, R119, R154.reuse, RZ ;  /* 0x0000009a77127210 */ /* 0x084fe40007fbe0ff */
        /* <DEDUP_REMOVED lines=9> */
[----:B------:R-:W-:Y:S01]  /*57a0*/  IMAD R230, R9, 0xc2, RZ ;  /* 0x000000c209e67824 */ /* 0x000fe200078e02ff */
[-C--:B------:R-:W-:Y:S01]  /*57b0*/  LEA.HI.X.SX32 R15, R121, R155.reuse, 0x1, P6 ;  /* 0x0000009b790f7211 */ /* 0x080fe200030f0eff */
[----:B------:R-:W-:Y:S01]  /*57c0*/  IMAD R235, R9, 0xc8, RZ ;  /* 0x000000c809eb7824 */ /* 0x000fe200078e02ff */
        /* <DEDUP_REMOVED lines=73> */
[----:B------:R-:W-:Y:S01]  /*5c60*/  IMAD R235, R9, 0x35, RZ ;  /* 0x0000003509eb7824 */ /* 0x000fe200078e02ff */
[-C--:B--2---:R-:W-:Y:S01]  /*5c70*/  IADD3 R12, P2, R169, R154.reuse, RZ ;  /* 0x0000009aa90c7210 */ /* 0x084fe20007f5e0ff */
        /* <DEDUP_REMOVED lines=21> */
[----:B------:R-:W-:Y:S02]  /*5dd0*/  IMAD R232, R9, 0x6d, RZ ;  /* 0x0000006d09e87824 */ /* 0x000fe400078e02ff */
[----:B------:R0:W-:Y:S01]  /*5de0*/  STL.64 [R1+0x278], R20 ;  /* 0x0002781401007387 */ /* 0x0001e20000100a00 */
[-C--:B------:R-:W-:Y:S01]  /*5df0*/  LEA.HI.X.SX32 R23, R173, R155.reuse, 0x1, P4 ;  /* 0x0000009bad177211 */ /* 0x080fe200020f0eff */
[----:B------:R-:W-:Y:S01]  /*5e00*/  IMAD R233, R9, 0xe4, RZ ;  /* 0x000000e409e97824 */ /* 0x000fe200078e02ff */
[-C--:B------:R-:W-:Y:S02]  /*5e10*/  LEA.HI.X.SX32 R19, R232, R155.reuse, 0x1, P5 ;  /* 0x0000009be8137211 */ /* 0x080fe400028f0eff */
[-C--:B-1----:R-:W-:Y:S01]  /*5e20*/  IADD3 R12, P2, R235, R154.reuse, RZ ;  /* 0x0000009aeb0c7210 */ /* 0x082fe20007f5e0ff */
[----:B------:R-:W-:Y:S01]  /*5e30*/  IMAD R235, R9, 0x37, RZ ;  /* 0x0000003709eb7824 */ /* 0x000fe200078e02ff */
[C---:B0-----:R-:W-:Y:S01]  /*5e40*/  IADD3 R20, P1, R180.reuse, R154, RZ ;  /* 0x0000009ab4147210 */ /* 0x041fe20007f3e0ff */
        /* <DEDUP_REMOVED lines=33> */
[C---:B------:R-:W-:Y:S01]  /*6060*/  IMAD R235, R9.reuse, 0x39, RZ ;  /* 0x0000003909eb7824 */ /* 0x040fe200078e02ff */
        /* <DEDUP_REMOVED lines=17> */
[C---:B------:R-:W-:Y:S01]  /*6180*/  IMAD R232, R9.reuse, 0xee, RZ ;  /* 0x000000ee09e87824 */ /* 0x040fe200078e02ff */
        /* <DEDUP_REMOVED lines=17> */
[----:B------:R-:W-:Y:S01]  /*62a0*/  STL.64 [R1+0x80], R12 ;  /* 0x0000800c01007387 */ /* 0x000fe20000100a00 */
[----:B------:R-:W-:-:S03]  /*62b0*/  IMAD R233, R9, 0xf4, RZ ;  /* 0x000000f409e97824 */ /* 0x000fc600078e02ff */
        /* <DEDUP_REMOVED lines=11> */
[-C--:B------:R-:W-:Y:S01]  /*6370*/  IADD3 R12, P2, R233, R154.reuse, RZ ;  /* 0x0000009ae90c7210 */ /* 0x080fe20007f5e0ff */
[----:B------:R-:W-:Y:S01]  /*6380*/  IMAD R233, R9, 0xf6, RZ ;  /* 0x000000f609e97824 */ /* 0x000fe200078e02ff */
[----:B------:R-:W-:Y:S01]  /*6390*/  LEA.HI.X.SX32 R15, R228, R155, 0x1, P6 ;  /* 0x0000009be40f7211 */ /* 0x000fe200030f0eff */
[----:B------:R0:W-:Y:S01]  /*63a0*/  STL.64 [R1+0x3b0], R18 ;  /* 0x0003b01201007387 */ /* 0x0001e20000100a00 */
[----:B------:R-:W-:-:S03]  /*63b0*/  IADD3 R16, P3, R230, R154, RZ ;  /* 0x0000009ae6107210 */ /* 0x000fc60007f7e0ff */
[----:B------:R1:W-:Y:S01]  /*63c0*/  STL.64 [R1+0x338], R22 ;  /* 0x0003381601007387 */ /* 0x0003e20000100a00 */
[-C--:B------:R-:W-:Y:S02]  /*63d0*/  LEA.HI.X.SX32 R21, R229, R155.reuse, 0x1, P1 ;  /* 0x0000009be5157211 */ /* 0x080fe400008f0eff */
[-C--:B------:R-:W-:Y:S01]  /*63e0*/  LEA.HI.X.SX32 R17, R232, R155.reuse, 0x1, P3 ;  /* 0x0000009be8117211 */ /* 0x080fe200018f0eff */
[----:B------:R2:W-:Y:S01]  /*63f0*/  STL.64 [R1+0x248], R14 ;  /* 0x0002480e01007387 */ /* 0x0005e20000100a00 */
[-C--:B0-----:R-:W-:Y:S01]  /*6400*/  IADD3 R18, P5, R233, R154.reuse, RZ ;  /* 0x0000009ae9127210 */ /* 0x081fe20007fbe0ff */
[----:B------:R-:W-:Y:S01]  /*6410*/  IMAD R233, R9, 0xfc, RZ ;  /* 0x000000fc09e97824 */ /* 0x000fe200078e02ff */
[-C--:B-1----:R-:W-:Y:S01]  /*6420*/  IADD3 R22, P4, R235, R154.reuse, RZ ;  /* 0x0000009aeb167210 */ /* 0x082fe20007f9e0ff */
[----:B------:R-:W-:Y:S01]  /*6430*/  IMAD R235, R9, 0x3d, RZ ;  /* 0x0000003d09eb7824 */ /* 0x000fe200078e02ff */
[C---:B--2---:R-:W-:Y:S01]  /*6440*/  IADD3 R14, P6, R234.reuse, R154, RZ ;  /* 0x0000009aea0e7210 */ /* 0x044fe20007fde0ff */
[----:B------:R-:W-:Y:S01]  /*6450*/  STL.64 [R1+0x68], R20 ;  /* 0x0000681401007387 */ /* 0x000fe20000100a00 */
[----:B------:R-:W-:-:S02]  /*6460*/  LEA.HI.X.SX32 R13, R234, R155, 0x1, P2 ;  /* 0x0000009bea0d7211 */ /* 0x000fc400010f0eff */
[----:B------:R-:W-:Y:S01]  /*6470*/  LEA.HI.X.SX32 R15, R235, R155, 0x1, P6 ;  /* 0x0000009beb0f7211 */ /* 0x000fe200030f0eff */
[----:B------:R0:W-:Y:S01]  /*6480*/  STL.64 [R1+0x60], R16 ;  /* 0x0000601001007387 */ /* 0x0001e20000100a00 */
[----:B------:R-:W-:-:S03]  /*6490*/  IMAD R235, R9, 0x1f, RZ ;  /* 0x0000001f09eb7824 */ /* 0x000fc600078e02ff */
[----:B------:R-:W1:Y:S01]  /*64a0*/  S2R R232, SR_TID.X ;  /* 0x0000000000e87919 */ /* 0x000e620000002100 */
[----:B------:R-:W-:-:S03]  /*64b0*/  IMAD R230, R9, 0xfa, RZ ;  /* 0x000000fa09e67824 */ /* 0x000fc600078e02ff */
[----:B------:R2:W-:Y:S01]  /*64c0*/  STL.64 [R1+0x240], R14 ;  /* 0x0002400e01007387 */ /* 0x0005e20000100a00 */
[-C--:B0-----:R-:W-:Y:S01]  /*64d0*/  IADD3 R16, P3, R233, R154.reuse, RZ ;  /* 0x0000009ae9107210 */ /* 0x081fe20007f7e0ff */
[----:B------:R-:W-:Y:S02]  /*64e0*/  IMAD R233, R9, 0x7b, RZ ;  /* 0x0000007b09e97824 */ /* 0x000fe400078e02ff */
[----:B------:R0:W-:Y:S03]  /*64f0*/  STL.64 [R1+0x58], R12 ;  /* 0x0000580c01007387 */ /* 0x0001e60000100a00 */
[----:B------:R-:W-:Y:S02]  /*6500*/  LEA.HI.X.SX32 R19, R233, R155, 0x1, P5 ;  /* 0x0000009be9137211 */ /* 0x000fe400028f0eff */
[-C--:B--2---:R-:W-:Y:S01]  /*6510*/  IADD3 R14, P6, R236, R154.reuse, RZ ;  /* 0x0000009aec0e7210 */ /* 0x084fe20007fde0ff */
[----:B------:R-:W-:Y:S01]  /*6520*/  IMAD R233, R9, 0x7d, RZ ;  /* 0x0000007d09e97824 */ /* 0x000fe200078e02ff */
[----:B0-----:R-:W-:-:S02]  /*6530*/  IADD3 R12, P2, R238, R154, RZ ;  /* 0x0000009aee0c7210 */ /* 0x001fc40007f5e0ff */
[-C--:B------:R-:W-:Y:S02]  /*6540*/  LEA.HI.X.SX32 R15, R235, R155.reuse, 0x1, P6 ;  /* 0x0000009beb0f7211 */ /* 0x080fe400030f0eff */
[-C--:B------:R-:W-:Y:S01]  /*6550*/  LEA.HI.X.SX32 R13, R236, R155.reuse, 0x1, P2 ;  /* 0x0000009bec0d7211 */ /* 0x080fe200010f0eff */
[----:B------:R0:W-:Y:S01]  /*6560*/  STL.64 [R1+0x50], R18 ;  /* 0x0000501201007387 */ /* 0x0001e20000100a00 */
[-C--:B------:R-:W-:Y:S01]  /*6570*/  IADD3 R20, P1, R230, R154.reuse, RZ ;  /* 0x0000009ae6147210 */ /* 0x080fe20007f3e0ff */
[----:B------:R-:W-:Y:S01]  /*6580*/  IMAD R235, R9, 0x3f, RZ ;  /* 0x0000003f09eb7824 */ /* 0x000fe200078e02ff */
[-C--:B------:R-:W-:Y:S01]  /*6590*/  LEA.HI.X.SX32 R23, R238, R155.reuse, 0x1, P4 ;  /* 0x0000009bee177211 */ /* 0x080fe200020f0eff */
[----:B------:R2:W-:Y:S01]  /*65a0*/  STL.64 [R1+0x330], R14 ;  /* 0x0003300e01007387 */ /* 0x0005e20000100a00 */
[----:B------:R-:W-:Y:S02]  /*65b0*/  LEA.HI.X.SX32 R21, R233, R155, 0x1, P1 ;  /* 0x0000009be9157211 */ /* 0x000fe400008f0eff */
[----:B------:R-:W-:Y:S01]  /*65c0*/  MOV R230, c[0x0][0x1b8] ;  /* 0x00006e0000e67a02 */ /* 0x000fe20000000f00 */
[----:B------:R4:W-:Y:S01]  /*65d0*/  STL.64 [R1+0x238], R12 ;  /* 0x0002380c01007387 */ /* 0x0009e20000100a00 */
[----:B0-----:R-:W-:-:S02]  /*65e0*/  IADD3 R18, P5, R239, R154, RZ ;  /* 0x0000009aef127210 */ /* 0x001fc40007fbe0ff */
[CC--:B--2---:R-:W-:Y:S02]  /*65f0*/  IADD3 R14, P6, R240.reuse, R154.reuse, RZ ;  /* 0x0000009af00e7210 */ /* 0x0c4fe40007fde0ff */
[-C--:B------:R-:W-:Y:S02]  /*6600*/  LEA.HI.X.SX32 R19, R235, R155.reuse, 0x1, P5 ;  /* 0x0000009beb137211 */ /* 0x080fe400028f0eff */
[----:B----4-:R-:W-:Y:S02]  /*6610*/  LEA R12, P2, R9, R154, 0x2 ;  /* 0x0000009a090c7211 */ /* 0x010fe400078410ff */
[-C--:B------:R-:W-:Y:S01]  /*6620*/  LEA.HI.X.SX32 R17, R239, R155.reuse, 0x1, P3 ;  /* 0x0000009bef117211 */ /* 0x080fe200018f0eff */
[----:B------:R0:W-:Y:S01]  /*6630*/  STL.64 [R1+0x48], R22 ;  /* 0x0000481601007387 */ /* 0x0001e20000100a00 */
[-C--:B------:R-:W-:Y:S02]  /*6640*/  LEA.HI.X.SX32 R15, R9, R155.reuse, 0x1, P6 ;  /* 0x0000009b090f7211 */ /* 0x080fe400030f0eff */
[----:B------:R-:W-:Y:S01]  /*6650*/  MOV R235, c[0x0][0x1b8] ;  /* 0x00006e0000eb7a02 */ /* 0x000fe20000000f00 */
[----:B------:R2:W-:Y:S01]  /*6660*/  STL.64 [R1+0x40], R20 ;  /* 0x0000401401007387 */ /* 0x0005e20000100a00 */
[----:B------:R-:W-:Y:S01]  /*6670*/  LEA.HI.X.SX32 R13, R240, R155, 0x1, P2 ;  /* 0x0000009bf00d7211 */ /* 0x000fe200010f0eff */
[----:B------:R-:W-:Y:S01]  /*6680*/  IMAD R230, R230, 0xfe, RZ ;  /* 0x000000fee6e67824 */ /* 0x000fe200078e02ff */
[----:B------:R-:W-:Y:S01]  /*6690*/  MOV R233, c[0x0][0x1b8] ;  /* 0x00006e0000e97a02 */ /* 0x000fe20000000f00 */
[----:B------:R4:W-:Y:S01]  /*66a0*/  STL.64 [R1+0x230], R18 ;  /* 0x0002301201007387 */ /* 0x0009e20000100a00 */
[----:B------:R-:W-:-:S02]  /*66b0*/  SHF.L.U32 R235, R235, 0x3, RZ ;  /* 0x00000003ebeb7819 */ /* 0x000fc400000006ff */
[----:B------:R-:W-:Y:S01]  /*66c0*/  SHF.L.U32 R233, R233, 0x2, RZ ;  /* 0x00000002e9e97819 */ /* 0x000fe200000006ff */
[----:B------:R1:W-:Y:S01]  /*66d0*/  STL.64 [R1+0x38], R16 ;  /* 0x0000381001007387 */ /* 0x0003e20000100a00 */
[CC--:B0-----:R-:W-:Y:S02]  /*66e0*/  LEA R22, P4, R9.reuse, R154.reuse, 0x3 ;  /* 0x0000009a09167211 */ /* 0x0c1fe400078818ff */
[CC--:B--2---:R-:W-:Y:S01]  /*66f0*/  LEA R20, P1, R9.reuse, R154.reuse, 0x4 ;  /* 0x0000009a09147211 */ /* 0x0c4fe200078220ff */
[----:B------:R0:W-:Y:S01]  /*6700*/  STL.64 [R1+0x420], R14 ;  /* 0x0004200e01007387 */ /* 0x0001e20000100a00 */
[----:B----4-:R-:W-:-:S03]  /*6710*/  LEA R18, P5, R9, R154, 0x5 ;  /* 0x0000009a09127211 */ /* 0x010fc600078a28ff */
[----:B------:R2:W-:Y:S01]  /*6720*/  STL.64 [R1+0x418], R12 ;  /* 0x0004180c01007387 */ /* 0x0005e20000100a00 */
[-C--:B------:R-:W-:Y:S02]  /*6730*/  LEA.HI.X.SX32 R21, R235, R155.reuse, 0x1, P1 ;  /* 0x0000009beb157211 */ /* 0x080fe400008f0eff */
[-C--:B-1----:R-:W-:Y:S02]  /*6740*/  LEA R16, P3, R9, R154.reuse, 0x6 ;  /* 0x0000009a09107211 */ /* 0x082fe400078630ff */
[----:B------:R-:W-:Y:S02]  /*6750*/  LEA.HI.X.SX32 R23, R233, R155, 0x1, P4 ;  /* 0x0000009be9177211 */ /* 0x000fe400020f0eff */
[-C--:B0-----:R-:W-:Y:S02]  /*6760*/  LEA R14, P6, R9, R154.reuse, 0x7 ;  /* 0x0000009a090e7211 */ /* 0x081fe400078c38ff */
[----:B------:R-:W-:Y:S01]  /*6770*/  LOP3.LUT R9, R11, 0x10, R232, 0x78, !PT ;  /* 0x000000100b097812 */ /* 0x000fe200078e78e8 */
[----:B------:R-:W-:Y:S01]  /*6780*/  IMAD.MOV.U32 R232, RZ, RZ, c[0x0][0x1b8] ;  /* 0x00006e00ffe87624 */ /* 0x000fe200078e00ff */
[----:B--2---:R-:W-:-:S02]  /*6790*/  IADD3 R12, P2, R230, R154, RZ ;  /* 0x0000009ae60c7210 */ /* 0x004fc40007f5e0ff */
[----:B------:R-:W-:Y:S02]  /*67a0*/  MOV R230, c[0x0][0x1b8] ;  /* 0x00006e0000e67a02 */ /* 0x000fe40000000f00 */
[----:B------:R-:W-:Y:S02]  /*67b0*/  MOV R235, c[0x0][0x1b8] ;  /* 0x00006e0000eb7a02 */ /* 0x000fe40000000f00 */
[----:B------:R-:W-:Y:S02]  /*67c0*/  MOV R233, c[0x0][0x1b8] ;  /* 0x00006e0000e97a02 */ /* 0x000fe40000000f00 */
[----:B------:R-:W-:Y:S01]  /*67d0*/  SHF.L.U32 R230, R230, 0x4, RZ ;  /* 0x00000004e6e67819 */ /* 0x000fe200000006ff */
[----:B------:R-:W-:Y:S01]  /*67e0*/  IMAD R235, R235, 0x7f, RZ ;  /* 0x0000007febeb7824 */ /* 0x000fe200078e02ff */
[----:B------:R-:W-:Y:S02]  /*67f0*/  SHF.L.U32 R232, R232, 0x5, RZ ;  /* 0x00000005e8e87819 */ /* 0x000fe400000006ff */
[----:B------:R-:W-:-:S02]  /*6800*/  SHF.L.U32 R233, R233, 0x6, RZ ;  /* 0x00000006e9e97819 */ /* 0x000fc400000006ff */
[-C--:B------:R-:W-:Y:S02]  /*6810*/  LEA.HI.X.SX32 R19, R230, R155.reuse, 0x1, P5 ;  /* 0x0000009be6137211 */ /* 0x080fe400028f0eff */
[-C--:B------:R-:W-:Y:S01]  /*6820*/  LEA.HI.X.SX32 R17, R232, R155.reuse, 0x1, P3 ;  /* 0x0000009be8117211 */ /* 0x080fe200018f0eff */
[----:B------:R-:W-:Y:S01]  /*6830*/  STL.64 [R1+0x408], R22 ;  /* 0x0004081601007387 */ /* 0x000fe20000100a00 */
[-C--:B------:R-:W-:Y:S02]  /*6840*/  LEA.HI.X.SX32 R15, R233, R155.reuse, 0x1, P6 ;  /* 0x0000009be90f7211 */ /* 0x080fe400030f0eff */
[----:B------:R-:W-:Y:S01]  /*6850*/  LEA.HI.X.SX32 R13, R235, R155, 0x1, P2 ;  /* 0x0000009beb0d7211 */ /* 0x000fe200010f0eff */
[----:B------:R-:W-:Y:S04]  /*6860*/  STL.64 [R1+0x3e8], R20 ;  /* 0x0003e81401007387 */ /* 0x000fe80000100a00 */
[----:B------:R-:W-:Y:S01]  /*6870*/  STL.64 [R1+0x3a8], R18 ;  /* 0x0003a81201007387 */ /* 0x000fe20000100a00 */
[----:B------:R-:W-:-:S03]  /*6880*/  LOP3.LUT R11, R7, 0x20, RZ, 0x3c, !PT ;  /* 0x00000020070b7812 */ /* 0x000fc600078e3cff */
[----:B------:R-:W-:Y:S01]  /*6890*/  STL.64 [R1+0x328], R16 ;  /* 0x0003281001007387 */ /* 0x000fe20000100a00 */
[----:B------:R-:W-:-:S03]  /*68a0*/  LOP3.LUT R10, R7, 0x30, RZ, 0x3c, !PT ;  /* 0x00000030070a7812 */ /* 0x000fc600078e3cff */
[----:B------:R-:W-:Y:S01]  /*68b0*/  STL.64 [R1+0x228], R14 ;  /* 0x0002280e01007387 */ /* 0x000fe20000100a00 */
[----:B------:R-:W-:-:S03]  /*68c0*/  LOP3.LUT R11, R7, 0x50, RZ, 0x3c, !PT ;  /* 0x00000050070b7812 */ /* 0x000fc600078e3cff */
[----:B------:R0:W-:Y:S01]  /*68d0*/  STL.64 [R1+0x30], R12 ;  /* 0x0000300c01007387 */ /* 0x0001e20000100a00 */
[----:B------:R-:W-:Y:S02]  /*68e0*/  LOP3.LUT R10, R7, 0x60, RZ, 0x3c, !PT ;  /* 0x00000060070a7812 */ /* 0x000fe400078e3cff */
[----:B---3--:R-:W-:Y:S02]  /*68f0*/  LOP3.LUT R11, R4, 0x40, RZ, 0x3c, !PT ;  /* 0x00000040040b7812 */ /* 0x008fe400078e3cff */
[C---:B------:R-:W-:Y:S01]  /*6900*/  LOP3.LUT R10, R5.reuse, 0x20, RZ, 0x3c, !PT ;  /* 0x00000020050a7812 */ /* 0x040fe200078e3cff */
[----:B------:R-:W-:Y:S01]  /*6910*/  CS2R R72, SRZ ;  /* 0x0000000000487805 */ /* 0x000fe2000001ff00 */
[----:B------:R-:W-:Y:S01]  /*6920*/  LOP3.LUT R11, R5, 0x60, RZ, 0x3c, !PT ;  /* 0x00000060050b7812 */ /* 0x000fe200078e3cff */
[----:B------:R-:W-:Y:S01]  /*6930*/  CS2R R74, SRZ ;  /* 0x00000000004a7805 */ /* 0x000fe2000001ff00 */
[----:B------:R-:W-:Y:S02]  /*6940*/  LOP3.LUT R10, R6, 0x40, RZ, 0x3c, !PT ;  /* 0x00000040060a7812 */ /* 0x000fe400078e3cff */
[----:B0-----:R-:W-:-:S02]  /*6950*/  LOP3.LUT R12, R7, 0x10, RZ, 0x3c, !PT ;  /* 0x00000010070c7812 */ /* 0x001fc400078e3cff */
[C---:B------:R-:W-:Y:S02]  /*6960*/  LOP3.LUT R12, R7.reuse, 0x40, RZ, 0x3c, !PT ;  /* 0x00000040070c7812 */ /* 0x040fe400078e3cff */
[----:B------:R-:W-:Y:S01]  /*6970*/  LOP3.LUT R12, R7, 0x70, RZ, 0x3c, !PT ;  /* 0x00000070070c7812 */ /* 0x000fe200078e3cff */
[----:B------:R-:W-:Y:S01]  /*6980*/  CS2R R108, SRZ ;  /* 0x00000000006c7805 */ /* 0x000fe2000001ff00 */
[----:B------:R-:W-:Y:S01]  /*6990*/  LOP3.LUT R12, R5, 0x40, RZ, 0x3c, !PT ;  /* 0x00000040050c7812 */ /* 0x000fe200078e3cff */
        /* <DEDUP_REMOVED lines=9> */
[----:B------:R-:W-:-:S02]  /*6a30*/  LOP3.LUT R12, R9, 0x20, RZ, 0x3c, !PT ;  /* 0x00000020090c7812 */ /* 0x000fc400078e3cff */
[C---:B------:R-:W-:Y:S02]  /*6a40*/  LOP3.LUT R11, R9.reuse, 0x40, RZ, 0x3c, !PT ;  /* 0x00000040090b7812 */ /* 0x040fe400078e3cff */
[----:B------:R-:W-:-:S06]  /*6a50*/  LOP3.LUT R10, R9, 0x60, RZ, 0x3c, !PT ;  /* 0x00000060090a7812 */ /* 0x000fcc00078e3cff */
.L_x_1:
[----:B------:R-:W2:Y:S04]  /*6a60*/  LDL.64 R10, [R1+0x818] ;  /* 0x00081800010a7983 */ /* 0x000ea80000100a00 */
[----:B------:R-:W3:Y:S04]  /*6a70*/  LDL.64 R18, [R1+0x810] ;  /* 0x0008100001127983 */ /* 0x000ee80000100a00 */
        /* <DEDUP_REMOVED lines=10> */
[----:B------:R-:W-:Y:S04]  /*6b20*/  STL [R1+0x8e8], R9 ;  /* 0x0008e80901007387 */ /* 0x000fe80000100800 */
        /* <DEDUP_REMOVED lines=11> */
[----:B------:R0:W-:Y:S04]  /*6be0*/  STL [R1+0x8b8], R75 ;  /* 0x0008b84b01007387 */ /* 0x0001e80000100800 */
        /* <DEDUP_REMOVED lines=19> */
[----:B------:R0:W-:Y:S04]  /*6d20*/  STL [R1+0x868], R95 ;  /* 0x0008685f01007387 */ /* 0x0001e80000100800 */
[----:B------:R-:W4:Y:S04]  /*6d30*/  LDL.64 R20, [R1+0x7b8] ;  /* 0x0007b80001147983 */ /* 0x000f280000100a00 */
[----:B------:R-:W4:Y:S04]  /*6d40*/  LDL.64 R26, [R1+0x790] ;  /* 0x00079000011a7983 */ /* 0x000f280000100a00 */
[----:B------:R-:W4:Y:S04]  /*6d50*/  LDL.64 R42, [R1+0x7a0] ;  /* 0x0007a000012a7983 */ /* 0x000f280000100a00 */
[----:B0-----:R-:W4:Y:S04]  /*6d60*/  LDL.64 R74, [R1+0x768] ;  /* 0x00076800014a7983 */ /* 0x001f280000100a00 */
[----:B------:R-:W4:Y:S04]  /*6d70*/  LDL.64 R72, [R1+0x760] ;  /* 0x0007600001487983 */ /* 0x000f280000100a00 */
[----:B-1----:R-:W4:Y:S04]  /*6d80*/  LDL.64 R70, [R1+0x758] ;  /* 0x0007580001467983 */ /* 0x002f280000100a00 */
[----:B------:R-:W4:Y:S04]  /*6d90*/  LDL.64 R68, [R1+0x750] ;  /* 0x0007500001447983 */ /* 0x000f280000100a00 */
        /* <DEDUP_REMOVED lines=8> */
[----:B------:R-:W4:Y:S01]  /*6e20*/  LDL.64 R100, [R1+0x5d8] ;  /* 0x0005d80001647983 */ /* 0x000f220000100a00 */
[----:B------:R-:W-:-:S03]  /*6e30*/  IMAD.WIDE R168, R8, 0x2, R152 ;  /* 0x0000000208a87825 */ /* 0x000fc600078e0298 */
[----:B------:R-:W4:Y:S04]  /*6e40*/  LDL.64 R102, [R1+0x550] ;  /* 0x0005500001667983 */ /* 0x000f280000100a00 */
[----:B------:R0:W4:Y:S04]  /*6e50*/  LDG.E.U16 R168, [R168.64] ;  /* 0x00000004a8a87981 */ /* 0x000128000c1e1500 */
[----:B------:R-:W4:Y:S04]  /*6e60*/  LDL.64 R110, [R1+0x4f8] ;  /* 0x0004f800016e7983 */ /* 0x000f280000100a00 */
[----:B------:R-:W4:Y:S01]  /*6e70*/  LDL.64 R108, [R1+0x4b8] ;  /* 0x0004b800016c7983 */ /* 0x000f220000100a00 */
[----:B--2---:R-:W-:-:S04]  /*6e80*/  IMAD.WIDE R10, R8, 0x2, R10 ;  /* 0x00000002080a7825 */ /* 0x004fc800078e020a */
[C---:B---3--:R-:W-:Y:S01]  /*6e90*/  IMAD.WIDE R30, R8.reuse, 0x2, R18 ;  /* 0x00000002081e7825 */ /* 0x048fe200078e0212 */
[----:B------:R1:W4:Y:S04]  /*6ea0*/  LDG.E.U16 R45, [R10.64] ;  /* 0x000000040a2d7981 */ /* 0x000328000c1e1500 */
[----:B------:R-:W3:Y:S01]  /*6eb0*/  LDL.64 R18, [R1+0x7b0] ;  /* 0x0007b00001127983 */ /* 0x000ee20000100a00 */
[----:B------:R-:W-:-:S03]  /*6ec0*/  IMAD.WIDE R150, R8, 0x2, R16 ;  /* 0x0000000208967825 */ /* 0x000fc600078e0210 */
[----:B------:R0:W4:Y:S01]  /*6ed0*/  LDG.E.U16 R30, [R30.64] ;  /* 0x000000041e1e7981 */ /* 0x000122000c1e1500 */
[----:B-1----:R-:W-:-:S03]  /*6ee0*/  IMAD.WIDE R10, R8, 0x2, R22 ;  /* 0x00000002080a7825 */ /* 0x002fc600078e0216 */
[----:B------:R-:W4:Y:S01]  /*6ef0*/  LDL.64 R16, [R1+0x7a8] ;  /* 0x0007a80001107983 */ /* 0x000f220000100a00 */
[----:B------:R-:W-:-:S03]  /*6f00*/  IMAD.WIDE R14, R8, 0x2, R14 ;  /* 0x00000002080e7825 */ /* 0x000fc600078e020e */
[----:B------:R-:W4:Y:S01]  /*6f10*/  LDL.64 R22, [R1+0x798] ;  /* 0x0007980001167983 */ /* 0x000f220000100a00 */
[----:B------:R-:W-:-:S03]  /*6f20*/  IMAD.WIDE R120, R8, 0x2, R34 ;  /* 0x0000000208787825 */ /* 0x000fc600078e0222 */
[----:B------:R1:W4:Y:S01]  /*6f30*/  LDG.E.U16 R39, [R10.64] ;  /* 0x000000040a277981 */ /* 0x000322000c1e1500 */
[----:B------:R-:W-:-:S03]  /*6f40*/  IMAD.WIDE R40, R8, 0x2, R32 ;  /* 0x0000000208287825 */ /* 0x000fc600078e0220 */
[----:B------:R0:W4:Y:S04]  /*6f50*/  LDG.E.U16 R135, [R14.64] ;  /* 0x000000040e877981 */ /* 0x000128000c1e1500 */
[----:B------:R-:W4:Y:S01]  /*6f60*/  LDL.64 R34, [R1+0x780] ;  /* 0x0007800001227983 */ /* 0x000f220000100a00 */
[----:B-1----:R-:W-:-:S03]  /*6f70*/  IMAD.WIDE R10, R8, 0x2, R36 ;  /* 0x00000002080a7825 */ /* 0x002fc600078e0224 */
[----:B------:R-:W4:Y:S01]  /*6f80*/  LDL.64 R36, [R1+0x788] ;  /* 0x0007880001247983 */ /* 0x000f220000100a00 */
[----:B0-----:R-:W-:-:S03]  /*6f90*/  IMAD.WIDE R14, R8, 0x2, R28 ;  /* 0x00000002080e7825 */ /* 0x001fc600078e021c */
[----:B------:R-:W4:Y:S04]  /*6fa0*/  LDL.64 R32, [R1+0x778] ;  /* 0x0007780001207983 */ /* 0x000f280000100a00 */
[----:B------:R-:W4:Y:S01]  /*6fb0*/  LDL.64 R28, [R1+0x770] ;  /* 0x00077000011c7983 */ /* 0x000f220000100a00 */
[----:B------:R-:W-:-:S03]  /*6fc0*/  IMAD.WIDE R12, R8, 0x2, R12 ;  /* 0x00000002080c7825 */ /* 0x000fc600078e020c */
[----:B------:R0:W4:Y:S04]  /*6fd0*/  LDG.E.U16 R149, [R14.64] ;  /* 0x000000040e957981 */ /* 0x000128000c1e1500 */
[----:B------:R1:W4:Y:S04]  /*6fe0*/  LDG.E.U16 R119, [R12.64] ;  /* 0x000000040c777981 */ /* 0x000328000c1e1500 */
[----:B------:R0:W4:Y:S04]  /*6ff0*/  LDG.E.U16 R120, [R120.64] ;  /* 0x0000000478787981 */ /* 0x000128000c1e1500 */
[----:B------:R0:W4:Y:S01]  /*7000*/  LDG.E.U16 R40, [R40.64] ;  /* 0x0000000428287981 */ /* 0x000122000c1e1500 */
[----:B-1----:R-:W-:-:S03]  /*7010*/  IMAD.WIDE R12, R8, 0x2, R46 ;  /* 0x00000002080c7825 */ /* 0x002fc600078e022e */
[----:B------:R-:W4:Y:S04]  /*7020*/  LDL.64 R46, [R1+0x748] ;  /* 0x00074800012e7983 */ /* 0x000f280000100a00 */
[----:B------:R1:W4:Y:S04]  /*7030*/  LDG.E.U16 R134, [R12.64] ;  /* 0x000000040c867981 */ /* 0x000328000c1e1500 */
[----:B------:R0:W4:Y:S01]  /*7040*/  LDG.E.U16 R11, [R10.64] ;  /* 0x000000040a0b7981 */ /* 0x000122000c1e1500 */
[----:B------:R-:W-:-:S03]  /*7050*/  IMAD.WIDE R24, R8, 0x2, R24 ;  /* 0x0000000208187825 */ /* 0x000fc600078e0218 */
[----:B------:R0:W4:Y:S04]  /*7060*/  LDG.E.U16 R150, [R150.64] ;  /* 0x0000000496967981 */ /* 0x000128000c1e1500 */
[----:B------:R0:W4:Y:S02]  /*7070*/  LDG.E.U16 R24, [R24.64] ;  /* 0x0000000418187981 */ /* 0x000124000c1e1500 */
[----:B----4-:R-:W-:-:S04]  /*7080*/  IMAD.WIDE R20, R8, 0x2, R20 ;  /* 0x0000000208147825 */ /* 0x010fc800078e0214 */
[C---:B------:R-:W-:Y:S01]  /*7090*/  IMAD.WIDE R26, R8.reuse, 0x2, R26 ;  /* 0x00000002081a7825 */ /* 0x040fe200078e021a */
[----:B------:R4:W4:Y:S03]  /*70a0*/  LDG.E.U16 R118, [R20.64] ;  /* 0x0000000414767981 */ /* 0x000926000c1e1500 */
[C---:B-1----:R-:W-:Y:S02]  /*70b0*/  IMAD.WIDE R12, R8.reuse, 0x2, R42 ;  /* 0x00000002080c7825 */ /* 0x042fe400078e022a */
[----:B------:R-:W4:Y:S04]  /*70c0*/  LDL.64 R42, [R1+0x720] ;  /* 0x00072000012a7983 */ /* 0x000f280000100a00 */
[----:B------:R1:W4:Y:S01]  /*70d0*/  LDG.E.U16 R12, [R12.64] ;  /* 0x000000040c0c7981 */ /* 0x000322000c1e1500 */
[----:B---3--:R-:W-:-:S05]  /*70e0*/  IMAD.WIDE R18, R8, 0x2, R18 ;  /* 0x0000000208127825 */ /* 0x008fca00078e0212 */
[----:B------:R3:W2:Y:S01]  /*70f0*/  LDG.E.U16 R38, [R18.64] ;  /* 0x0000000412267981 */ /* 0x0006a2000c1e1500 */
[----:B----4-:R-:W-:-:S04]  /*7100*/  IMAD.WIDE R16, R8, 0x2, R16 ;  /* 0x0000000208107825 */ /* 0x010fc800078e0210 */
[C---:B0-----:R-:W-:Y:S02]  /*7110*/  IMAD.WIDE R14, R8.reuse, 0x2, R22 ;  /* 0x00000002080e7825 */ /* 0x041fe400078e0216 */
[----:B------:R0:W4:Y:S04]  /*7120*/  LDG.E.U16 R23, [R16.64] ;  /* 0x0000000410177981 */ /* 0x000128000c1e1500 */
[----:B------:R0:W2:Y:S01]  /*7130*/  LDG.E.U16 R121, [R14.64] ;  /* 0x000000040e797981 */ /* 0x0000a2000c1e1500 */
[----:B---3--:R-:W-:-:S03]  /*7140*/  IMAD.WIDE R18, R8, 0x2, R34 ;  /* 0x0000000208127825 */ /* 0x008fc600078e0222 */
[----:B------:R-:W3:Y:S01]  /*7150*/  LDL.64 R34, [R1+0x728] ;  /* 0x0007280001227983 */ /* 0x000ee20000100a00 */
[----:B------:R-:W-:-:S03]  /*7160*/  IMAD.WIDE R20, R8, 0x2, R36 ;  /* 0x0000000208147825 */ /* 0x000fc600078e0224 */
[----:B------:R1:W2:Y:S01]  /*7170*/  LDG.E.U16 R133, [R18.64] ;  /* 0x0000000412857981 */ /* 0x0002a2000c1e1500 */
[----:B0-----:R-:W-:-:S03]  /*7180*/  IMAD.WIDE R16, R8, 0x2, R32 ;  /* 0x0000000208107825 */ /* 0x001fc600078e0220 */
[----:B------:R-:W2:Y:S01]  /*7190*/  LDL.64 R32, [R1+0x718] ;  /* 0x0007180001207983 */ /* 0x000ea20000100a00 */
[----:B------:R-:W-:-:S03]  /*71a0*/  IMAD.WIDE R14, R8, 0x2, R28 ;  /* 0x00000002080e7825 */ /* 0x000fc600078e021c */
[----:B------:R0:W4:Y:S01]  /*71b0*/  LDG.E.U16 R29, [R26.64] ;  /* 0x000000041a1d7981 */ /* 0x000122000c1e1500 */
[----:B-1----:R-:W-:-:S03]  /*71c0*/  IMAD.WIDE R18, R8, 0x2, R70 ;  /* 0x0000000208127825 */ /* 0x002fc600078e0246 */
[----:B------:R1:W4:Y:S04]  /*71d0*/  LDG.E.U16 R148, [R20.64] ;  /* 0x0000000414947981 */ /* 0x000328000c1e1500 */
[----:B------:R-:W4:Y:S01]  /*71e0*/  LDL.64 R70, [R1+0x6f8] ;  /* 0x0006f80001467983 */ /* 0x000f220000100a00 */
[----:B0-----:R-:W-:-:S03]  /*71f0*/  IMAD.WIDE R26, R8, 0x2, R74 ;  /* 0x00000002081a7825 */ /* 0x001fc600078e024a */
[----:B------:R-:W4:Y:S01]  /*7200*/  LDL.64 R74, [R1+0x708] ;  /* 0x00070800014a7983 */ /* 0x000f220000100a00 */
[----:B-1----:R-:W-:-:S03]  /*7210*/  IMAD.WIDE R20, R8, 0x2, R72 ;  /* 0x0000000208147825 */ /* 0x002fc600078e0248 */
[----:B------:R-:W4:Y:S04]  /*7220*/  LDL.64 R72, [R1+0x700] ;  /* 0x0007000001487983 */ /* 0x000f280000100a00 */
[----:B------:R0:W4:Y:S04]  /*7230*/  LDG.E.U16 R117, [R16.64] ;  /* 0x0000000410757981 */ /* 0x000128000c1e1500 */
[----:B------:R1:W4:Y:S04]  /*7240*/  LDG.E.U16 R13, [R20.64] ;  /* 0x00000004140d7981 */ /* 0x000328000c1e1500 */
[----:B------:R1:W4:Y:S01]  /*7250*/  LDG.E.U16 R44, [R18.64] ;  /* 0x00000004122c7981 */ /* 0x000322000c1e1500 */
[----:B0-----:R-:W-:-:S03]  /*7260*/  IMAD.WIDE R16, R8, 0x2, R68 ;  /* 0x0000000208107825 */ /* 0x001fc600078e0244 */
[----:B------:R-:W4:Y:S01]  /*7270*/  LDL.64 R68, [R1+0x6f0] ;  /* 0x0006f00001447983 */ /* 0x000f220000100a00 */
[----:B-1----:R-:W-:-:S03]  /*7280*/  IMAD.WIDE R20, R8, 0x2, R62 ;  /* 0x0000000208147825 */ /* 0x002fc600078e023e */
[----:B------:R-:W4:Y:S01]  /*7290*/  LDL.64 R62, [R1+0x6e0] ;  /* 0x0006e000013e7983 */ /* 0x000f220000100a00 */
[----:B------:R-:W-:-:S03]  /*72a0*/  IMAD.WIDE R18, R8, 0x2, R60 ;  /* 0x0000000208127825 */ /* 0x000fc600078e023c */
[----:B------:R-:W4:Y:S04]  /*72b0*/  LDL.64 R60, [R1+0x6d8] ;  /* 0x0006d800013c7983 */ /* 0x000f280000100a00 */
[----:B------:R0:W4:Y:S04]  /*72c0*/  LDG.E.U16 R37, [R14.64] ;  /* 0x000000040e257981 */ /* 0x000128000c1e1500 */
[----:B------:R1:W4:Y:S04]  /*72d0*/  LDG.E.U16 R22, [R26.64] ;  /* 0x000000041a167981 */ /* 0x000328000c1e1500 */
[----:B------:R3:W4:Y:S01]  /*72e0*/  LDG.E.U16 R41, [R16.64] ;  /* 0x0000000410297981 */ /* 0x000722000c1e1500 */
[----:B0-----:R-:W-:-:S03]  /*72f0*/  IMAD.WIDE R14, R8, 0x2, R46 ;  /* 0x00000002080e7825 */ /* 0x001fc600078e022e */
[----:B------:R-:W4:Y:S01]  /*7300*/  LDL.64 R46, [R1+0x6e8] ;  /* 0x0006e800012e7983 */ /* 0x000f220000100a00 */
[----:B-1----:R-:W-:-:S03]  /*7310*/  IMAD.WIDE R26, R8, 0x2, R78 ;  /* 0x00000002081a7825 */ /* 0x002fc600078e024e */
[----:B------:R0:W4:Y:S04]  /*7320*/  LDG.E.U16 R147, [R14.64] ;  /* 0x000000040e937981 */ /* 0x000128000c1e1500 */
[----:B------:R1:W4:Y:S04]  /*7330*/  LDG.E.U16 R132, [R26.64] ;  /* 0x000000041a847981 */ /* 0x000328000c1e1500 */
[----:B------:R0:W4:Y:S04]  /*7340*/  LDG.E.U16 R36, [R18.64] ;  /* 0x0000000412247981 */ /* 0x000128000c1e1500 */
[----:B------:R0:W4:Y:S04]  /*7350*/  LDG.E.U16 R116, [R20.64] ;  /* 0x0000000414747981 */ /* 0x000128000c1e1500 */
[----:B-1----:R-:W4:Y:S01]  /*7360*/  LDL.64 R26, [R1+0x6b8] ;  /* 0x0006b800011a7983 */ /* 0x002f220000100a00 */
[----:B------:R-:W-:-:S03]  /*7370*/  IMAD.WIDE R138, R8, 0x2, R76 ;  /* 0x00000002088a7825 */ /* 0x000fc600078e024c */
[----:B------:R-:W4:Y:S04]  /*7380*/  LDL.64 R78, [R1+0x668] ;  /* 0x00066800014e7983 */ /* 0x000f280000100a00 */
[----:B------:R-:W4:Y:S04]  /*7390*/  LDL.64 R76, [R1+0x660] ;  /* 0x00066000014c7983 */ /* 0x000f280000100a00 */
[----:B------:R1:W4:Y:S01]  /*73a0*/  LDG.E.U16 R138, [R138.64] ;  /* 0x000000048a8a7981 */ /* 0x000322000c1e1500 */
[----:B0-----:R-:W-:-:S03]  /*73b0*/  IMAD.WIDE R14, R8, 0x2, R42 ;  /* 0x00000002080e7825 */ /* 0x001fc600078e022a */
[----:B------:R-:W4:Y:S04]  /*73c0*/  LDL.64 R42, [R1+0x6c8] ;  /* 0x0006c800012a7983 */ /* 0x000f280000100a00 */
[----:B------:R4:W4:Y:S01]  /*73d0*/  LDG.E.U16 R10, [R14.64] ;  /* 0x000000040e0a7981 */ /* 0x000922000c1e1500 */
[----:B---3--:R-:W-:-:S03]  /*73e0*/  IMAD.WIDE R16, R8, 0x2, R34 ;  /* 0x0000000208107825 */ /* 0x008fc600078e0222 */
[----:B------:R-:W3:Y:S04]  /*73f0*/  LDL.64 R34, [R1+0x6d0] ;  /* 0x0006d00001227983 */ /* 0x000ee80000100a00 */
[----:B------:R0:W3:Y:S01]  /*7400*/  LDG.E.U16 R21, [R16.64] ;  /* 0x0000000410157981 */ /* 0x0000e2000c1e1500 */
[----:B--2---:R-:W-:-:S03]  /*7410*/  IMAD.WIDE R122, R8, 0x2, R32 ;  /* 0x00000002087a7825 */ /* 0x004fc600078e0220 */
[----:B------:R-:W2:Y:S01]  /*7420*/  LDL.64 R32, [R1+0x6c0] ;  /* 0x0006c00001207983 */ /* 0x000ea20000100a00 */
[----:B------:R-:W-:-:S03]  /*7430*/  IMAD.WIDE R136, R8, 0x2, R92 ;  /* 0x0000000208887825 */ /* 0x000fc600078e025c */
[----:B------:R-:W2:Y:S04]  /*7440*/  LDL.64 R92, [R1+0x600] ;  /* 0x00060000015c7983 */ /* 0x000ea80000100a00 */
[----:B------:R0:W2:Y:S01]  /*7450*/  LDG.E.U16 R122, [R122.64] ;  /* 0x000000047a7a7981 */ /* 0x0000a2000c1e1500 */
[----:B----4-:R-:W-:-:S03]  /*7460*/  IMAD.WIDE R14, R8, 0x2, R70 ;  /* 0x00000002080e7825 */ /* 0x010fc600078e0246 */
[----:B------:R-:W3:Y:S01]  /*7470*/  LDL.64 R70, [R1+0x6a0] ;  /* 0x0006a00001467983 */ /* 0x000ee20000100a00 */
[----:B------:R-:W-:-:S03]  /*7480*/  IMAD.WIDE R18, R8, 0x2, R74 ;  /* 0x0000000208127825 */ /* 0x000fc600078e024a */
[----:B------:R-:W3:Y:S01]  /*7490*/  LDL.64 R74, [R1+0x6b0] ;  /* 0x0006b000014a7983 */ /* 0x000ee20000100a00 */
[----:B0-----:R-:W-:-:S03]  /*74a0*/  IMAD.WIDE R16, R8, 0x2, R72 ;  /* 0x0000000208107825 */ /* 0x001fc600078e0248 */
[----:B------:R-:W3:Y:S04]  /*74b0*/  LDL.64 R72, [R1+0x6a8] ;  /* 0x0006a80001487983 */ /* 0x000ee80000100a00 */
[----:B------:R0:W3:Y:S04]  /*74c0*/  LDG.E.U16 R146, [R18.64] ;  /* 0x0000000412927981 */ /* 0x0000e8000c1e1500 */
[----:B------:R1:W3:Y:S04]  /*74d0*/  LDG.E.U16 R115, [R14.64] ;  /* 0x000000040e737981 */ /* 0x0002e8000c1e1500 */
[----:B------:R1:W3:Y:S01]  /*74e0*/  LDG.E.U16 R131, [R16.64] ;  /* 0x0000000410837981 */ /* 0x0002e2000c1e1500 */
[----:B0-----:R-:W-:-:S03]  /*74f0*/  IMAD.WIDE R18, R8, 0x2, R68 ;  /* 0x0000000208127825 */ /* 0x001fc600078e0244 */
[----:B------:R-:W3:Y:S01]  /*7500*/  LDL.64 R68, [R1+0x690] ;  /* 0x0006900001447983 */ /* 0x000ee20000100a00 */
[----:B-1----:R-:W-:-:S03]  /*7510*/  IMAD.WIDE R14, R8, 0x2, R62 ;  /* 0x00000002080e7825 */ /* 0x002fc600078e023e */
[----:B------:R-:W3:Y:S01]  /*7520*/  LDL.64 R62, [R1+0x680] ;  /* 0x00068000013e7983 */ /* 0x000ee20000100a00 */
[----:B------:R-:W-:-:S03]  /*7530*/  IMAD.WIDE R124, R8, 0x2, R60 ;  /* 0x00000002087c7825 */ /* 0x000fc600078e023c */
[----:B------:R-:W3:Y:S04]  /*7540*/  LDL.64 R60, [R1+0x670] ;  /* 0x00067000013c7983 */ /* 0x000ee80000100a00 */
[----:B------:R0:W3:Y:S04]  /*7550*/  LDG.E.U16 R124, [R124.64] ;  /* 0x000000047c7c7981 */ /* 0x0000e8000c1e1500 */
[----:B------:R1:W3:Y:S01]  /*7560*/  LDG.E.U16 R14, [R14.64] ;  /* 0x000000040e0e7981 */ /* 0x0002e2000c1e1500 */
[----:B------:R-:W-:-:S03]  /*7570*/  IMAD.WIDE R164, R8, 0x2, R100 ;  /* 0x0000000208a47825 */ /* 0x000fc600078e0264 */
[----:B------:R-:W3:Y:S01]  /*7580*/  LDL.64 R100, [R1+0x510] ;  /* 0x0005100001647983 */ /* 0x000ee20000100a00 */
[----:B------:R-:W-:-:S03]  /*7590*/  IMAD.WIDE R16, R8, 0x2, R46 ;  /* 0x0000000208107825 */ /* 0x000fc600078e022e */
[----:B------:R-:W3:Y:S04]  /*75a0*/  LDL.64 R46, [R1+0x698] ;  /* 0x00069800012e7983 */ /* 0x000ee80000100a00 */
[----:B------:R0:W3:Y:S04]  /*75b0*/  LDG.E.U16 R20, [R16.64] ;  /* 0x0000000410147981 */ /* 0x0000e8000c1e1500 */
[----:B------:R0:W3:Y:S01]  /*75c0*/  LDG.E.U16 R136, [R136.64] ;  /* 0x0000000488887981 */ /* 0x0000e2000c1e1500 */
[----:B------:R-:W-:-:S03]  /*75d0*/  IMAD.WIDE R26, R8, 0x2, R26 ;  /* 0x00000002081a7825 */ /* 0x000fc600078e021a */
[----:B0-----:R0:W3:Y:S04]  /*75e0*/  LDG.E.U16 R137, [R164.64] ;  /* 0x00000004a4897981 */ /* 0x0010e8000c1e1500 */
[----:B------:R3:W3:Y:S01]  /*75f0*/  LDG.E.U16 R114, [R26.64] ;  /* 0x000000041a727981 */ /* 0x0006e2000c1e1500 */
[----:B------:R-:W-:-:S05]  /*7600*/  IMAD.WIDE R42, R8, 0x2, R42 ;  /* 0x00000002082a7825 */ /* 0x000fca00078e022a */
[----:B------:R0:W3:Y:S02]  /*7610*/  LDG.E.U16 R145, [R42.64] ;  /* 0x000000042a917981 */ /* 0x0000e4000c1e1500 */
[C---:B---3--:R-:W-:Y:S02]  /*7620*/  IMAD.WIDE R140, R8.reuse, 0x2, R34 ;  /* 0x00000002088c7825 */ /* 0x048fe400078e0222 */
[----:B------:R3:W4:Y:S04]  /*7630*/  LDG.E.U16 R35, [R18.64] ;  /* 0x0000000412237981 */ /* 0x000728000c1e1500 */
[----:B------:R0:W4:Y:S01]  /*7640*/  LDG.E.U16 R140, [R140.64] ;  /* 0x000000048c8c7981 */ /* 0x000122000c1e1500 */
[----:B--2---:R-:W-:-:S05]  /*7650*/  IMAD.WIDE R32, R8, 0x2, R32 ;  /* 0x0000000208207825 */ /* 0x004fca00078e0220 */
[----:B------:R2:W4:Y:S01]  /*7660*/  LDG.E.U16 R130, [R32.64] ;  /* 0x0000000420827981 */ /* 0x000522000c1e1500 */
[----:B---3--:R-:W-:-:S03]  /*7670*/  IMAD.WIDE R26, R8, 0x2, R70 ;  /* 0x00000002081a7825 */ /* 0x008fc600078e0246 */
[----:B------:R-:W3:Y:S01]  /*7680*/  LDL.64 R70, [R1+0x640] ;  /* 0x0006400001467983 */ /* 0x000ee20000100a00 */
[----:B------:R-:W-:-:S03]  /*7690*/  IMAD.WIDE R18, R8, 0x2, R74 ;  /* 0x0000000208127825 */ /* 0x000fc600078e024a */
[----:B------:R-:W4:Y:S01]  /*76a0*/  LDL.64 R74, [R1+0x650] ;  /* 0x00065000014a7983 */ /* 0x000f220000100a00 */
[----:B------:R-:W-:-:S03]  /*76b0*/  IMAD.WIDE R16, R8, 0x2, R72 ;  /* 0x0000000208107825 */ /* 0x000fc600078e0248 */
[----:B------:R-:W4:Y:S01]  /*76c0*/  LDL.64 R72, [R1+0x648] ;  /* 0x0006480001487983 */ /* 0x000f220000100a00 */
[----:B--2---:R-:W-:-:S03]  /*76d0*/  IMAD.WIDE R32, R8, 0x2, R80 ;  /* 0x0000000208207825 */ /* 0x004fc600078e0250 */
[----:B------:R2:W4:Y:S04]  /*76e0*/  LDG.E.U16 R34, [R18.64] ;  /* 0x0000000412227981 */ /* 0x000528000c1e1500 */
[----:B------:R1:W4:Y:S04]  /*76f0*/  LDG.E.U16 R144, [R32.64] ;  /* 0x0000000420907981 */ /* 0x000328000c1e1500 */
[----:B------:R-:W4:Y:S01]  /*7700*/  LDL.64 R80, [R1+0x628] ;  /* 0x0006280001507983 */ /* 0x000f220000100a00 */
[----:B0-----:R-:W-:-:S03]  /*7710*/  IMAD.WIDE R42, R8, 0x2, R68 ;  /* 0x00000002082a7825 */ /* 0x001fc600078e0244 */
[----:B--2---:R0:W2:Y:S04]  /*7720*/  LDG.E.U16 R19, [R16.64] ;  /* 0x0000000410137981 */ /* 0x0040a8000c1e1500 */
[----:B------:R-:W2:Y:S01]  /*7730*/  LDL.64 R68, [R1+0x638] ;  /* 0x0006380001447983 */ /* 0x000ea20000100a00 */
[----:B-1----:R-:W-:-:S03]  /*7740*/  IMAD.WIDE R32, R8, 0x2, R60 ;  /* 0x0000000208207825 */ /* 0x002fc600078e023c */
[----:B------:R-:W2:Y:S01]  /*7750*/  LDL.64 R60, [R1+0x618] ;  /* 0x00061800013c7983 */ /* 0x000ea20000100a00 */
[----:B0-----:R-:W-:-:S03]  /*7760*/  IMAD.WIDE R16, R8, 0x2, R62 ;  /* 0x0000000208107825 */ /* 0x001fc600078e023e */
[----:B------:R-:W2:Y:S04]  /*7770*/  LDL.64 R62, [R1+0x620] ;  /* 0x00062000013e7983 */ /* 0x000ea80000100a00 */
[----:B------:R0:W2:Y:S04]  /*7780*/  LDG.E.U16 R139, [R42.64] ;  /* 0x000000042a8b7981 */ /* 0x0000a8000c1e1500 */
[----:B------:R1:W2:Y:S01]  /*7790*/  LDG.E.U16 R129, [R16.64] ;  /* 0x0000000410817981 */ /* 0x0002a2000c1e1500 */
[----:B------:R-:W-:-:S03]  /*77a0*/  IMAD.WIDE R46, R8, 0x2, R46 ;  /* 0x00000002082e7825 */ /* 0x000fc600078e022e */
[----:B------:R1:W2:Y:S01]  /*77b0*/  LDG.E.U16 R26, [R26.64] ;  /* 0x000000041a1a7981 */ /* 0x0002a2000c1e1500 */
[----:B0-----:R-:W-:-:S03]  /*77c0*/  IMAD.WIDE R42, R8, 0x2, R78 ;  /* 0x00000002082a7825 */ /* 0x001fc600078e024e */
[----:B------:R-:W2:Y:S01]  /*77d0*/  LDL.64 R78, [R1+0x610] ;  /* 0x00061000014e7983 */ /* 0x000ea20000100a00 */
[----:B-1----:R-:W-:-:S03]  /*77e0*/  IMAD.WIDE R16, R8, 0x2, R76 ;  /* 0x0000000208107825 */ /* 0x002fc600078e024c */
[----:B------:R-:W2:Y:S04]  /*77f0*/  LDL.64 R76, [R1+0x608] ;  /* 0x00060800014c7983 */ /* 0x000ea80000100a00 */
[----:B------:R0:W2:Y:S04]  /*7800*/  LDG.E.U16 R125, [R46.64] ;  /* 0x000000042e7d7981 */ /* 0x0000a8000c1e1500 */
[----:B------:R2:W2:Y:S04]  /*7810*/  LDG.E.U16 R18, [R42.64] ;  /* 0x000000042a127981 */ /* 0x0004a8000c1e1500 */
[----:B------:R1:W2:Y:S01]  /*7820*/  LDG.E.U16 R27, [R16.64] ;  /* 0x00000004101b7981 */ /* 0x0002a2000c1e1500 */
[----:B0-----:R-:W-:-:S03]  /*7830*/  IMAD.WIDE R46, R8, 0x2, R94 ;  /* 0x00000002082e7825 */ /* 0x001fc600078e025e */
[----:B------:R-:W2:Y:S04]  /*7840*/  LDL.64 R94, [R1+0x5d0] ;  /* 0x0005d000015e7983 */ /* 0x000ea80000100a00 */
[----:B------:R3:W2:Y:S04]  /*7850*/  LDG.E.U16 R113, [R46.64] ;  /* 0x000000042e717981 */ /* 0x0006a8000c1e1500 */
[----:B------:R0:W2:Y:S01]  /*7860*/  LDG.E.U16 R33, [R32.64] ;  /* 0x0000000420217981 */ /* 0x0000a2000c1e1500 */
[----:B---3--:R-:W-:-:S03]  /*7870*/  IMAD.WIDE R46, R8, 0x2, R70 ;  /* 0x00000002082e7825 */ /* 0x008fc600078e0246 */
[----:B------:R-:W3:Y:S01]  /*7880*/  LDL.64 R70, [R1+0x5e8] ;  /* 0x0005e80001467983 */ /* 0x000ee20000100a00 */
[----:B----4-:R-:W-:-:S03]  /*7890*/  IMAD.WIDE R142, R8, 0x2, R74 ;  /* 0x00000002088e7825 */ /* 0x010fc600078e024a */
[----:B------:R-:W4:Y:S01]  /*78a0*/  LDL.64 R74, [R1+0x5f8] ;  /* 0x0005f800014a7983 */ /* 0x000f220000100a00 */
[----:B------:R-:W-:-:S03]  /*78b0*/  IMAD.WIDE R126, R8, 0x2, R72 ;  /* 0x00000002087e7825 */ /* 0x000fc600078e0248 */
[----:B------:R-:W4:Y:S04]  /*78c0*/  LDL.64 R72, [R1+0x5f0] ;  /* 0x0005f00001487983 */ /* 0x000f280000100a00 */
[----:B------:R0:W4:Y:S01]  /*78d0*/  LDG.E.U16 R15, [R142.64] ;  /* 0x000000048e0f7981 */ /* 0x000122000c1e1500 */
[----:B--2---:R-:W-:-:S03]  /*78e0*/  IMAD.WIDE R42, R8, 0x2, R68 ;  /* 0x00000002082a7825 */ /* 0x004fc600078e0244 */
[----:B0-----:R0:W2:Y:S04]  /*78f0*/  LDG.E.U16 R143, [R126.64] ;  /* 0x000000047e8f7981 */ /* 0x0010a8000c1e1500 */
[----:B------:R-:W2:Y:S01]  /*7900*/  LDL.64 R68, [R1+0x5e0] ;  /* 0x0005e00001447983 */ /* 0x000ea20000100a00 */
[----:B------:R-:W-:-:S03]  /*7910*/  IMAD.WIDE R156, R8, 0x2, R62 ;  /* 0x00000002089c7825 */ /* 0x000fc600078e023e */
[----:B------:R1:W2:Y:S01]  /*7920*/  LDG.E.U16 R112, [R42.64] ;  /* 0x000000042a707981 */ /* 0x0002a2000c1e1500 */
[----:B0-----:R-:W-:-:S03]  /*7930*/  IMAD.WIDE R126, R8, 0x2, R60 ;  /* 0x00000002087e7825 */ /* 0x001fc600078e023c */
[----:B------:R-:W2:Y:S04]  /*7940*/  LDL.64 R62, [R1+0x5c8] ;  /* 0x0005c800013e7983 */ /* 0x000ea80000100a00 */
[----:B------:R-:W2:Y:S01]  /*7950*/  LDL.64 R60, [R1+0x5c0] ;  /* 0x0005c000013c7983 */ /* 0x000ea20000100a00 */
[----:B-1----:R-:W-:-:S03]  /*7960*/  IMAD.WIDE R16, R8, 0x2, R82 ;  /* 0x0000000208107825 */ /* 0x002fc600078e0252 */
[----:B------:R-:W2:Y:S04]  /*7970*/  LDL.64 R82, [R1+0x5b8] ;  /* 0x0005b80001527983 */ /* 0x000ea80000100a00 */
[----:B------:R0:W2:Y:S01]  /*7980*/  LDG.E.U16 R32, [R16.64] ;  /* 0x0000000410207981 */ /* 0x0000a2000c1e1500 */
[----:B------:R-:W-:-:S03]  /*7990*/  IMAD.WIDE R42, R8, 0x2, R78 ;  /* 0x00000002082a7825 */ /* 0x000fc600078e024e */
[----:B------:R1:W2:Y:S04]  /*79a0*/  LDG.E.U16 R128, [R46.64] ;  /* 0x000000042e807981 */ /* 0x0002a8000c1e1500 */
[----:B------:R-:W2:Y:S01]  /*79b0*/  LDL.64 R78, [R1+0x5a8] ;  /* 0x0005a800014e7983 */ /* 0x000ea20000100a00 */
[----:B0-----:R-:W-:-:S03]  /*79c0*/  IMAD.WIDE R16, R8, 0x2, R80 ;  /* 0x0000000208107825 */ /* 0x001fc600078e0250 */
[----:B------:R-:W2:Y:S01]  /*79d0*/  LDL.64 R80, [R1+0x5b0] ;  /* 0x0005b00001507983 */ /* 0x000ea20000100a00 */
[----:B-1----:R-:W-:-:S03]  /*79e0*/  IMAD.WIDE R46, R8, 0x2, R76 ;  /* 0x00000002082e7825 */ /* 0x002fc600078e024c */
[----:B------:R-:W2:Y:S04]  /*79f0*/  LDL.64 R76, [R1+0x5a0] ;  /* 0x0005a000014c7983 */ /* 0x000ea80000100a00 */
[----:B------:R4:W2:Y:S04]  /*7a00*/  LDG.E.U16 R142, [R46.64] ;  /* 0x000000042e8e7981 */ /* 0x0008a8000c1e1500 */
[----:B------:R0:W2:Y:S04]  /*7a10*/  LDG.E.U16 R123, [R126.64] ;  /* 0x000000047e7b7981 */ /* 0x0000a8000c1e1500 */
[----:B------:R2:W2:Y:S04]  /*7a20*/  LDG.E.U16 R28, [R156.64] ;  /* 0x000000049c1c7981 */ /* 0x0004a8000c1e1500 */
[----:B------:R1:W2:Y:S01]  /*7a30*/  LDG.E.U16 R17, [R16.64] ;  /* 0x0000000410117981 */ /* 0x0002a2000c1e1500 */
[----:B0-----:R-:W-:-:S03]  /*7a40*/  IMAD.WIDE R126, R8, 0x2, R92 ;  /* 0x00000002087e7825 */ /* 0x001fc600078e025c */
[----:B------:R-:W2:Y:S01]  /*7a50*/  LDL.64 R92, [R1+0x590] ;  /* 0x00059000015c7983 */ /* 0x000ea20000100a00 */
[----:B------:R-:W-:-:S03]  /*7a60*/  IMAD.WIDE R162, R8, 0x2, R94 ;  /* 0x0000000208a27825 */ /* 0x000fc600078e025e */
[----:B------:R0:W2:Y:S04]  /*7a70*/  LDG.E.U16 R43, [R42.64] ;  /* 0x000000042a2b7981 */ /* 0x0000a8000c1e1500 */
[----:B------:R1:W2:Y:S04]  /*7a80*/  LDG.E.U16 R127, [R126.64] ;  /* 0x000000047e7f7981 */ /* 0x0002a8000c1e1500 */
[----:B------:R-:W2:Y:S04]  /*7a90*/  LDL.64 R94, [R1+0x4d0] ;  /* 0x0004d000015e7983 */ /* 0x000ea80000100a00 */
[----:B0-----:R0:W2:Y:S01]  /*7aa0*/  LDG.E.U16 R42, [R162.64] ;  /* 0x00000004a22a7981 */ /* 0x0010a2000c1e1500 */
[----:B---3--:R-:W-:-:S03]  /*7ab0*/  IMAD.WIDE R158, R8, 0x2, R70 ;  /* 0x00000002089e7825 */ /* 0x008fc600078e0246 */
[----:B------:R-:W3:Y:S01]  /*7ac0*/  LDL.64 R70, [R1+0x520] ;  /* 0x0005200001467983 */ /* 0x000ee20000100a00 */
[----:B----4-:R-:W-:-:S03]  /*7ad0*/  IMAD.WIDE R46, R8, 0x2, R74 ;  /* 0x00000002082e7825 */ /* 0x010fc600078e024a */
[----:B------:R-:W4:Y:S01]  /*7ae0*/  LDL.64 R74, [R1+0x598] ;  /* 0x00059800014a7983 */ /* 0x000f220000100a00 */
[----:B------:R-:W-:-:S03]  /*7af0*/  IMAD.WIDE R160, R8, 0x2, R72 ;  /* 0x0000000208a07825 */ /* 0x000fc600078e0248 */
[----:B------:R-:W3:Y:S04]  /*7b00*/  LDL.64 R72, [R1+0x560] ;  /* 0x0005600001487983 */ /* 0x000ee80000100a00 */
[----:B------:R0:W3:Y:S04]  /*7b10*/  LDG.E.U16 R31, [R160.64] ;  /* 0x00000004a01f7981 */ /* 0x0000e8000c1e1500 */
[----:B-1----:R1:W3:Y:S04]  /*7b20*/  LDG.E.U16 R16, [R158.64] ;  /* 0x000000049e107981 */ /* 0x0022e8000c1e1500 */
[----:B------:R0:W3:Y:S01]  /*7b30*/  LDG.E.U16 R47, [R46.64] ;  /* 0x000000042e2f7981 */ /* 0x0000e2000c1e1500 */
[----:B--2---:R-:W-:-:S03]  /*7b40*/  IMAD.WIDE R156, R8, 0x2, R68 ;  /* 0x00000002089c7825 */ /* 0x004fc600078e0244 */
[----:B------:R-:W2:Y:S04]  /*7b50*/  LDL.64 R68, [R1+0x4e0] ;  /* 0x0004e00001447983 */ /* 0x000ea80000100a00 */
[----:B------:R1:W2:Y:S01]  /*7b60*/  LDG.E.U16 R25, [R156.64] ;  /* 0x000000049c197981 */ /* 0x0002a2000c1e1500 */
[----:B0-----:R-:W-:-:S03]  /*7b70*/  IMAD.WIDE R160, R8, 0x2, R62 ;  /* 0x0000000208a07825 */ /* 0x001fc600078e023e */
[----:B------:R-:W2:Y:S01]  /*7b80*/  LDL.64 R62, [R1+0x4a0] ;  /* 0x0004a000013e7983 */ /* 0x000ea20000100a00 */
[----:B-1----:R-:W-:-:S03]  /*7b90*/  IMAD.WIDE R158, R8, 0x2, R60 ;  /* 0x00000002089e7825 */ /* 0x002fc600078e023c */
[----:B------:R-:W2:Y:S01]  /*7ba0*/  LDL.64 R60, [R1+0x460] ;  /* 0x00046000013c7983 */ /* 0x000ea20000100a00 */
[----:B------:R-:W-:-:S03]  /*7bb0*/  IMAD.WIDE R156, R8, 0x2, R82 ;  /* 0x00000002089c7825 */ /* 0x000fc600078e0252 */
[----:B------:R-:W2:Y:S04]  /*7bc0*/  LDL.64 R82, [R1+0x558] ;  /* 0x0005580001527983 */ /* 0x000ea80000100a00 */
[----:B------:R0:W2:Y:S04]  /*7bd0*/  LDG.E.U16 R46, [R156.64] ;  /* 0x000000049c2e7981 */ /* 0x0000a8000c1e1500 */
[----:B------:R4:W2:Y:S01]  /*7be0*/  LDG.E.U16 R126, [R158.64] ;  /* 0x000000049e7e7981 */ /* 0x0008a2000c1e1500 */
[----:B------:R-:W-:-:S03]  /*7bf0*/  IMAD.WIDE R166, R8, 0x2, R78 ;  /* 0x0000000208a67825 */ /* 0x000fc600078e024e */
[----:B------:R-:W2:Y:S01]  /*7c00*/  LDL.64 R78, [R1+0x4d8] ;  /* 0x0004d800014e7983 */ /* 0x000ea20000100a00 */
[----:B------:R-:W-:-:S03]  /*7c10*/  IMAD.WIDE R162, R8, 0x2, R80 ;  /* 0x0000000208a27825 */ /* 0x000fc600078e0250 */
[----:B------:R-:W2:Y:S01]  /*7c20*/  LDL.64 R80, [R1+0x518] ;  /* 0x0005180001507983 */ /* 0x000ea20000100a00 */
[----:B0-----:R-:W-:-:S03]  /*7c30*/  IMAD.WIDE R156, R8, 0x2, R76 ;  /* 0x00000002089c7825 */ /* 0x001fc600078e024c */
[----:B------:R-:W2:Y:S04]  /*7c40*/  LDL.64 R76, [R1+0x498] ;  /* 0x00049800014c7983 */ /* 0x000ea80000100a00 */
[----:B------:R0:W2:Y:S04]  /*7c50*/  LDG.E.U16 R141, [R160.64] ;  /* 0x00000004a08d7981 */ /* 0x0000a8000c1e1500 */
[----:B------:R1:W2:Y:S04]  /*7c60*/  LDG.E.U16 R166, [R166.64] ;  /* 0x00000004a6a67981 */ /* 0x0002a8000c1e1500 */
[----:B------:R2:W2:Y:S01]  /*7c70*/  LDG.E.U16 R151, [R162.64] ;  /* 0x00000004a2977981 */ /* 0x0004a2000c1e1500 */
[----:B0-----:R-:W-:-:S03]  /*7c80*/  IMAD.WIDE R160, R8, 0x2, R92 ;  /* 0x0000000208a07825 */ /* 0x001fc600078e025c */
[----:B-1----:R3:W2:Y:S04]  /*7c90*/  LDG.E.U16 R167, [R156.64] ;  /* 0x000000049ca77981 */ /* 0x0026a8000c1e1500 */
[----:B------:R2:W2:Y:S04]  /*7ca0*/  LDG.E.U16 R170, [R160.64] ;  /* 0x00000004a0aa7981 */ /* 0x0004a8000c1e1500 */
[----:B------:R-:W2:Y:S01]  /*7cb0*/  LDL.64 R92, [R1+0x450] ;  /* 0x00045000015c7983 */ /* 0x000ea20000100a00 */
[----:B----4-:R-:W-:-:S03]  /*7cc0*/  IMAD.WIDE R158, R8, 0x2, R74 ;  /* 0x00000002089e7825 */ /* 0x010fc600078e024a */
[----:B------:R-:W4:Y:S01]  /*7cd0*/  LDL.64 R74, [R1+0x458] ;  /* 0x00045800014a7983 */ /* 0x000f220000100a00 */
[----:B---3--:R-:W-:-:S03]  /*7ce0*/  IMAD.WIDE R156, R8, 0x2, R72 ;  /* 0x00000002089c7825 */ /* 0x008fc600078e0248 */
[----:B------:R-:W3:Y:S04]  /*7cf0*/  LDL.64 R72, [R1+0x490] ;  /* 0x0004900001487983 */ /* 0x000ee80000100a00 */
[----:B------:R0:W3:Y:S04]  /*7d00*/  LDG.E.U16 R169, [R158.64] ;  /* 0x000000049ea97981 */ /* 0x0000e8000c1e1500 */
[----:B------:R1:W3:Y:S01]  /*7d10*/  LDG.E.U16 R171, [R156.64] ;  /* 0x000000049cab7981 */ /* 0x0002e2000c1e1500 */
[----:B0-----:R-:W-:-:S03]  /*7d20*/  IMAD.WIDE R158, R8, 0x2, R70 ;  /* 0x00000002089e7825 */ /* 0x001fc600078e0246 */
[----:B------:R-:W3:Y:S04]  /*7d30*/  LDL.64 R70, [R1+0x588] ;  /* 0x0005880001467983 */ /* 0x000ee80000100a00 */
[----:B------:R0:W3:Y:S01]  /*7d40*/  LDG.E.U16 R172, [R158.64] ;  /* 0x000000049eac7981 */ /* 0x0000e2000c1e1500 */
[----:B--2---:R-:W-:-:S03]  /*7d50*/  IMAD.WIDE R160, R8, 0x2, R68 ;  /* 0x0000000208a07825 */ /* 0x004fc600078e0244 */
[----:B------:R-:W2:Y:S04]  /*7d60*/  LDL.64 R68, [R1+0x548] ;  /* 0x0005480001447983 */ /* 0x000ea80000100a00 */
[----:B------:R0:W2:Y:S01]  /*7d70*/  LDG.E.U16 R173, [R160.64] ;  /* 0x00000004a0ad7981 */ /* 0x0000a2000c1e1500 */
[----:B------:R-:W-:-:S03]  /*7d80*/  IMAD.WIDE R162, R8, 0x2, R62 ;  /* 0x0000000208a27825 */ /* 0x000fc600078e023e */
[----:B------:R-:W2:Y:S01]  /*7d90*/  LDL.64 R62, [R1+0x508] ;  /* 0x00050800013e7983 */ /* 0x000ea20000100a00 */
[----:B------:R-:W-:-:S03]  /*7da0*/  IMAD.WIDE R164, R8, 0x2, R60 ;  /* 0x0000000208a47825 */ /* 0x000fc600078e023c */
[----:B------:R-:W2:Y:S01]  /*7db0*/  LDL.64 R60, [R1+0x4c8] ;  /* 0x0004c800013c7983 */ /* 0x000ea20000100a00 */
[----:B-1----:R-:W-:-:S03]  /*7dc0*/  IMAD.WIDE R156, R8, 0x2, R82 ;  /* 0x00000002089c7825 */ /* 0x002fc600078e0252 */
[----:B------:R-:W2:Y:S04]  /*7dd0*/  LDL.64 R82, [R1+0x488] ;  /* 0x0004880001527983 */ /* 0x000ea80000100a00 */
[----:B------:R1:W2:Y:S04]  /*7de0*/  LDG.E.U16 R174, [R162.64] ;  /* 0x00000004a2ae7981 */ /* 0x0002a8000c1e1500 */
[----:B------:R1:W2:Y:S01]  /*7df0*/  LDG.E.U16 R177, [R156.64] ;  /* 0x000000049cb17981 */ /* 0x0002a2000c1e1500 */
[----:B0-----:R-:W-:-:S03]  /*7e00*/  IMAD.WIDE R160, R8, 0x2, R78 ;  /* 0x0000000208a07825 */ /* 0x001fc600078e024e */
[----:B------:R-:W2:Y:S01]  /*7e10*/  LDL.64 R78, [R1+0x580] ;  /* 0x00058000014e7983 */ /* 0x000ea20000100a00 */
[----:B------:R-:W-:-:S03]  /*7e20*/  IMAD.WIDE R158, R8, 0x2, R80 ;  /* 0x00000002089e7825 */ /* 0x000fc600078e0250 */
[----:B------:R-:W2:Y:S01]  /*7e30*/  LDL.64 R80, [R1+0x448] ;  /* 0x0004480001507983 */ /* 0x000ea20000100a00 */
[----:B-1----:R-:W-:-:S03]  /*7e40*/  IMAD.WIDE R162, R8, 0x2, R76 ;  /* 0x0000000208a27825 */ /* 0x002fc600078e024c */
[----:B------:R-:W2:Y:S01]  /*7e50*/  LDL.64 R76, [R1+0x540] ;  /* 0x00054000014c7983 */ /* 0x000ea20000100a00 */
[----:B------:R-:W-:-:S03]  /*7e60*/  IMAD.WIDE R156, R8, 0x2, R102 ;  /* 0x00000002089c7825 */ /* 0x000fc600078e0266 */
[----:B------:R0:W2:Y:S04]  /*7e70*/  LDG.E.U16 R178, [R158.64] ;  /* 0x000000049eb27981 */ /* 0x0000a8000c1e1500 */
[----:B------:R1:W2:Y:S04]  /*7e80*/  LDG.E.U16 R179, [R160.64] ;  /* 0x00000004a0b37981 */ /* 0x0002a8000c1e1500 */
[----:B------:R4:W2:Y:S01]  /*7e90*/  LDG.E.U16 R176, [R164.64] ;  /* 0x00000004a4b07981 */ /* 0x0008a2000c1e1500 */
[----:B0-----:R-:W-:-:S03]  /*7ea0*/  IMAD.WIDE R158, R8, 0x2, R100 ;  /* 0x00000002089e7825 */ /* 0x001fc600078e0264 */
[----:B------:R3:W2:Y:S01]  /*7eb0*/  LDG.E.U16 R180, [R162.64] ;  /* 0x00000004a2b47981 */ /* 0x0006a2000c1e1500 */
[----:B-1----:R-:W-:-:S03]  /*7ec0*/  IMAD.WIDE R160, R8, 0x2, R94 ;  /* 0x0000000208a07825 */ /* 0x002fc600078e025e */
[----:B------:R0:W2:Y:S04]  /*7ed0*/  LDG.E.U16 R182, [R156.64] ;  /* 0x000000049cb67981 */ /* 0x0000a8000c1e1500 */
[----:B------:R2:W2:Y:S04]  /*7ee0*/  LDG.E.U16 R183, [R158.64] ;  /* 0x000000049eb77981 */ /* 0x0004a8000c1e1500 */
[----:B------:R1:W2:Y:S04]  /*7ef0*/  LDG.E.U16 R184, [R160.64] ;  /* 0x00000004a0b87981 */ /* 0x0002a8000c1e1500 */
[----:B------:R-:W2:Y:S04]  /*7f00*/  LDL.64 R102, [R1+0x478] ;  /* 0x0004780001667983 */ /* 0x000ea80000100a00 */
[----:B------:R-:W2:Y:S04]  /*7f10*/  LDL.64 R100, [R1+0x438] ;  /* 0x0004380001647983 */ /* 0x000ea80000100a00 */
        /* <DEDUP_REMOVED lines=8> */
[----:B------:R-:W3:Y:S01]  /*7fa0*/  LDL.64 R70, [R1+0x480] ;  /* 0x0004800001467983 */ /* 0x000ee20000100a00 */
[----:B--2---:R-:W-:-:S03]  /*7fb0*/  IMAD.WIDE R158, R8, 0x2, R68 ;  /* 0x00000002089e7825 */ /* 0x004fc600078e0244 */
[----:B------:R0:W2:Y:S04]  /*7fc0*/  LDG.E.U16 R187, [R156.64] ;  /* 0x000000049cbb7981 */ /* 0x0000a8000c1e1500 */
[----:B------:R-:W2:Y:S01]  /*7fd0*/  LDL.64 R68, [R1+0x440] ;  /* 0x0004400001447983 */ /* 0x000ea20000100a00 */
[----:B-1----:R-:W-:-:S03]  /*7fe0*/  IMAD.WIDE R160, R8, 0x2, R62 ;  /* 0x0000000208a07825 */ /* 0x002fc600078e023e */
[----:B------:R1:W2:Y:S01]  /*7ff0*/  LDG.E.U16 R188, [R158.64] ;  /* 0x000000049ebc7981 */ /* 0x0002a2000c1e1500 */
[----:B------:R-:W-:-:S03]  /*8000*/  IMAD.WIDE R162, R8, 0x2, R60 ;  /* 0x0000000208a27825 */ /* 0x000fc600078e023c */
[----:B------:R-:W2:Y:S04]  /*8010*/  LDL.64 R62, [R1+0x578] ;  /* 0x00057800013e7983 */ /* 0x000ea80000100a00 */
[----:B------:R-:W2:Y:S01]  /*8020*/  LDL.64 R60, [R1+0x538] ;  /* 0x00053800013c7983 */ /* 0x000ea20000100a00 */
[----:B------:R-:W-:-:S03]  /*8030*/  IMAD.WIDE R164, R8, 0x2, R92 ;  /* 0x0000000208a47825 */ /* 0x000fc600078e025c */
[----:B------:R-:W2:Y:S04]  /*8040*/  LDL.64 R92, [R1+0x530] ;  /* 0x00053000015c7983 */ /* 0x000ea80000100a00 */
[----:B------:R0:W2:Y:S01]  /*8050*/  LDG.E.U16 R186, [R164.64] ;  /* 0x00000004a4ba7981 */ /* 0x0000a2000c1e1500 */
[----:B-1----:R-:W-:-:S03]  /*8060*/  IMAD.WIDE R158, R8, 0x2, R78 ;  /* 0x00000002089e7825 */ /* 0x002fc600078e024e */
[----:B------:R1:W2:Y:S01]  /*8070*/  LDG.E.U16 R189, [R160.64] ;  /* 0x00000004a0bd7981 */ /* 0x0002a2000c1e1500 */
[----:B0-----:R-:W-:-:S03]  /*8080*/  IMAD.WIDE R156, R8, 0x2, R80 ;  /* 0x00000002089c7825 */ /* 0x001fc600078e0250 */
[----:B------:R-:W2:Y:S01]  /*8090*/  LDL.64 R78, [R1+0x470] ;  /* 0x00047000014e7983 */ /* 0x000ea20000100a00 */
[----:B------:R-:W-:-:S03]  /*80a0*/  IMAD.WIDE R164, R8, 0x2, R82 ;  /* 0x0000000208a47825 */ /* 0x000fc600078e0252 */
[----:B------:R-:W2:Y:S04]  /*80b0*/  LDL.64 R80, [R1+0x4b0] ;  /* 0x0004b00001507983 */ /* 0x000ea80000100a00 */
[----:B------:R-:W2:Y:S01]  /*80c0*/  LDL.64 R82, [R1+0x4f0] ;  /* 0x0004f00001527983 */ /* 0x000ea20000100a00 */
[----:B-1----:R-:W-:-:S03]  /*80d0*/  IMAD.WIDE R160, R8, 0x2, R76 ;  /* 0x0000000208a07825 */ /* 0x002fc600078e024c */
[----:B------:R-:W2:Y:S04]  /*80e0*/  LDL.64 R76, [R1+0x430] ;  /* 0x00043000014c7983 */ /* 0x000ea80000100a00 */
[----:B------:R4:W2:Y:S04]  /*80f0*/  LDG.E.U16 R190, [R162.64] ;  /* 0x00000004a2be7981 */ /* 0x0008a8000c1e1500 */
[----:B------:R3:W2:Y:S04]  /*8100*/  LDG.E.U16 R192, [R164.64] ;  /* 0x00000004a4c07981 */ /* 0x0006a8000c1e1500 */
[----:B------:R0:W2:Y:S04]  /*8110*/  LDG.E.U16 R194, [R156.64] ;  /* 0x000000049cc27981 */ /* 0x0000a8000c1e1500 */
[----:B------:R2:W2:Y:S04]  /*8120*/  LDG.E.U16 R195, [R158.64] ;  /* 0x000000049ec37981 */ /* 0x0004a8000c1e1500 */
[----:B------:R1:W2:Y:S01]  /*8130*/  LDG.E.U16 R196, [R160.64] ;  /* 0x00000004a0c47981 */ /* 0x0002a2000c1e1500 */
        /* <DEDUP_REMOVED lines=12> */
[----:B-1----:R-:W-:-:S03]  /*8200*/  IMAD.WIDE R160, R8, 0x2, R62 ;  /* 0x0000000208a07825 */ /* 0x002fc600078e023e */
[----:B------:R-:W2:Y:S01]  /*8210*/  LDL.64 R62, [R1+0x468] ;  /* 0x00046800013e7983 */ /* 0x000ea20000100a00 */
[----:B------:R-:W-:-:S03]  /*8220*/  IMAD.WIDE R162, R8, 0x2, R60 ;  /* 0x0000000208a27825 */ /* 0x000fc600078e023c */
[----:B------:R-:W2:Y:S01]  /*8230*/  LDL.64 R60, [R1+0x428] ;  /* 0x00042800013c7983 */ /* 0x000ea20000100a00 */
[----:B------:R-:W-:-:S03]  /*8240*/  IMAD.WIDE R164, R8, 0x2, R110 ;  /* 0x0000000208a47825 */ /* 0x000fc600078e026e */
[----:B------:R1:W2:Y:S01]  /*8250*/  LDG.E.U16 R201, [R160.64] ;  /* 0x00000004a0c97981 */ /* 0x0002a2000c1e1500 */
[----:B0-----:R-:W-:-:S03]  /*8260*/  IMAD.WIDE R156, R8, 0x2, R108 ;  /* 0x00000002089c7825 */ /* 0x001fc600078e026c */
[----:B------:R0:W2:Y:S01]  /*8270*/  LDG.E.U16 R202, [R162.64] ;  /* 0x00000004a2ca7981 */ /* 0x0000a2000c1e1500 */
[----:B------:R-:W-:-:S03]  /*8280*/  IMAD.WIDE R158, R8, 0x2, R102 ;  /* 0x00000002089e7825 */ /* 0x000fc600078e0266 */
[----:B------:R0:W2:Y:S01]  /*8290*/  LDG.E.U16 R203, [R164.64] ;  /* 0x00000004a4cb7981 */ /* 0x0000a2000c1e1500 */
[----:B-1----:R-:W-:-:S03]  /*82a0*/  IMAD.WIDE R160, R8, 0x2, R100 ;  /* 0x0000000208a07825 */ /* 0x002fc600078e0264 */
[----:B------:R1:W2:Y:S04]  /*82b0*/  LDG.E.U16 R204, [R156.64] ;  /* 0x000000049ccc7981 */ /* 0x0002a8000c1e1500 */
[----:B------:R1:W2:Y:S04]  /*82c0*/  LDG.E.U16 R205, [R158.64] ;  /* 0x000000049ecd7981 */ /* 0x0002a8000c1e1500 */
[----:B------:R1:W2:Y:S01]  /*82d0*/  LDG.E.U16 R206, [R160.64] ;  /* 0x00000004a0ce7981 */ /* 0x0002a2000c1e1500 */
[----:B0-----:R-:W-:-:S04]  /*82e0*/  IMAD.WIDE R162, R8, 0x2, R94 ;  /* 0x0000000208a27825 */ /* 0x001fc800078e025e */
[C---:B------:R-:W-:Y:S01]  /*82f0*/  IMAD.WIDE R164, R8.reuse, 0x2, R92 ;  /* 0x0000000208a47825 */ /* 0x040fe200078e025c */
[----:B------:R0:W2:Y:S03]  /*8300*/  LDG.E.U16 R207, [R162.64] ;  /* 0x00000004a2cf7981 */ /* 0x0000a6000c1e1500 */
[C---:B-1----:R-:W-:Y:S01]  /*8310*/  IMAD.WIDE R156, R8.reuse, 0x2, R82 ;  /* 0x00000002089c7825 */ /* 0x042fe200078e0252 */
[----:B------:R4:W2:Y:S03]  /*8320*/  LDG.E.U16 R208, [R164.64] ;  /* 0x00000004a4d07981 */ /* 0x0008a6000c1e1500 */
[C---:B------:R-:W-:Y:S01]  /*8330*/  IMAD.WIDE R158, R8.reuse, 0x2, R80 ;  /* 0x00000002089e7825 */ /* 0x040fe200078e0250 */
[----:B------:R3:W2:Y:S03]  /*8340*/  LDG.E.U16 R209, [R156.64] ;  /* 0x000000049cd17981 */ /* 0x0006a6000c1e1500 */
[C---:B------:R-:W-:Y:S01]  /*8350*/  IMAD.WIDE R160, R8.reuse, 0x2, R78 ;  /* 0x0000000208a07825 */ /* 0x040fe200078e024e */
[----:B------:R1:W2:Y:S03]  /*8360*/  LDG.E.U16 R210, [R158.64] ;  /* 0x000000049ed27981 */ /* 0x0002a6000c1e1500 */
[C---:B0-----:R-:W-:Y:S01]  /*8370*/  IMAD.WIDE R162, R8.reuse, 0x2, R76 ;  /* 0x0000000208a27825 */ /* 0x041fe200078e024c */
[----:B------:R2:W2:Y:S04]  /*8380*/  LDG.E.U16 R212, [R160.64] ;  /* 0x00000004a0d47981 */ /* 0x0004a8000c1e1500 */
[----:B------:R0:W2:Y:S04]  /*8390*/  LDG.E.U16 R213, [R162.64] ;  /* 0x00000004a2d57981 */ /* 0x0000a8000c1e1500 */
[----:B------:R-:W0:Y:S04]  /*83a0*/  S2R R215, SR_TID.X ;  /* 0x0000000000d77919 */ /* 0x000e280000002100 */
[----:B------:R-:W0:Y:S04]  /*83b0*/  S2R R220, SR_TID.X ;  /* 0x0000000000dc7919 */ /* 0x000e280000002100 */
[----:B------:R-:W2:Y:S04]  /*83c0*/  LDL.LU R93, [R1+0x4] ;  /* 0x00000400015d7983 */ /* 0x000ea80000300800 */
[----:B------:R-:W2:Y:S04]  /*83d0*/  LDL.LU R94, [R1+0x8] ;  /* 0x00000800015e7983 */ /* 0x000ea80000300800 */
[----:B------:R-:W2:Y:S01]  /*83e0*/  LDL.LU R95, [R1] ;  /* 0x00000000015f7983 */ /* 0x000ea20000300800 */
[----:B----4-:R-:W-:-:S04]  /*83f0*/  IMAD.WIDE R164, R8, 0x2, R74 ;  /* 0x0000000208a47825 */ /* 0x010fc800078e024a */
[C---:B---3--:R-:W-:Y:S01]  /*8400*/  IMAD.WIDE R156, R8.reuse, 0x2, R72 ;  /* 0x00000002089c7825 */ /* 0x048fe200078e0248 */
[----:B------:R3:W4:Y:S05]  /*8410*/  LDG.E.U16 R214, [R164.64] ;  /* 0x00000004a4d67981 */ /* 0x00072a000c1e1500 */
[----:B------:R-:W4:Y:S01]  /*8420*/  LDG.E.U16 R156, [R156.64] ;  /* 0x000000049c9c7981 */ /* 0x000f22000c1e1500 */
[----:B-1----:R-:W-:-:S06]  /*8430*/  IMAD.WIDE R158, R8, 0x2, R70 ;  /* 0x00000002089e7825 */ /* 0x002fcc00078e0246 */
[----:B------:R-:W4:Y:S01]  /*8440*/  LDG.E.U16 R158, [R158.64] ;  /* 0x000000049e9e7981 */ /* 0x000f22000c1e1500 */
[----:B--2---:R-:W-:-:S06]  /*8450*/  IMAD.WIDE R160, R8, 0x2, R68 ;  /* 0x0000000208a07825 */ /* 0x004fcc00078e0244 */
[----:B------:R-:W2:Y:S01]  /*8460*/  LDG.E.U16 R160, [R160.64] ;  /* 0x00000004a0a07981 */ /* 0x000ea2000c1e1500 */
[----:B0-----:R-:W-:-:S04]  /*8470*/  IMAD.WIDE R162, R8, 0x2, R62 ;  /* 0x0000000208a27825 */ /* 0x001fc800078e023e */
[----:B---3--:R-:W-:Y:S02]  /*8480*/  IMAD.WIDE R164, R8, 0x2, R60 ;  /* 0x0000000208a47825 */ /* 0x008fe400078e023c */
[----:B------:R-:W3:Y:S04]  /*8490*/  LDG.E.U16 R162, [R162.64] ;  /* 0x00000004a2a27981 */ /* 0x000ee8000c1e1500 */
[----:B------:R-:W2:Y:S04]  /*84a0*/  LDG.E.U16 R164, [R164.64] ;  /* 0x00000004a4a47981 */ /* 0x000ea8000c1e1500 */
[----:B------:R-:W-:Y:S01]  /*84b0*/  BAR.SYNC.DEFER_BLOCKING 0x0 ;  /* 0x0000000000007b1d */ /* 0x000fe20000010000 */
[----:B------:R-:W-:-:S02]  /*84c0*/  LOP3.LUT R60, R7, 0x10, RZ, 0x3c, !PT ;  /* 0x00000010073c7812 */ /* 0x000fc400078e3cff */
[----:B------:R-:W-:-:S04]  /*84d0*/  LOP3.LUT R215, R215, 0x7f, RZ, 0xc0, !PT ;  /* 0x0000007fd7d77812 */ /* 0x000fc800078ec0ff */
[----:B------:R-:W-:Y:S01]  /*84e0*/  SHF.L.U32 R9, R215, 0x1, RZ ;  /* 0x00000001d7097819 */ /* 0x000fe200000006ff */
[----:B------:R-:W-:Y:S04]  /*84f0*/  STS.U16 [R7], R168 ;  /* 0x000000a807007388 */ /* 0x000fe80000000400 */
        /* <DEDUP_REMOVED lines=28> */
[----:B------:R-:W-:Y:S01]  /*86c0*/  STS.U16 [R60+0x6900], R179 ;  /* 0x006900b33c007388 */ /* 0x000fe20000000400 */
[----:B------:R-:W-:-:S03]  /*86d0*/  LOP3.LUT R9, R9, 0x20, RZ, 0x3c, !PT ;  /* 0x0000002009097812 */ /* 0x000fc600078e3cff */
[----:B------:R-:W-:Y:S04]  /*86e0*/  STS.U16 [R60+0x7100], R180 ;  /* 0x007100b43c007388 */ /* 0x000fe80000000400 */
[----:B------:R0:W-:Y:S04]  /*86f0*/  STS.U16 [R60+0x7900], R181 ;  /* 0x007900b53c007388 */ /* 0x0001e80000000400 */
[----:B------:R-:W-:Y:S01]  /*8700*/  STS.U16 [R9+0x200], R30 ;  /* 0x0002001e09007388 */ /* 0x000fe20000000400 */
[----:B0-----:R-:W-:-:S03]  /*8710*/  SHF.L.U32 R60, R215, 0x1, RZ ;  /* 0x00000001d73c7819 */ /* 0x001fc600000006ff */
[----:B------:R-:W0:Y:S04]  /*8720*/  S2R R215, SR_TID.X ;  /* 0x0000000000d77919 */ /* 0x000e280000002100 */
        /* <DEDUP_REMOVED lines=9> */
[----:B------:R-:W-:Y:S04]  /*87c0*/  STS.U16 [R9+0x4a00], R42 ;  /* 0x004a002a09007388 */ /* 0x000fe80000000400 */
[----:B------:R-:W-:Y:S04]  /*87d0*/  STS.U16 [R9+0x5200], R170 ;  /* 0x005200aa09007388 */ /* 0x000fe80000000400 */
[----:B------:R-:W-:Y:S04]  /*87e0*/  STS.U16 [R9+0x5a00], R182 ;  /* 0x005a00b609007388 */ /* 0x000fe80000000400 */
[----:B------:R-:W-:Y:S04]  /*87f0*/  STS.U16 [R9+0x6200], R183 ;  /* 0x006200b709007388 */ /* 0x000fe80000000400 */
[----:B------:R-:W-:Y:S04]  /*8800*/  STS.U16 [R9+0x6a00], R184 ;  /* 0x006a00b809007388 */ /* 0x000fe80000000400 */
[----:B------:R-:W-:Y:S04]  /*8810*/  STS.U16 [R9+0x7200], R185 ;  /* 0x007200b909007388 */ /* 0x000fe80000000400 */
[----:B------:R1:W-:Y:S01]  /*8820*/  STS.U16 [R9+0x7a00], R186 ;  /* 0x007a00ba09007388 */ /* 0x0003e20000000400 */
[----:B0-----:R-:W-:-:S03]  /*8830*/  LOP3.LUT R215, R215, 0x7f, RZ, 0xc0, !PT ;  /* 0x0000007fd7d77812 */ /* 0x001fc600078ec0ff */
[----:B------:R-:W-:Y:S04]  /*8840*/  STS.U16 [R60+0x300], R150 ;  /* 0x000300963c007388 */ /* 0x000fe80000000400 */
[----:B------:R-:W-:Y:S04]  /*8850*/  STS.U16 [R60+0xb00], R149 ;  /* 0x000b00953c007388 */ /* 0x000fe80000000400 */
[----:B------:R-:W-:Y:S04]  /*8860*/  STS.U16 [R60+0x1300], R148 ;  /* 0x001300943c007388 */ /* 0x000fe80000000400 */
[----:B------:R-:W-:Y:S01]  /*8870*/  STS.U16 [R60+0x1b00], R147 ;  /* 0x001b00933c007388 */ /* 0x000fe20000000400 */
[----:B-1----:R-:W-:-:S03]  /*8880*/  SHF.L.U32 R9, R215, 0x1, RZ ;  /* 0x00000001d7097819 */ /* 0x002fc600000006ff */
[----:B------:R-:W-:Y:S04]  /*8890*/  STS.U16 [R60+0x2300], R146 ;  /* 0x002300923c007388 */ /* 0x000fe80000000400 */
[----:B------:R-:W-:Y:S04]  /*88a0*/  STS.U16 [R60+0x2b00], R145 ;  /* 0x002b00913c007388 */ /* 0x000fe80000000400 */
[----:B------:R-:W-:Y:S01]  /*88b0*/  STS.U16 [R60+0x3300], R144 ;  /* 0x003300903c007388 */ /* 0x000fe20000000400 */
[----:B------:R-:W-:-:S03]  /*88c0*/  IMAD.SHL.U32 R7, R215, 0x2, RZ ;  /* 0x00000002d7077824 */ /* 0x000fc600078e00ff */
[----:B------:R-:W-:Y:S01]  /*88d0*/  STS.U16 [R60+0x3b00], R143 ;  /* 0x003b008f3c007388 */ /* 0x000fe20000000400 */
[----:B------:R-:W-:-:S03]  /*88e0*/  LOP3.LUT R9, R9, 0x40, RZ, 0x3c, !PT ;  /* 0x0000004009097812 */ /* 0x000fc600078e3cff */
[----:B------:R-:W-:Y:S04]  /*88f0*/  STS.U16 [R60+0x4300], R142 ;  /* 0x0043008e3c007388 */ /* 0x000fe80000000400 */
[----:B------:R-:W-:Y:S04]  /*8900*/  STS.U16 [R60+0x4b00], R141 ;  /* 0x004b008d3c007388 */ /* 0x000fe80000000400 */
[----:B------:R-:W-:Y:S04]  /*8910*/  STS.U16 [R60+0x5300], R187 ;  /* 0x005300bb3c007388 */ /* 0x000fe80000000400 */
[----:B------:R-:W-:Y:S04]  /*8920*/  STS.U16 [R60+0x5b00], R188 ;  /* 0x005b00bc3c007388 */ /* 0x000fe80000000400 */
[----:B------:R-:W0:Y:S04]  /*8930*/  S2R R215, SR_TID.X ;  /* 0x0000000000d77919 */ /* 0x000e280000002100 */
        /* <DEDUP_REMOVED lines=41> */
[----:B------:R-:W-:Y:S04]  /*8bd0*/  STS.U16 [R9+0xe00], R38 ;  /* 0x000e002609007388 */ /* 0x000fe80000000400 */
[----:B------:R-:W-:Y:S04]  /*8be0*/  STS.U16 [R9+0x1600], R37 ;  /* 0x0016002509007388 */ /* 0x000fe80000000400 */
[----:B------:R-:W-:Y:S01]  /*8bf0*/  STS.U16 [R9+0x1e00], R36 ;  /* 0x001e002409007388 */ /* 0x000fe20000000400 */
[----:B0-----:R-:W-:-:S03]  /*8c00*/  SHF.L.U32 R7, R215, 0x1, RZ ;  /* 0x00000001d7077819 */ /* 0x001fc600000006ff */
        /* <DEDUP_REMOVED lines=23> */
[----:B----4-:R-:W-:Y:S04]  /*8d80*/  STS.U16 [R7+0x5700], R214 ;  /* 0x005700d607007388 */ /* 0x010fe80000000400 */
[----:B------:R-:W-:Y:S04]  /*8d90*/  STS.U16 [R7+0x5f00], R156 ;  /* 0x005f009c07007388 */ /* 0x000fe80000000400 */
[----:B------:R-:W-:Y:S04]  /*8da0*/  STS.U16 [R7+0x6700], R158 ;  /* 0x0067009e07007388 */ /* 0x000fe80000000400 */
[----:B--2---:R-:W-:Y:S04]  /*8db0*/  STS.U16 [R7+0x6f00], R160 ;  /* 0x006f00a007007388 */ /* 0x004fe80000000400 */
[----:B---3--:R-:W-:Y:S04]  /*8dc0*/  STS.U16 [R7+0x7700], R162 ;  /* 0x007700a207007388 */ /* 0x008fe80000000400 */
[----:B------:R1:W-:Y:S04]  /*8dd0*/  STS.U16 [R7+0x7f00], R164 ;  /* 0x007f00a407007388 */ /* 0x0003e80000000400 */
[----:B------:R-:W-:Y:S01]  /*8de0*/  BAR.SYNC.DEFER_BLOCKING 0x0 ;  /* 0x0000000000007b1d */ /* 0x000fe20000010000 */
[----:B------:R-:W-:-:S02]  /*8df0*/  LOP3.LUT R10, R5, 0x20, RZ, 0x3c, !PT ;  /* 0x00000020050a7812 */ /* 0x000fc400078e3cff */
[C---:B0-----:R-:W-:Y:S02]  /*8e00*/  LOP3.LUT R9, R5.reuse, 0x40, RZ, 0x3c, !PT ;  /* 0x0000004005097812 */ /* 0x041fe400078e3cff */
[----:B-1----:R-:W-:Y:S01]  /*8e10*/  LOP3.LUT R7, R5, 0x60, RZ, 0x3c, !PT ;  /* 0x0000006005077812 */ /* 0x002fe200078e3cff */
[----:B------:R-:W-:Y:S04]  /*8e20*/  LDSM.16.MT88.4 R20, [R5+0x8000] ;  /* 0x008000000514783b */ /* 0x000fe80000004200 */
[----:B------:R-:W0:Y:S04]  /*8e30*/  LDSM.16.M88.4 R204, [R6] ;  /* 0x0000000006cc783b */ /* 0x000e280000000200 */
[----:B------:R-:W1:Y:S04]  /*8e40*/  LDSM.16.M88.4 R200, [R6+0x2000] ;  /* 0x0020000006c8783b */ /* 0x000e680000000200 */
[----:B------:R-:W2:Y:S04]  /*8e50*/  LDSM.16.M88.4 R44, [R6+0x4000] ;  /* 0x00400000062c783b */ /* 0x000ea80000000200 */
[----:B------:R-:W3:Y:S04]  /*8e60*/  LDSM.16.M88.4 R140, [R6+0x6000] ;  /* 0x00600000068c783b */ /* 0x000ee80000000200 */
[----:B------:R-:W4:Y:S04]  /*8e70*/  LDSM.16.MT88.4 R216, [R10+0x8000] ;  /* 0x008000000ad8783b */ /* 0x000f280000004200 */
[----:B------:R-:W3:Y:S04]  /*8e80*/  LDSM.16.MT88.4 R212, [R9+0x8000] ;  /* 0x0080000009d4783b */ /* 0x000ee80000004200 */
[----:B------:R-:W3:Y:S04]  /*8e90*/  LDSM.16.MT88.4 R160, [R7+0x8000] ;  /* 0x0080000007a0783b */ /* 0x000ee80000004200 */
[----:B------:R-:W4:Y:S04]  /*8ea0*/  LDSM.16.MT88.4 R28, [R5+0x8800] ;  /* 0x00880000051c783b */ /* 0x000f280000004200 */
[----:B------:R-:W4:Y:S04]  /*8eb0*/  LDSM.16.MT88.4 R144, [R10+0x8800] ;  /* 0x008800000a90783b */ /* 0x000f280000004200 */
[----:B------:R-:W4:Y:S01]  /*8ec0*/  LDSM.16.MT88.4 R12, [R9+0x8800] ;  /* 0x00880000090c783b */ /* 0x000f220000004200 */
[----:B0-----:R-:W-:Y:S03]  /*8ed0*/  HMMA.16816.F32 R136, R20, R204, RZ ;  /* 0x000000cc1488723c */ /* 0x001fe600000018ff */
[----:B------:R-:W0:Y:S01]  /*8ee0*/  LDSM.16.MT88.4 R156, [R7+0x8800] ;  /* 0x00880000079c783b */ /* 0x000e220000004200 */
[----:B------:R-:W-:-:S03]  /*8ef0*/  LOP3.LUT R11, R6, 0x40, RZ, 0x3c, !PT ;  /* 0x00000040060b7812 */ /* 0x000fc600078e3cff */
[----:B------:R-:W-:Y:S01]  /*8f00*/  LDSM.16.MT88.4 R148, [R5+0x9000] ;  /* 0x009000000594783b */ /* 0x000fe20000004200 */
[C---:B-1----:R-:W-:Y:S03]  /*8f10*/  HMMA.16816.F32 R132, R20.reuse, R200, RZ ;  /* 0x000000c81484723c */ /* 0x042fe600000018ff */
[----:B------:R-:W1:Y:S04]  /*8f20*/  LDSM.16.M88.4 R196, [R11] ;  /* 0x000000000bc4783b */ /* 0x000e680000000200 */
[----:B------:R-:W0:Y:S01]  /*8f30*/  LDSM.16.M88.4 R184, [R11+0x2000] ;  /* 0x002000000bb8783b */ /* 0x000e220000000200 */
[C---:B--2---:R-:W-:Y:S03]  /*8f40*/  HMMA.16816.F32 R128, R20.reuse, R44, RZ ;  /* 0x0000002c1480723c */ /* 0x044fe600000018ff */
[----:B------:R-:W2:Y:S04]  /*8f50*/  LDSM.16.M88.4 R180, [R11+0x4000] ;  /* 0x004000000bb4783b */ /* 0x000ea80000000200 */
[----:B------:R-:W0:Y:S01]  /*8f60*/  LDSM.16.M88.4 R176, [R11+0x6000] ;  /* 0x006000000bb0783b */ /* 0x000e220000000200 */
[----:B---3--:R-:W-:Y:S03]  /*8f70*/  HMMA.16816.F32 R20, R20, R140, RZ ;  /* 0x0000008c1414723c */ /* 0x008fe600000018ff */
[----:B------:R-:W-:Y:S04]  /*8f80*/  LDSM.16.MT88.4 R112, [R10+0x9000] ;  /* 0x009000000a70783b */ /* 0x000fe80000004200 */
[----:B------:R-:W-:Y:S01]  /*8f90*/  LDSM.16.MT88.4 R32, [R7+0x9000] ;  /* 0x009000000720783b */ /* 0x000fe20000004200 */
[-C--:B----4-:R-:W-:Y:S08]  /*8fa0*/  HMMA.16816.F32 R120, R216, R204.reuse, RZ ;  /* 0x000000ccd878723c */ /* 0x090ff000000018ff */
[-C--:B------:R-:W-:Y:S08]  /*8fb0*/  HMMA.16816.F32 R16, R212, R204.reuse, RZ ;  /* 0x000000ccd410723c */ /* 0x080ff000000018ff */
[----:B------:R-:W-:Y:S08]  /*8fc0*/  HMMA.16816.F32 R168, R160, R204, RZ ;  /* 0x000000cca0a8723c */ /* 0x000ff000000018ff */
[C---:B------:R-:W-:Y:S08]  /*8fd0*/  HMMA.16816.F32 R36, R212.reuse, R200, RZ ;  /* 0x000000c8d424723c */ /* 0x040ff000000018ff */
[C---:B------:R-:W-:Y:S08]  /*8fe0*/  HMMA.16816.F32 R40, R212.reuse, R44, RZ ;  /* 0x0000002cd428723c */ /* 0x040ff000000018ff */
[----:B------:R-:W-:Y:S08]  /*8ff0*/  HMMA.16816.F32 R212, R212, R140, RZ ;  /* 0x0000008cd4d4723c */ /* 0x000ff000000018ff */
[C---:B------:R-:W-:Y:S08]  /*9000*/  HMMA.16816.F32 R124, R216.reuse, R200, RZ ;  /* 0x000000c8d87c723c */ /* 0x040ff000000018ff */
[----:B------:R-:W-:Y:S08]  /*9010*/  HMMA.16816.F32 R116, R216, R44, RZ ;  /* 0x0000002cd874723c */ /* 0x000ff000000018ff */
[C---:B------:R-:W-:Y:S08]  /*9020*/  HMMA.16816.F32 R136, R28.reuse, R206, R136 ;  /* 0x000000ce1c88723c */ /* 0x040ff00000001888 */
[C---:B------:R-:W-:Y:S08]  /*9030*/  HMMA.16816.F32 R132, R28.reuse, R202, R132 ;  /* 0x000000ca1c84723c */ /* 0x040ff00000001884 */
[----:B------:R-:W-:Y:S08]  /*9040*/  HMMA.16816.F32 R128, R28, R46, R128 ;  /* 0x0000002e1c80723c */ /* 0x000ff00000001880 */
[----:B------:R-:W-:Y:S08]  /*9050*/  HMMA.16816.F32 R216, R216, R140, RZ ;  /* 0x0000008cd8d8723c */ /* 0x000ff000000018ff */
[----:B------:R-:W-:Y:S01]  /*9060*/  HMMA.16816.F32 R28, R28, R142, R20 ;  /* 0x0000008e1c1c723c */ /* 0x000fe20000001814 */
[----:B------:R-:W3:Y:S07]  /*9070*/  LDSM.16.MT88.4 R20, [R9+0x9000] ;  /* 0x009000000914783b */ /* 0x000eee0000004200 */
[----:B------:R-:W-:Y:S08]  /*9080*/  HMMA.16816.F32 R24, R160, R44, RZ ;  /* 0x0000002ca018723c */ /* 0x000ff000000018ff */
[-C--:B------:R-:W-:Y:S08]  /*9090*/  HMMA.16816.F32 R120, R144, R206.reuse, R120 ;  /* 0x000000ce9078723c */ /* 0x080ff00000001878 */
[----:B------:R-:W-:Y:S08]  /*90a0*/  HMMA.16816.F32 R16, R12, R206, R16 ;  /* 0x000000ce0c10723c */ /* 0x000ff00000001810 */
[----:B------:R-:W-:Y:S08]  /*90b0*/  HMMA.16816.F32 R164, R160, R200, RZ ;  /* 0x000000c8a0a4723c */ /* 0x000ff000000018ff */
[C---:B------:R-:W-:Y:S08]  /*90c0*/  HMMA.16816.F32 R36, R12.reuse, R202, R36 ;  /* 0x000000ca0c24723c */ /* 0x040ff00000001824 */
[----:B------:R-:W-:Y:S08]  /*90d0*/  HMMA.16816.F32 R40, R12, R46, R40 ;  /* 0x0000002e0c28723c */ /* 0x000ff00000001828 */
[----:B0-----:R-:W-:Y:S01]  /*90e0*/  HMMA.16816.F32 R204, R156, R206, R168 ;  /* 0x000000ce9ccc723c */ /* 0x001fe200000018a8 */
[----:B------:R-:W0:Y:S07]  /*90f0*/  LDSM.16.MT88.4 R168, [R5+0x9800] ;  /* 0x0098000005a8783b */ /* 0x000e2e0000004200 */
[----:B------:R-:W-:Y:S01]  /*9100*/  HMMA.16816.F32 R12, R12, R142, R212 ;  /* 0x0000008e0c0c723c */ /* 0x000fe200000018d4 */
[----:B------:R-:W-:Y:S07]  /*9110*/  LDSM.16.MT88.4 R212, [R9+0x9800] ;  /* 0x0098000009d4783b */ /* 0x000fee0000004200 */
[----:B------:R-:W-:Y:S08]  /*9120*/  HMMA.16816.F32 R160, R160, R140, RZ ;  /* 0x0000008ca0a0723c */ /* 0x000ff000000018ff */
[C---:B------:R-:W-:Y:S08]  /*9130*/  HMMA.16816.F32 R124, R144.reuse, R202, R124 ;  /* 0x000000ca907c723c */ /* 0x040ff0000000187c */
[C---:B------:R-:W-:Y:S08]  /*9140*/  HMMA.16816.F32 R116, R144.reuse, R46, R116 ;  /* 0x0000002e9074723c */ /* 0x040ff00000001874 */
[----:B------:R-:W-:Y:S08]  /*9150*/  HMMA.16816.F32 R144, R144, R142, R216 ;  /* 0x0000008e9090723c */ /* 0x000ff000000018d8 */
[----:B------:R-:W-:Y:S01]  /*9160*/  HMMA.16816.F32 R44, R156, R46, R24 ;  /* 0x0000002e9c2c723c */ /* 0x000fe20000001818 */
[----:B------:R-:W4:Y:S07]  /*9170*/  LDSM.16.MT88.4 R24, [R10+0x9800] ;  /* 0x009800000a18783b */ /* 0x000f2e0000004200 */
[C---:B-1----:R-:W-:Y:S08]  /*9180*/  HMMA.16816.F32 R136, R148.reuse, R196, R136 ;  /* 0x000000c49488723c */ /* 0x042ff00000001888 */
[C---:B------:R-:W-:Y:S08]  /*9190*/  HMMA.16816.F32 R132, R148.reuse, R184, R132 ;  /* 0x000000b89484723c */ /* 0x040ff00000001884 */
[C---:B--2---:R-:W-:Y:S08]  /*91a0*/  HMMA.16816.F32 R128, R148.reuse, R180, R128 ;  /* 0x000000b49480723c */ /* 0x044ff00000001880 */
[----:B------:R-:W-:Y:S01]  /*91b0*/  HMMA.16816.F32 R28, R148, R176, R28 ;  /* 0x000000b0941c723c */ /* 0x000fe2000000181c */
[----:B------:R-:W-:Y:S07]  /*91c0*/  LDSM.16.M88.4 R148, [R6+0x4080] ;  /* 0x004080000694783b */ /* 0x000fee0000000200 */
[----:B------:R-:W-:Y:S01]  /*91d0*/  HMMA.16816.F32 R200, R156, R202, R164 ;  /* 0x000000ca9cc8723c */ /* 0x000fe200000018a4 */
[----:B------:R-:W-:Y:S07]  /*91e0*/  LDSM.16.MT88.4 R164, [R9+0xa000] ;  /* 0x00a0000009a4783b */ /* 0x000fee0000004200 */
[C---:B---3--:R-:W-:Y:S08]  /*91f0*/  HMMA.16816.F32 R16, R20.reuse, R196, R16 ;  /* 0x000000c41410723c */ /* 0x048ff00000001810 */
[C---:B------:R-:W-:Y:S08]  /*9200*/  HMMA.16816.F32 R36, R20.reuse, R184, R36 ;  /* 0x000000b81424723c */ /* 0x040ff00000001824 */
[C---:B------:R-:W-:Y:S08]  /*9210*/  HMMA.16816.F32 R40, R20.reuse, R180, R40 ;  /* 0x000000b41428723c */ /* 0x040ff00000001828 */
[----:B------:R-:W-:Y:S01]  /*9220*/  HMMA.16816.F32 R20, R20, R176, R12 ;  /* 0x000000b01414723c */ /* 0x000fe2000000180c */
[----:B------:R-:W1:Y:S07]  /*9230*/  LDSM.16.MT88.4 R12, [R7+0x9800] ;  /* 0x00980000070c783b */ /* 0x000e6e0000004200 */
[----:B------:R-:W-:Y:S01]  /*9240*/  HMMA.16816.F32 R140, R156, R142, R160 ;  /* 0x0000008e9c8c723c */ /* 0x000fe200000018a0 */
[----:B------:R-:W-:Y:S04]  /*9250*/  LDSM.16.M88.4 R160, [R6+0x80] ;  /* 0x0000800006a0783b */ /* 0x000fe80000000200 */
[----:B------:R-:W-:Y:S03]  /*9260*/  LDSM.16.M88.4 R156, [R6+0x2080] ;  /* 0x00208000069c783b */ /* 0x000fe60000000200 */
[C---:B------:R-:W-:Y:S08]  /*9270*/  HMMA.16816.F32 R120, R112.reuse, R196, R120 ;  /* 0x000000c47078723c */ /* 0x040ff00000001878 */
[C---:B------:R-:W-:Y:S08]  /*9280*/  HMMA.16816.F32 R124, R112.reuse, R184, R124 ;  /* 0x000000b8707c723c */ /* 0x040ff0000000187c */
[C---:B------:R-:W-:Y:S08]  /*9290*/  HMMA.16816.F32 R116, R112.reuse, R180, R116 ;  /* 0x000000b47074723c */ /* 0x040ff00000001874 */
[----:B------:R-:W-:Y:S01]  /*92a0*/  HMMA.16816.F32 R112, R112, R176, R144 ;  /* 0x000000b07070723c */ /* 0x000fe20000001890 */
[----:B------:R-:W-:Y:S07]  /*92b0*/  LDSM.16.M88.4 R144, [R6+0x6080] ;  /* 0x006080000690783b */ /* 0x000fee0000000200 */
[C---:B0-----:R-:W-:Y:S08]  /*92c0*/  HMMA.16816.F32 R136, R168.reuse, R198, R136 ;  /* 0x000000c6a888723c */ /* 0x041ff00000001888 */
[C---:B------:R-:W-:Y:S08]  /*92d0*/  HMMA.16816.F32 R132, R168.reuse, R186, R132 ;  /* 0x000000baa884723c */ /* 0x040ff00000001884 */
[----:B------:R-:W-:Y:S08]  /*92e0*/  HMMA.16816.F32 R128, R168, R182, R128 ;  /* 0x000000b6a880723c */ /* 0x000ff00000001880 */
[----:B------:R-:W-:Y:S08]  /*92f0*/  HMMA.16816.F32 R44, R32, R180, R44 ;  /* 0x000000b4202c723c */ /* 0x000ff0000000182c */
[----:B------:R-:W-:Y:S01]  /*9300*/  HMMA.16816.F32 R168, R168, R178, R28 ;  /* 0x000000b2a8a8723c */ /* 0x000fe2000000181c */
[----:B------:R-:W0:Y:S07]  /*9310*/  LDSM.16.MT88.4 R28, [R5+0xa000] ;  /* 0x00a00000051c783b */ /* 0x000e2e0000004200 */
[C---:B------:R-:W-:Y:S08]  /*9320*/  HMMA.16816.F32 R200, R32.reuse, R184, R200 ;  /* 0x000000b820c8723c */ /* 0x040ff000000018c8 */
[C---:B------:R-:W-:Y:S08]  /*9330*/  HMMA.16816.F32 R204, R32.reuse, R196, R204 ;  /* 0x000000c420cc723c */ /* 0x040ff000000018cc */
[----:B------:R-:W-:Y:S01]  /*9340*/  HMMA.16816.F32 R32, R32, R176, R140 ;  /* 0x000000b02020723c */ /* 0x000fe2000000188c */
[----:B------:R-:W2:Y:S07]  /*9350*/  LDSM.16.MT88.4 R140, [R10+0xa000] ;  /* 0x00a000000a8c783b */ /* 0x000eae0000004200 */
[C---:B----4-:R-:W-:Y:S08]  /*9360*/  HMMA.16816.F32 R120, R24.reuse, R198, R120 ;  /* 0x000000c61878723c */ /* 0x050ff00000001878 */
[C---:B------:R-:W-:Y:S08]  /*9370*/  HMMA.16816.F32 R124, R24.reuse, R186, R124 ;  /* 0x000000ba187c723c */ /* 0x040ff0000000187c */
[C---:B------:R-:W-:Y:S08]  /*9380*/  HMMA.16816.F32 R116, R24.reuse, R182, R116 ;  /* 0x000000b61874723c */ /* 0x040ff00000001874 */
[----:B------:R-:W-:Y:S01]  /*9390*/  HMMA.16816.F32 R24, R24, R178, R112 ;  /* 0x000000b21818723c */ /* 0x000fe20000001870 */
[----:B------:R-:W3:Y:S07]  /*93a0*/  LDSM.16.MT88.4 R112, [R7+0xa000] ;  /* 0x00a000000770783b */ /* 0x000eee0000004200 */
[-C--:B------:R-:W-:Y:S08]  /*93b0*/  HMMA.16816.F32 R40, R212, R182.reuse, R40 ;  /* 0x000000b6d428723c */ /* 0x080ff00000001828 */
[----:B-1----:R-:W-:Y:S01]  /*93c0*/  HMMA.16816.F32 R180, R12, R182, R44 ;  /* 0x000000b60cb4723c */ /* 0x002fe2000000182c */
[----:B------:R-:W1:Y:S07]  /*93d0*/  LDSM.16.MT88.4 R44, [R5+0xa800] ;  /* 0x00a80000052c783b */ /* 0x000e6e0000004200 */
[-C--:B------:R-:W-:Y:S08]  /*93e0*/  HMMA.16816.F32 R36, R212, R186.reuse, R36 ;  /* 0x000000bad424723c */ /* 0x080ff00000001824 */
[----:B------:R-:W-:Y:S01]  /*93f0*/  HMMA.16816.F32 R184, R12, R186, R200 ;  /* 0x000000ba0cb8723c */ /* 0x000fe200000018c8 */
[----:B------:R-:W-:Y:S07]  /*9400*/  LDSM.16.MT88.4 R200, [R9+0xa800] ;  /* 0x00a8000009c8783b */ /* 0x000fee0000004200 */
[-C--:B------:R-:W-:Y:S08]  /*9410*/  HMMA.16816.F32 R16, R212, R198.reuse, R16 ;  /* 0x000000c6d410723c */ /* 0x080ff00000001810 */
[C---:B------:R-:W-:Y:S01]  /*9420*/  HMMA.16816.F32 R196, R12.reuse, R198, R204 ;  /* 0x000000c60cc4723c */ /* 0x040fe200000018cc */
[----:B------:R-:W4:Y:S07]  /*9430*/  LDSM.16.MT88.4 R204, [R10+0xa800] ;  /* 0x00a800000acc783b */ /* 0x000f2e0000004200 */
[-C--:B------:R-:W-:Y:S01]  /*9440*/  HMMA.16816.F32 R12, R12, R178.reuse, R32 ;  /* 0x000000b20c0c723c */ /* 0x080fe20000001820 */
[----:B------:R-:W-:Y:S07]  /*9450*/  LDSM.16.M88.4 R32, [R11+0x80] ;  /* 0x000080000b20783b */ /* 0x000fee0000000200 */
[----:B------:R-:W-:Y:S01]  /*9460*/  HMMA.16816.F32 R20, R212, R178, R20 ;  /* 0x000000b2d414723c */ /* 0x000fe20000001814 */
[----:B------:R-:W1:Y:S07]  /*9470*/  LDSM.16.MT88.4 R176, [R7+0xa800] ;  /* 0x00a8000007b0783b */ /* 0x000e6e0000004200 */
[C---:B0-----:R-:W-:Y:S08]  /*9480*/  HMMA.16816.F32 R136, R28.reuse, R160, R136 ;  /* 0x000000a01c88723c */ /* 0x041ff00000001888 */
[C---:B------:R-:W-:Y:S08]  /*9490*/  HMMA.16816.F32 R132, R28.reuse, R156, R132 ;  /* 0x0000009c1c84723c */ /* 0x040ff00000001884 */
[C---:B------:R-:W-:Y:S08]  /*94a0*/  HMMA.16816.F32 R128, R28.reuse, R148, R128 ;  /* 0x000000941c80723c */ /* 0x040ff00000001880 */
[----:B------:R-:W-:Y:S01]  /*94b0*/  HMMA.16816.F32 R168, R28, R144, R168 ;  /* 0x000000901ca8723c */ /* 0x000fe200000018a8 */
[----:B------:R-:W-:Y:S07]  /*94c0*/  LDSM.16.M88.4 R28, [R11+0x2080] ;  /* 0x002080000b1c783b */ /* 0x000fee0000000200 */
[-C--:B--2---:R-:W-:Y:S08]  /*94d0*/  HMMA.16816.F32 R124, R140, R156.reuse, R124 ;  /* 0x0000009c8c7c723c */ /* 0x084ff0000000187c */
[-C--:B------:R-:W-:Y:S08]  /*94e0*/  HMMA.16816.F32 R36, R164, R156.reuse, R36 ;  /* 0x0000009ca424723c */ /* 0x080ff00000001824 */
[----:B---3--:R-:W-:Y:S08]  /*94f0*/  HMMA.16816.F32 R184, R112, R156, R184 ;  /* 0x0000009c70b8723c */ /* 0x008ff000000018b8 */
[C---:B------:R-:W-:Y:S08]  /*9500*/  HMMA.16816.F32 R120, R140.reuse, R160, R120 ;  /* 0x000000a08c78723c */ /* 0x040ff00000001878 */
[-C--:B------:R-:W-:Y:S08]  /*9510*/  HMMA.16816.F32 R116, R140, R148.reuse, R116 ;  /* 0x000000948c74723c */ /* 0x080ff00000001874 */
[----:B------:R-:W-:Y:S08]  /*9520*/  HMMA.16816.F32 R40, R164, R148, R40 ;  /* 0x00000094a428723c */ /* 0x000ff00000001828 */
[C---:B------:R-:W-:Y:S08]  /*9530*/  HMMA.16816.F32 R196, R112.reuse, R160, R196 ;  /* 0x000000a070c4723c */ /* 0x040ff000000018c4 */
[----:B------:R-:W-:Y:S08]  /*9540*/  HMMA.16816.F32 R180, R112, R148, R180 ;  /* 0x0000009470b4723c */ /* 0x000ff000000018b4 */
[----:B------:R-:W-:Y:S01]  /*9550*/  HMMA.16816.F32 R140, R140, R144, R24 ;  /* 0x000000908c8c723c */ /* 0x000fe20000001818 */
[----:B------:R-:W-:Y:S07]  /*9560*/  LDSM.16.M88.4 R24, [R11+0x4080] ;  /* 0x004080000b18783b */ /* 0x000fee0000000200 */
[----:B------:R-:W-:Y:S08]  /*9570*/  HMMA.16816.F32 R16, R164, R160, R16 ;  /* 0x000000a0a410723c */ /* 0x000ff00000001810 */
[-C--:B------:R-:W-:Y:S01]  /*9580*/  HMMA.16816.F32 R112, R112, R144.reuse, R12 ;  /* 0x000000907070723c */ /* 0x080fe2000000180c */
[----:B------:R-:W0:Y:S07]  /*9590*/  LDSM.16.MT88.4 R12, [R5+0xb000] ;  /* 0x00b00000050c783b */ /* 0x000e2e0000004200 */
[----:B------:R-:W-:Y:S01]  /*95a0*/  HMMA.16816.F32 R164, R164, R144, R20 ;  /* 0x00000090a4a4723c */ /* 0x000fe20000001814 */
[----:B------:R-:W2:Y:S07]  /*95b0*/  LDSM.16.M88.4 R20, [R11+0x6080] ;  /* 0x006080000b14783b */ /* 0x000eae0000000200 */
[C---:B-1----:R-:W-:Y:S08]  /*95c0*/  HMMA.16816.F32 R136, R44.reuse, R162, R136 ;  /* 0x000000a22c88723c */ /* 0x042ff00000001888 */
[C---:B------:R-:W-:Y:S08]  /*95d0*/  HMMA.16816.F32 R132, R44.reuse, R158, R132 ;  /* 0x0000009e2c84723c */ /* 0x040ff00000001884 */
[C---:B------:R-:W-:Y:S08]  /*95e0*/  HMMA.16816.F32 R128, R44.reuse, R150, R128 ;  /* 0x000000962c80723c */ /* 0x040ff00000001880 */
[----:B------:R-:W-:Y:S01]  /*95f0*/  HMMA.16816.F32 R44, R44, R146, R168 ;  /* 0x000000922c2c723c */ /* 0x000fe200000018a8 */
[----:B------:R-:W1:Y:S07]  /*9600*/  LDSM.16.MT88.4 R168, [R10+0xb000] ;  /* 0x00b000000aa8783b */ /* 0x000e6e0000004200 */
[-C--:B----4-:R-:W-:Y:S08]  /*9610*/  HMMA.16816.F32 R124, R204, R158.reuse, R124 ;  /* 0x0000009ecc7c723c */ /* 0x090ff0000000187c */
[-C--:B------:R-:W-:Y:S08]  /*9620*/  HMMA.16816.F32 R36, R200, R158.reuse, R36 ;  /* 0x0000009ec824723c */ /* 0x080ff00000001824 */
[----:B------:R-:W-:Y:S01]  /*9630*/  HMMA.16816.F32 R156, R176, R158, R184 ;  /* 0x0000009eb09c723c */ /* 0x000fe200000018b8 */
[----:B------:R-:W3:Y:S07]  /*9640*/  LDSM.16.MT88.4 R184, [R9+0xb000] ;  /* 0x00b0000009b8783b */ /* 0x000eee0000004200 */
[C---:B------:R-:W-:Y:S08]  /*9650*/  HMMA.16816.F32 R120, R204.reuse, R162, R120 ;  /* 0x000000a2cc78723c */ /* 0x040ff00000001878 */
[-C--:B------:R-:W-:Y:S08]  /*9660*/  HMMA.16816.F32 R116, R204, R150.reuse, R116 ;  /* 0x00000096cc74723c */ /* 0x080ff00000001874 */
[----:B------:R-:W-:Y:S08]  /*9670*/  HMMA.16816.F32 R40, R200, R150, R40 ;  /* 0x00000096c828723c */ /* 0x000ff00000001828 */
[----:B------:R-:W-:Y:S08]  /*9680*/  HMMA.16816.F32 R140, R204, R146, R140 ;  /* 0x00000092cc8c723c */ /* 0x000ff0000000188c */
[----:B------:R-:W-:Y:S01]  /*9690*/  HMMA.16816.F32 R148, R176, R150, R180 ;  /* 0x00000096b094723c */ /* 0x000fe200000018b4 */
[----:B------:R-:W4:Y:S07]  /*96a0*/  LDSM.16.MT88.4 R180, [R7+0xb000] ;  /* 0x00b0000007b4783b */ /* 0x000f2e0000004200 */
[C---:B------:R-:W-:Y:S08]  /*96b0*/  HMMA.16816.F32 R16, R200.reuse, R162, R16 ;  /* 0x000000a2c810723c */ /* 0x040ff00000001810 */
[----:B------:R-:W-:Y:S08]  /*96c0*/  HMMA.16816.F32 R164, R200, R146, R164 ;  /* 0x00000092c8a4723c */ /* 0x000ff000000018a4 */
[C---:B------:R-:W-:Y:S08]  /*96d0*/  HMMA.16816.F32 R160, R176.reuse, R162, R196 ;  /* 0x000000a2b0a0723c */ /* 0x040ff000000018c4 */
[----:B------:R-:W-:Y:S01]  /*96e0*/  HMMA.16816.F32 R144, R176, R146, R112 ;  /* 0x00000092b090723c */ /* 0x000fe20000001870 */
[----:B------:R-:W3:Y:S04]  /*96f0*/  LDSM.16.MT88.4 R176, [R5+0xb800] ;  /* 0x00b8000005b0783b */ /* 0x000ee80000004200 */
[----:B------:R-:W3:Y:S03]  /*9700*/  LDSM.16.MT88.4 R112, [R10+0xb800] ;  /* 0x00b800000a70783b */ /* 0x000ee60000004200 */
[C---:B0-----:R-:W-:Y:S08]  /*9710*/  HMMA.16816.F32 R136, R12.reuse, R32, R136 ;  /* 0x000000200c88723c */ /* 0x041ff00000001888 */
[C---:B------:R-:W-:Y:S08]  /*9720*/  HMMA.16816.F32 R132, R12.reuse, R28, R132 ;  /* 0x0000001c0c84723c */ /* 0x040ff00000001884 */
[C---:B------:R-:W-:Y:S08]  /*9730*/  HMMA.16816.F32 R128, R12.reuse, R24, R128 ;  /* 0x000000180c80723c */ /* 0x040ff00000001880 */
[----:B--2---:R-:W-:Y:S01]  /*9740*/  HMMA.16816.F32 R12, R12, R20, R44 ;  /* 0x000000140c0c723c */ /* 0x004fe2000000182c */
[----:B------:R-:W0:Y:S07]  /*9750*/  LDSM.16.MT88.4 R44, [R9+0xb800] ;  /* 0x00b80000092c783b */ /* 0x000e2e0000004200 */
[C---:B-1----:R-:W-:Y:S08]  /*9760*/  HMMA.16816.F32 R120, R168.reuse, R32, R120 ;  /* 0x00000020a878723c */ /* 0x042ff00000001878 */
[C---:B------:R-:W-:Y:S08]  /*9770*/  HMMA.16816.F32 R124, R168.reuse, R28, R124 ;  /* 0x0000001ca87c723c */ /* 0x040ff0000000187c */
[C---:B------:R-:W-:Y:S08]  /*9780*/  HMMA.16816.F32 R116, R168.reuse, R24, R116 ;  /* 0x00000018a874723c */ /* 0x040ff00000001874 */
[----:B------:R-:W-:Y:S01]  /*9790*/  HMMA.16816.F32 R168, R168, R20, R140 ;  /* 0x00000014a8a8723c */ /* 0x000fe2000000188c */
[----:B------:R-:W1:Y:S07]  /*97a0*/  LDSM.16.MT88.4 R140, [R7+0xb800] ;  /* 0x00b80000078c783b */ /* 0x000e6e0000004200 */
[-C--:B---3--:R-:W-:Y:S08]  /*97b0*/  HMMA.16816.F32 R16, R184, R32.reuse, R16 ;  /* 0x00000020b810723c */ /* 0x088ff00000001810 */
[----:B----4-:R-:W-:Y:S08]  /*97c0*/  HMMA.16816.F32 R160, R180, R32, R160 ;  /* 0x00000020b4a0723c */ /* 0x010ff000000018a0 */
[-C--:B------:R-:W-:Y:S08]  /*97d0*/  HMMA.16816.F32 R36, R184, R28.reuse, R36 ;  /* 0x0000001cb824723c */ /* 0x080ff00000001824 */
[----:B------:R-:W-:Y:S08]  /*97e0*/  HMMA.16816.F32 R156, R180, R28, R156 ;  /* 0x0000001cb49c723c */ /* 0x000ff0000000189c */
[-C--:B------:R-:W-:Y:S08]  /*97f0*/  HMMA.16816.F32 R40, R184, R24.reuse, R40 ;  /* 0x00000018b828723c */ /* 0x080ff00000001828 */
[----:B------:R-:W-:Y:S08]  /*9800*/  HMMA.16816.F32 R148, R180, R24, R148 ;  /* 0x00000018b494723c */ /* 0x000ff00000001894 */
[----:B------:R-:W-:Y:S08]  /*9810*/  HMMA.16816.F32 R136, R176, R34, R136 ;  /* 0x00000022b088723c */ /* 0x000ff00000001888 */
[-C--:B------:R-:W-:Y:S08]  /*9820*/  HMMA.16816.F32 R164, R184, R20.reuse, R164 ;  /* 0x00000014b8a4723c */ /* 0x080ff000000018a4 */
[----:B------:R-:W-:Y:S08]  /*9830*/  HMMA.16816.F32 R144, R180, R20, R144 ;  /* 0x00000014b490723c */ /* 0x000ff00000001890 */
[-C--:B------:R-:W-:Y:S08]  /*9840*/  HMMA.16816.F32 R120, R112, R34.reuse, R120 ;  /* 0x000000227078723c */ /* 0x080ff00000001878 */
[----:B0-----:R-:W-:Y:S08]  /*9850*/  HMMA.16816.F32 R16, R44, R34, R16 ;  /* 0x000000222c10723c */ /* 0x001ff00000001810 */
[-C--:B------:R-:W-:Y:S08]  /*9860*/  HMMA.16816.F32 R132, R176, R30.reuse, R132 ;  /* 0x0000001eb084723c */ /* 0x080ff00000001884 */
[----:B------:R-:W-:Y:S08]  /*9870*/  HMMA.16816.F32 R124, R112, R30, R124 ;  /* 0x0000001e707c723c */ /* 0x000ff0000000187c */
[----:B-1----:R-:W-:Y:S01]  /*9880*/  HMMA.16816.F32 R32, R140, R34, R160 ;  /* 0x000000228c20723c */ /* 0x002fe200000018a0 */
[----:B------:R-:W-:Y:S01]  /*9890*/  FMUL R10, R137, c[0x0][0x188] ;  /* 0x00006200890a7a20 */ /* 0x000fe20000400000 */
[----:B------:R-:W-:-:S06]  /*98a0*/  LOP3.LUT R172, R220, 0x7f, RZ, 0xc0, !PT ;  /* 0x0000007fdcac7812 */ /* 0x000fcc00078ec0ff */
[----:B------:R-:W-:Y:S08]  /*98b0*/  HMMA.16816.F32 R36, R44, R30, R36 ;  /* 0x0000001e2c24723c */ /* 0x000ff00000001824 */
[-C--:B------:R-:W-:Y:S08]  /*98c0*/  HMMA.16816.F32 R128, R176, R26.reuse, R128 ;  /* 0x0000001ab080723c */ /* 0x080ff00000001880 */
[-C--:B------:R-:W-:Y:S08]  /*98d0*/  HMMA.16816.F32 R116, R112, R26.reuse, R116 ;  /* 0x0000001a7074723c */ /* 0x080ff00000001874 */
[----:B------:R-:W-:Y:S01]  /*98e0*/  HMMA.16816.F32 R40, R44, R26, R40 ;  /* 0x0000001a2c28723c */ /* 0x000fe20000001828 */
[----:B------:R-:W-:Y:S01]  /*98f0*/  FMUL R11, R17, c[0x0][0x188] ;  /* 0x00006200110b7a20 */ /* 0x000fe20000400000 */
[----:B------:R-:W-:Y:S01]  /*9900*/  LOP3.LUT R241, R220, 0x1c, RZ, 0xc0, !PT ;  /* 0x0000001cdcf17812 */ /* 0x000fe200078ec0ff */
[----:B------:R-:W-:Y:S05]  /*9910*/  BAR.SYNC.DEFER_BLOCKING 0x0 ;  /* 0x0000000000007b1d */ /* 0x000fea0000010000 */
[C---:B------:R-:W-:Y:S01]  /*9920*/  HMMA.16816.F32 R28, R140.reuse, R30, R156 ;  /* 0x0000001e8c1c723c */ /* 0x040fe2000000189c */
[----:B------:R-:W2:Y:S04]  /*9930*/  LDL.64 R160, [R1+0x418] ;  /* 0x0004180001a07983 */ /* 0x000ea80000100a00 */
[----:B------:R-:W3:Y:S03]  /*9940*/  LDL.64 R158, [R1+0x410] ;  /* 0x00041000019e7983 */ /* 0x000ee60000100a00 */
[----:B------:R-:W-:Y:S01]  /*9950*/  HMMA.16816.F32 R24, R140, R26, R148 ;  /* 0x0000001a8c18723c */ /* 0x000fe20000001894 */
[----:B------:R-:W4:Y:S06]  /*9960*/  LDL.64 R162, [R1+0x420] ;  /* 0x0004200001a27983 */ /* 0x000f2c0000100a00 */
[----:B------:R-:W-:Y:S01]  /*9970*/  FMUL R150, R136, c[0x0][0x188] ;  /* 0x0000620088967a20 */ /* 0x000fe20000400000 */
[----:B------:R-:W-:Y:S01]  /*9980*/  HMMA.16816.F32 R12, R176, R22, R12 ;  /* 0x00000016b00c723c */ /* 0x000fe2000000180c */
[----:B------:R-:W-:-:S02]  /*9990*/  FMUL R151, R138, c[0x0][0x188] ;  /* 0x000062008a977a20 */ /* 0x000fc40000400000 */
[----:B------:R-:W-:Y:S01]  /*99a0*/  FMUL R148, R120, c[0x0][0x188] ;  /* 0x0000620078947a20 */ /* 0x000fe20000400000 */
[----:B------:R-:W-:Y:S01]  /*99b0*/  FMNMX R150, R150, R10, !PT ;  /* 0x0000000a96967209 */ /* 0x000fe20007800000 */
[----:B------:R-:W-:-:S03]  /*99c0*/  FMUL R10, R19, c[0x0][0x188] ;  /* 0x00006200130a7a20 */ /* 0x000fc60000400000 */
[-C--:B------:R-:W-:Y:S08]  /*99d0*/  HMMA.16816.F32 R112, R112, R22.reuse, R168 ;  /* 0x000000167070723c */ /* 0x080ff000000018a8 */
[-C--:B------:R-:W-:Y:S01]  /*99e0*/  HMMA.16816.F32 R44, R44, R22.reuse, R164 ;  /* 0x000000162c2c723c */ /* 0x080fe200000018a4 */
[----:B------:R-:W2:Y:S07]  /*99f0*/  LDL.64 R164, [R1+0x1b8] ;  /* 0x0001b80001a47983 */ /* 0x000eae0000100a00 */
[----:B------:R-:W-:Y:S07]  /*9a00*/  HMMA.16816.F32 R20, R140, R22, R144 ;  /* 0x000000168c14723c */ /* 0x000fee0000001890 */
[----:B------:R-:W-:-:S02]  /*9a10*/  FMUL R142, R139, c[0x0][0x188] ;  /* 0x000062008b8e7a20 */ /* 0x000fc40000400000 */
[----:B------:R-:W-:Y:S02]  /*9a20*/  FMUL R141, R121, c[0x0][0x188] ;  /* 0x00006200798d7a20 */ /* 0x000fe40000400000 */
[----:B------:R-:W-:Y:S02]  /*9a30*/  FMUL R147, R122, c[0x0][0x188] ;  /* 0x000062007a937a20 */ /* 0x000fe40000400000 */
[----:B------:R-:W-:Y:S02]  /*9a40*/  FMUL R140, R123, c[0x0][0x188] ;  /* 0x000062007b8c7a20 */ /* 0x000fe40000400000 */
[----:B------:R-:W-:Y:S02]  /*9a50*/  FMUL R146, R16, c[0x0][0x188] ;  /* 0x0000620010927a20 */ /* 0x000fe40000400000 */
[----:B------:R-:W-:Y:S01]  /*9a60*/  FMUL R145, R18, c[0x0][0x188] ;  /* 0x0000620012917a20 */ /* 0x000fe20000400000 */
[----:B------:R-:W-:Y:S01]  /*9a70*/  FMNMX R151, R151, R142, !PT ;  /* 0x0000008e97977209 */ /* 0x000fe20007800000 */
        /* <DEDUP_REMOVED lines=8> */
[----:B------:R-:W-:-:S02]  /*9b00*/  FMUL R140, R132, c[0x0][0x188] ;  /* 0x00006200848c7a20 */ /* 0x000fc40000400000 */
        /* <DEDUP_REMOVED lines=92> */
[----:B------:R-:W-:-:S02]  /*a0d0*/  FMNMX R147, R142, R147, !PT ;  /* 0x000000938e937209 */ /* 0x000fc40007800000 */
[----:B------:R-:W-:Y:S02]  /*a0e0*/  FMNMX R146, R141, R146, !PT ;  /* 0x000000928d927209 */ /* 0x000fe40007800000 */
[----:B------:R-:W-:Y:S02]  /*a0f0*/  FMNMX R145, R140, R145, !PT ;  /* 0x000000918c917209 */ /* 0x000fe40007800000 */
[----:B------:R-:W-:Y:S02]  /*a100*/  FMNMX R144, R11, R144, !PT ;  /* 0x000000900b907209 */ /* 0x000fe40007800000 */
[----:B------:R-:W-:Y:S01]  /*a110*/  FMNMX R143, R10, R143, !PT ;  /* 0x0000008f0a8f7209 */ /* 0x000fe20007800000 */
[----:B------:R-:W0:Y:S04]  /*a120*/  SHFL.BFLY PT, R156, R150, 0x2, 0x1f ;  /* 0x0c401f00969c7f89 */ /* 0x000e2800000e0000 */
[----:B------:R-:W1:Y:S04]  /*a130*/  SHFL.BFLY PT, R157, R151, 0x2, 0x1f ;  /* 0x0c401f00979d7f89 */ /* 0x000e6800000e0000 */
[----:B------:R-:W1:Y:S04]  /*a140*/  SHFL.BFLY PT, R149, R148, 0x2, 0x1f ;  /* 0x0c401f0094957f89 */ /* 0x000e6800000e0000 */
[----:B------:R-:W1:Y:S04]  /*a150*/  SHFL.BFLY PT, R140, R147, 0x2, 0x1f ;  /* 0x0c401f00938c7f89 */ /* 0x000e6800000e0000 */
[----:B------:R-:W1:Y:S04]  /*a160*/  SHFL.BFLY PT, R141, R146, 0x2, 0x1f ;  /* 0x0c401f00928d7f89 */ /* 0x000e6800000e0000 */
[----:B------:R-:W1:Y:S04]  /*a170*/  SHFL.BFLY PT, R142, R145, 0x2, 0x1f ;  /* 0x0c401f00918e7f89 */ /* 0x000e6800000e0000 */
[----:B------:R-:W1:Y:S04]  /*a180*/  SHFL.BFLY PT, R10, R144, 0x2, 0x1f ;  /* 0x0c401f00900a7f89 */ /* 0x000e6800000e0000 */
[----:B------:R-:W1:Y:S01]  /*a190*/  SHFL.BFLY PT, R11, R143, 0x2, 0x1f ;  /* 0x0c401f008f0b7f89 */ /* 0x000e6200000e0000 */
[----:B0-----:R-:W-:-:S02]  /*a1a0*/  FMNMX R156, R150, R156, !PT ;  /* 0x0000009c969c7209 */ /* 0x001fc40007800000 */
[----:B-1----:R-:W-:Y:S02]  /*a1b0*/  FMNMX R157, R151, R157, !PT ;  /* 0x0000009d979d7209 */ /* 0x002fe40007800000 */
[----:B------:R-:W-:Y:S02]  /*a1c0*/  FMNMX R149, R148, R149, !PT ;  /* 0x0000009594957209 */ /* 0x000fe40007800000 */
[----:B------:R-:W-:Y:S02]  /*a1d0*/  FMNMX R140, R147, R140, !PT ;  /* 0x0000008c938c7209 */ /* 0x000fe40007800000 */
[----:B------:R-:W-:Y:S02]  /*a1e0*/  FMNMX R141, R146, R141, !PT ;  /* 0x0000008d928d7209 */ /* 0x000fe40007800000 */
[----:B------:R-:W-:Y:S02]  /*a1f0*/  FMNMX R142, R145, R142, !PT ;  /* 0x0000008e918e7209 */ /* 0x000fe40007800000 */
[----:B------:R-:W-:-:S02]  /*a200*/  FMNMX R10, R144, R10, !PT ;  /* 0x0000000a900a7209 */ /* 0x000fc40007800000 */
[----:B------:R-:W-:Y:S01]  /*a210*/  FMNMX R11, R143, R11, !PT ;  /* 0x0000000b8f0b7209 */ /* 0x000fe20007800000 */
[----:B------:R-:W-:Y:S04]  /*a220*/  SHFL.BFLY PT, R144, R157, 0x1, 0x1f ;  /* 0x0c201f009d907f89 */ /* 0x000fe800000e0000 */
[----:B------:R-:W0:Y:S04]  /*a230*/  SHFL.BFLY PT, R143, R156, 0x1, 0x1f ;  /* 0x0c201f009c8f7f89 */ /* 0x000e2800000e0000 */
[----:B------:R-:W1:Y:S04]  /*a240*/  SHFL.BFLY PT, R145, R149, 0x1, 0x1f ;  /* 0x0c201f0095917f89 */ /* 0x000e6800000e0000 */
[----:B------:R-:W1:Y:S04]  /*a250*/  SHFL.BFLY PT, R146, R140, 0x1, 0x1f ;  /* 0x0c201f008c927f89 */ /* 0x000e6800000e0000 */
[----:B------:R-:W1:Y:S04]  /*a260*/  SHFL.BFLY PT, R147, R141, 0x1, 0x1f ;  /* 0x0c201f008d937f89 */ /* 0x000e6800000e0000 */
[----:B------:R-:W1:Y:S04]  /*a270*/  SHFL.BFLY PT, R148, R142, 0x1, 0x1f ;  /* 0x0c201f008e947f89 */ /* 0x000e6800000e0000 */
[----:B------:R-:W1:Y:S04]  /*a280*/  SHFL.BFLY PT, R150, R10, 0x1, 0x1f ;  /* 0x0c201f000a967f89 */ /* 0x000e6800000e0000 */
[----:B------:R-:W1:Y:S01]  /*a290*/  SHFL.BFLY PT, R151, R11, 0x1, 0x1f ;  /* 0x0c201f000b977f89 */ /* 0x000e6200000e0000 */
[----:B0-----:R-:W-:-:S02]  /*a2a0*/  FMNMX R143, R156, R143, !PT ;  /* 0x0000008f9c8f7209 */ /* 0x001fc40007800000 */
[----:B------:R-:W-:Y:S02]  /*a2b0*/  FMNMX R144, R157, R144, !PT ;  /* 0x000000909d907209 */ /* 0x000fe40007800000 */
[----:B-1----:R-:W-:Y:S02]  /*a2c0*/  FMNMX R145, R149, R145, !PT ;  /* 0x0000009195917209 */ /* 0x002fe40007800000 */
[----:B------:R-:W-:Y:S02]  /*a2d0*/  FMNMX R146, R140, R146, !PT ;  /* 0x000000928c927209 */ /* 0x000fe40007800000 */
[----:B------:R-:W-:Y:S02]  /*a2e0*/  FMNMX R147, R141, R147, !PT ;  /* 0x000000938d937209 */ /* 0x000fe40007800000 */
[----:B------:R-:W-:Y:S02]  /*a2f0*/  FMNMX R148, R142, R148, !PT ;  /* 0x000000948e947209 */ /* 0x000fe40007800000 */
[----:B------:R-:W-:-:S02]  /*a300*/  FMNMX R150, R10, R150, !PT ;  /* 0x000000960a967209 */ /* 0x000fc40007800000 */
[----:B------:R-:W-:Y:S01]  /*a310*/  FMNMX R151, R11, R151, !PT ;  /* 0x000000970b977209 */ /* 0x000fe20007800000 */
[----:B-----5:R-:W-:Y:S04]  /*a320*/  @!P0 STS [R3], R143 ;  /* 0x0000008f03008388 */ /* 0x020fe80000000800 */
[----:B------:R-:W-:Y:S04]  /*a330*/  @!P0 STS [R3+0x80], R144 ;  /* 0x0000809003008388 */ /* 0x000fe80000000800 */
[----:B------:R-:W-:Y:S04]  /*a340*/  @!P0 STS [R3+0x100], R145 ;  /* 0x0001009103008388 */ /* 0x000fe80000000800 */
[----:B------:R-:W-:Y:S04]  /*a350*/  @!P0 STS [R3+0x180], R146 ;  /* 0x0001809203008388 */ /* 0x000fe80000000800 */
[----:B------:R0:W-:Y:S04]  /*a360*/  @!P0 STS [R3+0x200], R147 ;  /* 0x0002009303008388 */ /* 0x0001e80000000800 */
[----:B------:R1:W-:Y:S04]  /*a370*/  @!P0 STS [R3+0x280], R148 ;  /* 0x0002809403008388 */ /* 0x0003e80000000800 */
[----:B------:R-:W-:Y:S04]  /*a380*/  @!P0 STS [R3+0x300], R150 ;  /* 0x0003009603008388 */ /* 0x000fe80000000800 */
[----:B------:R0:W-:Y:S04]  /*a390*/  @!P0 STS [R3+0x380], R151 ;  /* 0x0003809703008388 */ /* 0x0001e80000000800 */
[----:B------:R-:W-:Y:S06]  /*a3a0*/  BAR.SYNC.DEFER_BLOCKING 0x0 ;  /* 0x0000000000007b1d */ /* 0x000fec0000010000 */
[----:B0-----:R-:W2:Y:S04]  /*a3b0*/  LDL.64 R146, [R1+0x3f0] ;  /* 0x0003f00001927983 */ /* 0x001ea80000100a00 */
[----:B------:R-:W2:Y:S04]  /*a3c0*/  LDL.64 R156, [R1+0x408] ;  /* 0x00040800019c7983 */ /* 0x000ea80000100a00 */
[----:B------:R-:W2:Y:S04]  /*a3d0*/  LDL.64 R142, [R1+0x3e0] ;  /* 0x0003e000018e7983 */ /* 0x000ea80000100a00 */
[----:B------:R-:W2:Y:S04]  /*a3e0*/  LDL.64 R144, [R1+0x3e8] ;  /* 0x0003e80001907983 */ /* 0x000ea80000100a00 */
[----:B-1----:R-:W2:Y:S04]  /*a3f0*/  LDL.64 R148, [R1+0x3f8] ;  /* 0x0003f80001947983 */ /* 0x002ea80000100a00 */
[----:B------:R-:W0:Y:S04]  /*a400*/  LDS R10, [R172.X4] ;  /* 0x00000000ac0a7984 */ /* 0x000e280000004800 */
[----:B------:R-:W1:Y:S04]  /*a410*/  LDS R11, [R172.X4+0x200] ;  /* 0x00020000ac0b7984 */ /* 0x000e680000004800 */
[----:B------:R-:W2:Y:S04]  /*a420*/  LDL.64 R150, [R1+0x400] ;  /* 0x0004000001967983 */ /* 0x000ea80000100a00 */
[----:B0-----:R-:W0:Y:S04]  /*a430*/  SHFL.BFLY PT, R140, R10, 0x2, 0x1f ;  /* 0x0c401f000a8c7f89 */ /* 0x001e2800000e0000 */
[----:B-1----:R-:W1:Y:S01]  /*a440*/  SHFL.BFLY PT, R141, R11, 0x2, 0x1f ;  /* 0x0c401f000b8d7f89 */ /* 0x002e6200000e0000 */
[----:B0-----:R-:W-:-:S02]  /*a450*/  FMNMX R140, R10, R140, !PT ;  /* 0x0000008c0a8c7209 */ /* 0x001fc40007800000 */
[----:B-1----:R-:W-:-:S03]  /*a460*/  FMNMX R141, R11, R141, !PT ;  /* 0x0000008d0b8d7209 */ /* 0x002fc60007800000 */
[----:B------:R-:W0:Y:S04]  /*a470*/  SHFL.BFLY PT, R10, R140, 0x1, 0x1f ;  /* 0x0c201f008c0a7f89 */ /* 0x000e2800000e0000 */
[----:B------:R-:W1:Y:S01]  /*a480*/  SHFL.BFLY PT, R11, R141, 0x1, 0x1f ;  /* 0x0c201f008d0b7f89 */ /* 0x000e6200000e0000 */
[----:B0-----:R-:W-:Y:S02]  /*a490*/  FMNMX R10, R140, R10, !PT ;  /* 0x0000000a8c0a7209 */ /* 0x001fe40007800000 */
[----:B-1----:R-:W-:-:S03]  /*a4a0*/  FMNMX R11, R141, R11, !PT ;  /* 0x0000000b8d0b7209 */ /* 0x002fc60007800000 */
[----:B------:R-:W-:Y:S04]  /*a4b0*/  @!P0 STS [R172.X4], R10 ;  /* 0x0000000aac008388 */ /* 0x000fe80000004800 */
[----:B------:R-:W-:Y:S04]  /*a4c0*/  @!P0 STS [R172.X4+0x200], R11 ;  /* 0x0002000bac008388 */ /* 0x000fe80000004800 */
[----:B------:R-:W-:Y:S06]  /*a4d0*/  BAR.SYNC.DEFER_BLOCKING 0x0 ;  /* 0x0000000000007b1d */ /* 0x000fec0000010000 */
[----:B------:R-:W2:Y:S04]  /*a4e0*/  LDL.64 R140, [R1+0x3d8] ;  /* 0x0003d800018c7983 */ /* 0x000ea80000100a00 */
[----:B------:R-:W0:Y:S04]  /*a4f0*/  LDS R10, [R241.X4] ;  /* 0x00000000f10a7984 */ /* 0x000e280000004800 */
[----:B------:R-:W1:Y:S01]  /*a500*/  LDS R11, [R241.X4+0x80] ;  /* 0x00008000f10b7984 */ /* 0x000e620000004800 */
[----:B0-----:R-:W-:-:S05]  /*a510*/  FMNMX R10, R10, R2, !PT ;  /* 0x000000020a0a7209 */ /* 0x001fca0007800000 */
[----:B------:R-:W-:Y:S01]  /*a520*/  FFMA R13, R13, c[0x0][0x188], -R10 ;  /* 0x000062000d0d7a23 */ /* 0x000fe2000000080a */
[----:B-1----:R-:W-:-:S03]  /*a530*/  FMNMX R11, R11, R175, !PT ;  /* 0x000000af0b0b7209 */ /* 0x002fc60007800000 */
[----:B------:R-:W-:-:S04]  /*a540*/  FMUL R13, R13, 1.4426950216293334961 ;  /* 0x3fb8aa3b0d0d7820 */ /* 0x000fc80000400000 */
[----:B------:R0:W-:Y:S02]  /*a550*/  MUFU.EX2 R222, R13 ;  /* 0x0000000d00de7308 */ /* 0x0001e40000000800 */
[----:B0-----:R-:W-:Y:S02]  /*a560*/  FFMA R13, R14, c[0x0][0x188], -R11 ;  /* 0x000062000e0d7a23 */ /* 0x001fe4000000080b */
[----:B------:R-:W-:Y:S02]  /*a570*/  LDS R14, [R241.X4+0x200] ;  /* 0x00020000f10e7984 */ /* 0x000fe40000004800 */
[----:B------:R-:W-:-:S04]  /*a580*/  FMUL R13, R13, 1.4426950216293334961 ;  /* 0x3fb8aa3b0d0d7820 */ /* 0x000fc80000400000 */
[----:B------:R0:W-:Y:S02]  /*a590*/  MUFU.EX2 R9, R13 ;  /* 0x0000000d00097308 */ /* 0x0001e40000000800 */
[----:B0-----:R-:W0:Y:S01]  /*a5a0*/  LDS R13, [R241.X4+0x180] ;  /* 0x00018000f10d7984 */ /* 0x001e220000004800 */
[----:B------:R-:W-:-:S04]  /*a5b0*/  FFMA R15, R15, c[0x0][0x188], -R11 ;  /* 0x000062000f0f7a23 */ /* 0x000fc8000000080b */
[----:B------:R-:W-:-:S04]  /*a5c0*/  FMUL R15, R15, 1.4426950216293334961 ;  /* 0x3fb8aa3b0f0f7820 */ /* 0x000fc80000400000 */
[----:B------:R1:W-:Y:S01]  /*a5d0*/  MUFU.EX2 R251, R15 ;  /* 0x0000000f00fb7308 */ /* 0x0003e20000000800 */
[----:B------:R-:W-:Y:S02]  /*a5e0*/  FFMA R223, R12, c[0x0][0x188], -R10 ;  /* 0x000062000cdf7a23 */ /* 0x000fe4000000080a */
[----:B------:R-:W-:Y:S01]  /*a5f0*/  LDS R12, [R241.X4+0x100] ;  /* 0x00010000f10c7984 */ /* 0x000fe20000004800 */
[----:B0-----:R-:W-:-:S05]  /*a600*/  FMNMX R13, R13, R191, !PT ;  /* 0x000000bf0d0d7209 */ /* 0x001fca0007800000 */
[----:B-1----:R-:W-:-:S04]  /*a610*/  FFMA R15, R114, c[0x0][0x188], -R13 ;  /* 0x00006200720f7a23 */ /* 0x002fc8000000080d */
[----:B------:R-:W-:-:S04]  /*a620*/  FMUL R15, R15, 1.4426950216293334961 ;  /* 0x3fb8aa3b0f0f7820 */ /* 0x000fc80000400000 */
[----:B------:R0:W-:Y:S01]  /*a630*/  MUFU.EX2 R79, R15 ;  /* 0x0000000f004f7308 */ /* 0x0001e20000000800 */
[----:B------:R-:W-:Y:S01]  /*a640*/  FMNMX R14, R14, R211, !PT ;  /* 0x000000d30e0e7209 */ /* 0x000fe20007800000 */
[----:B0-----:R-:W0:Y:S04]  /*a650*/  LDS R15, [R241.X4+0x280] ;  /* 0x00028000f10f7984 */ /* 0x001e280000004800 */
[----:B------:R-:W-:-:S04]  /*a660*/  FFMA R16, R16, c[0x0][0x188], -R14 ;  /* 0x0000620010107a23 */ /* 0x000fc8000000080e */
[----:B------:R-:W-:Y:S02]  /*a670*/  FMUL R16, R16, 1.4426950216293334961 ;  /* 0x3fb8aa3b10107820 */ /* 0x000fe40000400000 */
[--C-:B------:R-:W-:Y:S02]  /*a680*/  FFMA R17, R17, c[0x0][0x188], -R14.reuse ;  /* 0x0000620011117a23 */ /* 0x100fe4000000080e */
[----:B------:R1:W-:Y:S02]  /*a690*/  MUFU.EX2 R73, R16 ;  /* 0x0000001000497308 */ /* 0x0003e40000000800 */
[----:B------:R-:W-:Y:S02]  /*a6a0*/  FMUL R17, R17, 1.4426950216293334961 ;  /* 0x3fb8aa3b11117820 */ /* 0x000fe40000400000 */
[----:B-1----:R-:W-:-:S04]  /*a6b0*/  FFMA R16, R44, c[0x0][0x188], -R14 ;  /* 0x000062002c107a23 */ /* 0x002fc8000000080e */
[----:B------:R-:W-:Y:S01]  /*a6c0*/  FMUL R16, R16, 1.4426950216293334961 ;  /* 0x3fb8aa3b10107820 */ /* 0x000fe20000400000 */
[----:B------:R1:W-:Y:S01]  /*a6d0*/  MUFU.EX2 R72, R17 ;  /* 0x0000001100487308 */ /* 0x0003e20000000800 */
[--C-:B------:R-:W-:Y:S02]  /*a6e0*/  FFMA R40, R40, c[0x0][0x188], -R14.reuse ;  /* 0x0000620028287a23 */ /* 0x100fe4000000080e */
[----:B------:R-:W-:-:S05]  /*a6f0*/  FFMA R41, R41, c[0x0][0x188], -R14 ;  /* 0x0000620029297a23 */ /* 0x000fca000000080e */
[----:B------:R0:W-:Y:S01]  /*a700*/  MUFU.EX2 R111, R16 ;  /* 0x00000010006f7308 */ /* 0x0001e20000000800 */
[----:B-1----:R-:W-:Y:S01]  /*a710*/  LDS R17, [R241.X4+0x380] ;  /* 0x00038000f1117984 */ /* 0x002fe20000004800 */
[----:B------:R-:W-:-:S03]  /*a720*/  FMUL R40, R40, 1.4426950216293334961 ;  /* 0x3fb8aa3b28287820 */ /* 0x000fc60000400000 */
[----:B0-----:R-:W0:Y:S01]  /*a730*/  LDS R16, [R241.X4+0x300] ;  /* 0x00030000f1107984 */ /* 0x001e220000004800 */
[----:B------:R-:W-:Y:S01]  /*a740*/  FMUL R41, R41, 1.4426950216293334961 ;  /* 0x3fb8aa3b29297820 */ /* 0x000fe20000400000 */
[----:B------:R-:W-:Y:S01]  /*a750*/  FMNMX R15, R15, R93, !PT ;  /* 0x0000005d0f0f7209 */ /* 0x000fe20007800000 */
[----:B------:R-:W-:Y:S01]  /*a760*/  MUFU.EX2 R109, R40 ;  /* 0x00000028006d7308 */ /* 0x000fe20000000800 */
[----:B------:R-:W-:-:S03]  /*a770*/  FMNMX R12, R12, R193, !PT ;  /* 0x000000c10c0c7209 */ /* 0x000fc60007800000 */
[--C-:B------:R-:W-:Y:S02]  /*a780*/  FFMA R38, R38, c[0x0][0x188], -R15.reuse ;  /* 0x0000620026267a23 */ /* 0x100fe4000000080f */
[----:B------:R-:W-:Y:S02]  /*a790*/  FFMA R39, R39, c[0x0][0x188], -R15 ;  /* 0x0000620027277a23 */ /* 0x000fe4000000080f */
[----:B------:R1:W-:Y:S01]  /*a7a0*/  MUFU.EX2 R108, R41 ;  /* 0x00000029006c7308 */ /* 0x0003e20000000800 */
[----:B------:R-:W-:Y:S02]  /*a7b0*/  FMUL R38, R38, 1.4426950216293334961 ;  /* 0x3fb8aa3b26267820 */ /* 0x000fe40000400000 */
[----:B------:R-:W-:Y:S01]  /*a7c0*/  FMUL R39, R39, 1.4426950216293334961 ;  /* 0x3fb8aa3b27277820 */ /* 0x000fe20000400000 */
[----:B-1----:R-:W2:Y:S01]  /*a7d0*/  LDL.64 R40, [R1+0x3c8] ;  /* 0x0003c80001287983 */ /* 0x002ea20000100a00 */
[----:B------:R-:W-:-:S03]  /*a7e0*/  FFMA R113, R113, c[0x0][0x188], -R12 ;  /* 0x0000620071717a23 */ /* 0x000fc6000000080c */
[----:B------:R-:W-:Y:S01]  /*a7f0*/  MUFU.EX2 R83, R38 ;  /* 0x0000002600537308 */ /* 0x000fe20000000800 */
[----:B------:R-:W-:-:S07]  /*a800*/  FMUL R113, R113, 1.4426950216293334961 ;  /* 0x3fb8aa3b71717820 */ /* 0x000fce0000400000 */
[----:B------:R1:W-:Y:S01]  /*a810*/  MUFU.EX2 R82, R39 ;  /* 0x0000002700527308 */ /* 0x0003e20000000800 */
[----:B------:R-:W-:Y:S01]  /*a820*/  FFMA R218, R112, c[0x0][0x188], -R12 ;  /* 0x0000620070da7a23 */ /* 0x000fe2000000080c */
[----:B-1----:R-:W2:Y:S06]  /*a830*/  LDL.64 R38, [R1+0x3b8] ;  /* 0x0003b80001267983 */ /* 0x002eac0000100a00 */
[----:B------:R1:W-:Y:S02]  /*a840*/  MUFU.EX2 R217, R113 ;  /* 0x0000007100d97308 */ /* 0x0003e40000000800 */
[----:B-1----:R-:W2:Y:S01]  /*a850*/  LDL.64 R112, [R1+0x3c0] ;  /* 0x0003c00001707983 */ /* 0x002ea20000100a00 */
[----:B0-----:R-:W-:-:S02]  /*a860*/  FMNMX R16, R16, R94, !PT ;  /* 0x0000005e10107209 */ /* 0x001fc40007800000 */
[----:B------:R-:W-:Y:S01]  /*a870*/  FMNMX R17, R17, R95, !PT ;  /* 0x0000005f11117209 */ /* 0x000fe20007800000 */
[--C-:B------:R-:W-:Y:S02]  /*a880*/  FFMA R231, R136, c[0x0][0x188], -R10.reuse ;  /* 0x0000620088e77a23 */ /* 0x100fe4000000080a */
[----:B------:R-:W-:Y:S02]  /*a890*/  FFMA R137, R137, c[0x0][0x188], -R10 ;  /* 0x0000620089897a23 */ /* 0x000fe4000000080a */
[--C-:B------:R-:W-:Y:S02]  /*a8a0*/  FFMA R138, R138, c[0x0][0x188], -R11.reuse ;  /* 0x000062008a8a7a23 */ /* 0x100fe4000000080b */
[----:B------:R-:W-:Y:S02]  /*a8b0*/  FFMA R139, R139, c[0x0][0x188], -R11 ;  /* 0x000062008b8b7a23 */ /* 0x000fe4000000080b */
[--C-:B------:R-:W-:Y:S02]  /*a8c0*/  FFMA R120, R120, c[0x0][0x188], -R12.reuse ;  /* 0x0000620078787a23 */ /* 0x100fe4000000080c */
[----:B------:R-:W-:-:S02]  /*a8d0*/  FFMA R121, R121, c[0x0][0x188], -R12 ;  /* 0x0000620079797a23 */ /* 0x000fc4000000080c */
        /* <DEDUP_REMOVED lines=8> */
[----:B------:R-:W-:Y:S02]  /*a960*/  FMUL R231, R231, 1.4426950216293334961 ;  /* 0x3fb8aa3be7e77820 */ /* 0x000fe40000400000 */
[----:B------:R-:W-:Y:S02]  /*a970*/  FMUL R137, R137, 1.4426950216293334961 ;  /* 0x3fb8aa3b89897820 */ /* 0x000fe40000400000 */
[----:B------:R-:W-:Y:S02]  /*a980*/  FFMA R132, R132, c[0x0][0x188], -R10 ;  /* 0x0000620084847a23 */ /* 0x000fe4000000080a */
[----:B------:R-:W-:-:S02]  /*a990*/  FMUL R138, R138, 1.4426950216293334961 ;  /* 0x3fb8aa3b8a8a7820 */ /* 0x000fc40000400000 */
[----:B------:R-:W-:Y:S02]  /*a9a0*/  FMUL R139, R139, 1.4426950216293334961 ;  /* 0x3fb8aa3b8b8b7820 */ /* 0x000fe40000400000 */
[----:B------:R-:W-:Y:S02]  /*a9b0*/  FFMA R134, R134, c[0x0][0x188], -R11 ;  /* 0x0000620086867a23 */ /* 0x000fe4000000080b */
[----:B------:R-:W-:Y:S02]  /*a9c0*/  FMUL R120, R120, 1.4426950216293334961 ;  /* 0x3fb8aa3b78787820 */ /* 0x000fe40000400000 */
[----:B------:R-:W-:Y:S02]  /*a9d0*/  FMUL R121, R121, 1.4426950216293334961 ;  /* 0x3fb8aa3b79797820 */ /* 0x000fe40000400000 */
[----:B------:R-:W-:Y:S02]  /*a9e0*/  FFMA R124, R124, c[0x0][0x188], -R12 ;  /* 0x000062007c7c7a23 */ /* 0x000fe4000000080c */
[----:B------:R-:W-:-:S02]  /*a9f0*/  FMUL R122, R122, 1.4426950216293334961 ;  /* 0x3fb8aa3b7a7a7820 */ /* 0x000fc40000400000 */
[----:B------:R-:W-:Y:S02]  /*aa00*/  FMUL R123, R123, 1.4426950216293334961 ;  /* 0x3fb8aa3b7b7b7820 */ /* 0x000fe40000400000 */
[----:B------:R-:W-:Y:S02]  /*aa10*/  FFMA R126, R126, c[0x0][0x188], -R13 ;  /* 0x000062007e7e7a23 */ /* 0x000fe4000000080d */
[----:B------:R-:W-:Y:S02]  /*aa20*/  FFMA R36, R36, c[0x0][0x188], -R14 ;  /* 0x0000620024247a23 */ /* 0x000fe4000000080e */
[----:B------:R-:W-:Y:S02]  /*aa30*/  FMUL R18, R18, 1.4426950216293334961 ;  /* 0x3fb8aa3b12127820 */ /* 0x000fe40000400000 */
[----:B------:R-:W-:Y:S02]  /*aa40*/  FMUL R19, R19, 1.4426950216293334961 ;  /* 0x3fb8aa3b13137820 */ /* 0x000fe40000400000 */
[----:B------:R-:W-:-:S02]  /*aa50*/  FMUL R32, R32, 1.4426950216293334961 ;  /* 0x3fb8aa3b20207820 */ /* 0x000fc40000400000 */
[----:B------:R-:W-:Y:S02]  /*aa60*/  FMUL R33, R33, 1.4426950216293334961 ;  /* 0x3fb8aa3b21217820 */ /* 0x000fe40000400000 */
[----:B------:R-:W-:Y:S02]  /*aa70*/  FFMA R28, R28, c[0x0][0x188], -R16 ;  /* 0x000062001c1c7a23 */ /* 0x000fe40000000810 */
[----:B------:R-:W-:Y:S02]  /*aa80*/  FMUL R34, R34, 1.4426950216293334961 ;  /* 0x3fb8aa3b22227820 */ /* 0x000fe40000400000 */
[----:B------:R-:W-:Y:S02]  /*aa90*/  FMUL R35, R35, 1.4426950216293334961 ;  /* 0x3fb8aa3b23237820 */ /* 0x000fe40000400000 */
[----:B------:R-:W-:Y:S01]  /*aaa0*/  FFMA R30, R30, c[0x0][0x188], -R17 ;  /* 0x000062001e1e7a23 */ /* 0x000fe20000000811 */
[----:B------:R-:W-:Y:S01]  /*aab0*/  MUFU.EX2 R231, R231 ;  /* 0x000000e700e77308 */ /* 0x000fe20000000800 */
[----:B------:R-:W-:-:S02]  /*aac0*/  FMUL R132, R132, 1.4426950216293334961 ;  /* 0x3fb8aa3b84847820 */ /* 0x000fc40000400000 */
[----:B------:R-:W-:Y:S02]  /*aad0*/  FFMA R133, R133, c[0x0][0x188], -R10 ;  /* 0x0000620085857a23 */ /* 0x000fe4000000080a */
[----:B------:R-:W-:Y:S02]  /*aae0*/  FMUL R134, R134, 1.4426950216293334961 ;  /* 0x3fb8aa3b86867820 */ /* 0x000fe40000400000 */
[----:B------:R-:W-:Y:S01]  /*aaf0*/  FFMA R135, R135, c[0x0][0x188], -R11 ;  /* 0x0000620087877a23 */ /* 0x000fe2000000080b */
[----:B------:R-:W0:Y:S01]  /*ab00*/  MUFU.EX2 R230, R137 ;  /* 0x0000008900e67308 */ /* 0x000e220000000800 */
[----:B------:R-:W-:Y:S02]  /*ab10*/  FMUL R124, R124, 1.4426950216293334961 ;  /* 0x3fb8aa3b7c7c7820 */ /* 0x000fe40000400000 */
[----:B------:R-:W-:Y:S02]  /*ab20*/  FFMA R125, R125, c[0x0][0x188], -R12 ;  /* 0x000062007d7d7a23 */ /* 0x000fe4000000080c */
[----:B------:R-:W-:-:S02]  /*ab30*/  FMUL R126, R126, 1.4426950216293334961 ;  /* 0x3fb8aa3b7e7e7820 */ /* 0x000fc40000400000 */
[----:B------:R-:W-:Y:S01]  /*ab40*/  FFMA R127, R127, c[0x0][0x188], -R13 ;  /* 0x000062007f7f7a23 */ /* 0x000fe2000000080d */
[----:B------:R-:W-:Y:S01]  /*ab50*/  MUFU.EX2 R229, R138 ;  /* 0x0000008a00e57308 */ /* 0x000fe20000000800 */
[----:B------:R-:W-:Y:S02]  /*ab60*/  FMUL R36, R36, 1.4426950216293334961 ;  /* 0x3fb8aa3b24247820 */ /* 0x000fe40000400000 */
[----:B------:R-:W-:Y:S02]  /*ab70*/  FFMA R37, R37, c[0x0][0x188], -R14 ;  /* 0x0000620025257a23 */ /* 0x000fe4000000080e */
[----:B------:R-:W-:Y:S02]  /*ab80*/  FMUL R28, R28, 1.4426950216293334961 ;  /* 0x3fb8aa3b1c1c7820 */ /* 0x000fe40000400000 */
[----:B------:R-:W-:Y:S01]  /*ab90*/  FFMA R29, R29, c[0x0][0x188], -R16 ;  /* 0x000062001d1d7a23 */ /* 0x000fe20000000810 */
[----:B------:R1:W0:Y:S01]  /*aba0*/  MUFU.EX2 R228, R139 ;  /* 0x0000008b00e47308 */ /* 0x0002220000000800 */
[----:B------:R-:W-:-:S02]  /*abb0*/  FMUL R30, R30, 1.4426950216293334961 ;  /* 0x3fb8aa3b1e1e7820 */ /* 0x000fc40000400000 */
[----:B------:R-:W-:-:S05]  /*abc0*/  FFMA R31, R31, c[0x0][0x188], -R17 ;  /* 0x000062001f1f7a23 */ /* 0x000fca0000000811 */
[----:B------:R-:W-:Y:S01]  /*abd0*/  MUFU.EX2 R250, R120 ;  /* 0x0000007800fa7308 */ /* 0x000fe20000000800 */
[----:B------:R-:W-:Y:S01]  /*abe0*/  FMUL R133, R133, 1.4426950216293334961 ;  /* 0x3fb8aa3b85857820 */ /* 0x000fe20000400000 */
[----:B-1----:R-:W2:Y:S01]  /*abf0*/  LDL.64 R138, [R1+0x2a8] ;  /* 0x0002a800018a7983 */ /* 0x002ea20000100a00 */
[----:B------:R-:W-:-:S05]  /*ac00*/  FFMA R128, R128, c[0x0][0x188], -R10 ;  /* 0x0000620080807a23 */ /* 0x000fca000000080a */
[----:B------:R1:W0:Y:S01]  /*ac10*/  MUFU.EX2 R246, R121 ;  /* 0x0000007900f67308 */ /* 0x0002220000000800 */
[----:B------:R-:W-:Y:S02]  /*ac20*/  FMUL R135, R135, 1.4426950216293334961 ;  /* 0x3fb8aa3b87877820 */ /* 0x000fe40000400000 */
[----:B------:R-:W-:-:S05]  /*ac30*/  FFMA R130, R130, c[0x0][0x188], -R11 ;  /* 0x0000620082827a23 */ /* 0x000fca000000080b */
[----:B------:R-:W-:Y:S01]  /*ac40*/  MUFU.EX2 R101, R122 ;  /* 0x0000007a00657308 */ /* 0x000fe20000000800 */
[----:B------:R-:W-:Y:S01]  /*ac50*/  FMUL R125, R125, 1.4426950216293334961 ;  /* 0x3fb8aa3b7d7d7820 */ /* 0x000fe20000400000 */
[----:B-1----:R-:W2:Y:S01]  /*ac60*/  LDL.64 R120, [R1+0x308] ;  /* 0x0003080001787983 */ /* 0x002ea20000100a00 */
[----:B------:R-:W-:-:S05]  /*ac70*/  FFMA R116, R116, c[0x0][0x188], -R12 ;  /* 0x0000620074747a23 */ /* 0x000fca000000080c */
[----:B------:R1:W-:Y:S01]  /*ac80*/  MUFU.EX2 R100, R123 ;  /* 0x0000007b00647308 */ /* 0x0003e20000000800 */
[----:B------:R-:W-:Y:S02]  /*ac90*/  FMUL R127, R127, 1.4426950216293334961 ;  /* 0x3fb8aa3b7f7f7820 */ /* 0x000fe40000400000 */
[----:B------:R-:W-:-:S05]  /*aca0*/  FFMA R118, R118, c[0x0][0x188], -R13 ;  /* 0x0000620076767a23 */ /* 0x000fca000000080d */
[----:B------:R-:W-:Y:S01]  /*acb0*/  MUFU.EX2 R81, R18 ;  /* 0x0000001200517308 */ /* 0x000fe20000000800 */
[----:B------:R-:W-:Y:S01]  /*acc0*/  FMUL R37, R37, 1.4426950216293334961 ;  /* 0x3fb8aa3b25257820 */ /* 0x000fe20000400000 */
[----:B-1----:R-:W2:Y:S01]  /*acd0*/  LDL.64 R122, [R1+0x310] ;  /* 0x00031000017a7983 */ /* 0x002ea20000100a00 */
[----:B------:R-:W-:-:S05]  /*ace0*/  FFMA R42, R42, c[0x0][0x188], -R15 ;  /* 0x000062002a2a7a23 */ /* 0x000fca000000080f */
[----:B------:R-:W-:Y:S01]  /*acf0*/  MUFU.EX2 R80, R19 ;  /* 0x0000001300507308 */ /* 0x000fe20000000800 */
[----:B------:R-:W-:Y:S02]  /*ad00*/  FMUL R29, R29, 1.4426950216293334961 ;  /* 0x3fb8aa3b1d1d7820 */ /* 0x000fe40000400000 */
[----:B------:R-:W-:-:S05]  /*ad10*/  FFMA R24, R24, c[0x0][0x188], -R16 ;  /* 0x0000620018187a23 */ /* 0x000fca0000000810 */
[----:B------:R-:W-:Y:S01]  /*ad20*/  MUFU.EX2 R69, R32 ;  /* 0x0000002000457308 */ /* 0x000fe20000000800 */
[----:B------:R-:W-:Y:S02]  /*ad30*/  FMUL R31, R31, 1.4426950216293334961 ;  /* 0x3fb8aa3b1f1f7820 */ /* 0x000fe40000400000 */
[----:B------:R-:W-:-:S05]  /*ad40*/  FFMA R26, R26, c[0x0][0x188], -R17 ;  /* 0x000062001a1a7a23 */ /* 0x000fca0000000811 */
[----:B------:R-:W1:Y:S01]  /*ad50*/  MUFU.EX2 R68, R33 ;  /* 0x0000002100447308 */ /* 0x000e620000000800 */
[----:B------:R-:W-:-:S07]  /*ad60*/  FFMA R25, R25, c[0x0][0x188], -R16 ;  /* 0x0000620019197a23 */ /* 0x000fce0000000810 */
[----:B------:R-:W-:Y:S01]  /*ad70*/  MUFU.EX2 R252, R34 ;  /* 0x0000002200fc7308 */ /* 0x000fe20000000800 */
[----:B------:R-:W-:-:S07]  /*ad80*/  FFMA R27, R27, c[0x0][0x188], -R17 ;  /* 0x000062001b1b7a23 */ /* 0x000fce0000000811 */
[----:B------:R0:W1:Y:S01]  /*ad90*/  MUFU.EX2 R239, R35 ;  /* 0x0000002300ef7308 */ /* 0x0000620000000800 */
[----:B------:R-:W-:Y:S02]  /*ada0*/  FFMA R23, R23, c[0x0][0x188], -R17 ;  /* 0x0000620017177a23 */ /* 0x000fe40000000811 */
[----:B------:R-:W-:-:S05]  /*adb0*/  FMUL R128, R128, 1.4426950216293334961 ;  /* 0x3fb8aa3b80807820 */ /* 0x000fca0000400000 */
[----:B------:R-:W1:Y:S01]  /*adc0*/  MUFU.EX2 R227, R132 ;  /* 0x0000008400e37308 */ /* 0x000e620000000800 */
[----:B------:R-:W-:Y:S01]  /*add0*/  FFMA R129, R129, c[0x0][0x188], -R10 ;  /* 0x0000620081817a23 */ /* 0x000fe2000000080a */
[----:B0-----:R-:W2:Y:S01]  /*ade0*/  LDL.64 R34, [R1+0x398] ;  /* 0x0003980001227983 */ /* 0x001ea20000100a00 */
[----:B------:R-:W-:-:S05]  /*adf0*/  FMUL R130, R130, 1.4426950216293334961 ;  /* 0x3fb8aa3b82827820 */ /* 0x000fca0000400000 */
[----:B------:R-:W0:Y:S01]  /*ae00*/  MUFU.EX2 R244, R134 ;  /* 0x0000008600f47308 */ /* 0x000e220000000800 */
[----:B------:R-:W-:Y:S02]  /*ae10*/  FFMA R131, R131, c[0x0][0x188], -R11 ;  /* 0x0000620083837a23 */ /* 0x000fe4000000080b */
        /* <DEDUP_REMOVED lines=11> */
[----:B------:R-:W-:-:S07]  /*aed0*/  FMUL R26, R26, 1.4426950216293334961 ;  /* 0x3fb8aa3b1a1a7820 */ /* 0x000fce0000400000 */
[----:B------:R-:W0:Y:S01]  /*aee0*/  MUFU.EX2 R238, R30 ;  /* 0x0000001e00ee7308 */ /* 0x000e220000000800 */
[----:B------:R-:W-:Y:S02]  /*aef0*/  FMUL R25, R25, 1.4426950216293334961 ;  /* 0x3fb8aa3b19197820 */ /* 0x000fe40000400000 */
[----:B------:R-:W-:Y:S02]  /*af00*/  FMUL R27, R27, 1.4426950216293334961 ;  /* 0x3fb8aa3b1b1b7820 */ /* 0x000fe40000400000 */
[----:B------:R-:W-:-:S03]  /*af10*/  FMUL R23, R23, 1.4426950216293334961 ;  /* 0x3fb8aa3b17177820 */ /* 0x000fc60000400000 */
[----:B------:R0:W1:Y:S01]  /*af20*/  MUFU.EX2 R226, R133 ;  /* 0x0000008500e27308 */ /* 0x0000620000000800 */
[----:B------:R-:W-:Y:S02]  /*af30*/  FMUL R129, R129, 1.4426950216293334961 ;  /* 0x3fb8aa3b81817820 */ /* 0x000fe40000400000 */
[----:B------:R-:W-:-:S05]  /*af40*/  FMUL R131, R131, 1.4426950216293334961 ;  /* 0x3fb8aa3b83837820 */ /* 0x000fca0000400000 */
[----:B------:R-:W1:Y:S01]  /*af50*/  MUFU.EX2 R243, R135 ;  /* 0x0000008700f37308 */ /* 0x000e620000000800 */
[----:B------:R-:W-:Y:S01]  /*af60*/  FMUL R117, R117, 1.4426950216293334961 ;  /* 0x3fb8aa3b75757820 */ /* 0x000fe20000400000 */
[----:B0-----:R-:W2:Y:S01]  /*af70*/  LDL.64 R132, [R1+0x2a0] ;  /* 0x0002a00001847983 */ /* 0x001ea20000100a00 */
[----:B------:R-:W-:-:S05]  /*af80*/  FMUL R119, R119, 1.4426950216293334961 ;  /* 0x3fb8aa3b77777820 */ /* 0x000fca0000400000 */
[----:B------:R-:W0:Y:S01]  /*af90*/  MUFU.EX2 R221, R125 ;  /* 0x0000007d00dd7308 */ /* 0x000e220000000800 */
[----:B------:R-:W-:Y:S02]  /*afa0*/  FMUL R43, R43, 1.4426950216293334961 ;  /* 0x3fb8aa3b2b2b7820 */ /* 0x000fe40000400000 */
[----:B------:R-:W-:-:S05]  /*afb0*/  FFMA R46, R46, c[0x0][0x188], -R15 ;  /* 0x000062002e2e7a23 */ /* 0x000fca000000080f */
[----:B------:R-:W0:Y:S01]  /*afc0*/  MUFU.EX2 R102, R127 ;  /* 0x0000007f00667308 */ /* 0x000e220000000800 */
[----:B------:R-:W-:Y:S02]  /*afd0*/  FFMA R20, R20, c[0x0][0x188], -R16 ;  /* 0x0000620014147a23 */ /* 0x000fe40000000810 */
[----:B------:R-:W-:-:S05]  /*afe0*/  FFMA R22, R22, c[0x0][0x188], -R17 ;  /* 0x0000620016167a23 */ /* 0x000fca0000000811 */
[----:B------:R0:W1:Y:S01]  /*aff0*/  MUFU.EX2 R74, R37 ;  /* 0x00000025004a7308 */ /* 0x0000620000000800 */
[----:B------:R-:W-:-:S07]  /*b000*/  FMUL R223, R223, 1.4426950216293334961 ;  /* 0x3fb8aa3bdfdf7820 */ /* 0x000fce0000400000 */
[----:B------:R-:W1:Y:S01]  /*b010*/  MUFU.EX2 R70, R29 ;  /* 0x0000001d00467308 */ /* 0x000e620000000800 */
[----:B------:R-:W-:Y:S01]  /*b020*/  FMUL R218, R218, 1.4426950216293334961 ;  /* 0x3fb8aa3bdada7820 */ /* 0x000fe20000400000 */
[----:B0-----:R-:W2:Y:S06]  /*b030*/  LDL.64 R36, [R1+0x3a0] ;  /* 0x0003a00001247983 */ /* 0x001eac0000100a00 */
[----:B------:R0:W0:Y:S01]  /*b040*/  MUFU.EX2 R237, R31 ;  /* 0x0000001f00ed7308 */ /* 0x0000220000000800 */
[----:B------:R-:W-:Y:S02]  /*b050*/  FFMA R115, R115, c[0x0][0x188], -R13 ;  /* 0x0000620073737a23 */ /* 0x000fe4000000080d */
[----:B------:R-:W-:-:S05]  /*b060*/  FFMA R45, R45, c[0x0][0x188], -R14 ;  /* 0x000062002d2d7a23 */ /* 0x000fca000000080e */
[----:B------:R-:W0:Y:S01]  /*b070*/  MUFU.EX2 R225, R128 ;  /* 0x0000008000e17308 */ /* 0x000e220000000800 */
[----:B------:R-:W-:Y:S02]  /*b080*/  FFMA R47, R47, c[0x0][0x188], -R15 ;  /* 0x000062002f2f7a23 */ /* 0x000fe4000000080f */
[----:B------:R-:W-:-:S05]  /*b090*/  FMUL R46, R46, 1.4426950216293334961 ;  /* 0x3fb8aa3b2e2e7820 */ /* 0x000fca0000400000 */
[----:B------:R-:W0:Y:S01]  /*b0a0*/  MUFU.EX2 R249, R130 ;  /* 0x0000008200f97308 */ /* 0x000e220000000800 */
[----:B------:R-:W-:Y:S02]  /*b0b0*/  FMUL R20, R20, 1.4426950216293334961 ;  /* 0x3fb8aa3b14147820 */ /* 0x000fe40000400000 */
[----:B------:R-:W-:-:S05]  /*b0c0*/  FFMA R21, R21, c[0x0][0x188], -R16 ;  /* 0x0000620015157a23 */ /* 0x000fca0000000810 */
[----:B------:R-:W1:Y:S01]  /*b0d0*/  MUFU.EX2 R220, R116 ;  /* 0x0000007400dc7308 */ /* 0x000e620000000800 */
[----:B------:R-:W-:Y:S02]  /*b0e0*/  FMUL R22, R22, 1.4426950216293334961 ;  /* 0x3fb8aa3b16167820 */ /* 0x000fe40000400000 */
[----:B------:R-:W-:-:S05]  /*b0f0*/  FADD R30, R231, R230 ;  /* 0x000000e6e71e7221 */ /* 0x000fca0000000000 */
[----:B------:R-:W1:Y:S01]  /*b100*/  MUFU.EX2 R77, R118 ;  /* 0x00000076004d7308 */ /* 0x000e620000000800 */
[----:B0-----:R-:W-:Y:S02]  /*b110*/  FADD R31, R229, R228 ;  /* 0x000000e4e51f7221 */ /* 0x001fe40000000000 */
[----:B------:R-:W-:-:S05]  /*b120*/  FADD R28, R250, R246 ;  /* 0x000000f6fa1c7221 */ /* 0x000fca0000000000 */
[----:B------:R-:W0:Y:S08]  /*b130*/  MUFU.EX2 R61, R42 ;  /* 0x0000002a003d7308 */ /* 0x000e300000000800 */
[----:B------:R1:W0:Y:S08]  /*b140*/  MUFU.EX2 R92, R24 ;  /* 0x00000018005c7308 */ /* 0x0002300000000800 */
[----:B------:R0:W3:Y:S01]  /*b150*/  MUFU.EX2 R236, R26 ;  /* 0x0000001a00ec7308 */ /* 0x0000e20000000800 */
[----:B-1----:R-:W-:-:S02]  /*b160*/  FADD R24, R69, R68 ;  /* 0x0000004445187221 */ /* 0x002fc40000000000 */
[----:B------:R-:W-:-:S05]  /*b170*/  FMUL R115, R115, 1.4426950216293334961 ;  /* 0x3fb8aa3b73737820 */ /* 0x000fca0000400000 */
[----:B------:R1:W-:Y:S01]  /*b180*/  MUFU.EX2 R247, R25 ;  /* 0x0000001900f77308 */ /* 0x0003e20000000800 */
[----:B0-----:R-:W-:Y:S02]  /*b190*/  FADD R26, R73, R72 ;  /* 0x00000048491a7221 */ /* 0x001fe40000000000 */
[----:B------:R-:W-:-:S05]  /*b1a0*/  FMUL R45, R45, 1.4426950216293334961 ;  /* 0x3fb8aa3b2d2d7820 */ /* 0x000fca0000400000 */
[----:B------:R0:W-:Y:S01]  /*b1b0*/  MUFU.EX2 R235, R27 ;  /* 0x0000001b00eb7308 */ /* 0x0001e20000000800 */
[----:B-1----:R-:W-:Y:S02]  /*b1c0*/  FADD R25, R81, R80 ;  /* 0x0000005051197221 */ /* 0x002fe40000000000 */
[----:B------:R-:W-:-:S05]  /*b1d0*/  FMUL R47, R47, 1.4426950216293334961 ;  /* 0x3fb8aa3b2f2f7820 */ /* 0x000fca0000400000 */
[----:B------:R1:W-:Y:S01]  /*b1e0*/  MUFU.EX2 R232, R23 ;  /* 0x0000001700e87308 */ /* 0x0003e20000000800 */
[----:B0-----:R-:W-:Y:S02]  /*b1f0*/  FADD R27, R101, R100 ;  /* 0x00000064651b7221 */ /* 0x001fe40000000000 */
[----:B------:R-:W-:-:S05]  /*b200*/  FMUL R21, R21, 1.4426950216293334961 ;  /* 0x3fb8aa3b15157820 */ /* 0x000fca0000400000 */
[----:B------:R0:W3:Y:S01]  /*b210*/  MUFU.EX2 R224, R129 ;  /* 0x0000008100e07308 */ /* 0x0000e20000000800 */
[----:B-1----:R-:W-:Y:S02]  /*b220*/  FADD R23, R252, R239 ;  /* 0x000000effc177221 */ /* 0x002fe40000000000 */
[----:B------:R-:W-:-:S05]  /*b230*/  FADD R30, R227, R30 ;  /* 0x0000001ee31e7221 */ /* 0x000fca0000000000 */
[----:B------:R1:W3:Y:S01]  /*b240*/  MUFU.EX2 R248, R131 ;  /* 0x0000008300f87308 */ /* 0x0002e20000000800 */
[----:B------:R-:W-:Y:S01]  /*b250*/  FADD R31, R244, R31 ;  /* 0x0000001ff41f7221 */ /* 0x000fe20000000000 */
[----:B0-----:R-:W4:Y:S01]  /*b260*/  LDL.64 R128, [R1+0x280] ;  /* 0x0002800001807983 */ /* 0x001f220000100a00 */
[----:B------:R-:W-:-:S05]  /*b270*/  FADD R28, R245, R28 ;  /* 0x0000001cf51c7221 */ /* 0x000fca0000000000 */
[----:B------:R0:W3:Y:S01]  /*b280*/  MUFU.EX2 R219, R117 ;  /* 0x0000007500db7308 */ /* 0x0000e20000000800 */
[----:B------:R-:W-:Y:S01]  /*b290*/  FADD R27, R103, R27 ;  /* 0x0000001b671b7221 */ /* 0x000fe20000000000 */
[----:B-1----:R-:W4:Y:S01]  /*b2a0*/  LDL.64 R130, [R1+0x288] ;  /* 0x0002880001827983 */ /* 0x002f220000100a00 */
[----:B------:R-:W-:-:S05]  /*b2b0*/  FADD R26, R75, R26 ;  /* 0x0000001a4b1a7221 */ /* 0x000fca0000000000 */
[----:B------:R-:W1:Y:S01]  /*b2c0*/  MUFU.EX2 R76, R119 ;  /* 0x00000077004c7308 */ /* 0x000e620000000800 */
[----:B------:R-:W-:Y:S01]  /*b2d0*/  FADD R25, R83, R25 ;  /* 0x0000001953197221 */ /* 0x000fe20000000000 */
[----:B0-----:R-:W4:Y:S01]  /*b2e0*/  LDL.64 R116, [R1+0x2f8] ;  /* 0x0002f80001747983 */ /* 0x001f220000100a00 */
[----:B------:R-:W-:-:S05]  /*b2f0*/  FADD R24, R71, R24 ;  /* 0x0000001847187221 */ /* 0x000fca0000000000 */
[----:B------:R0:W1:Y:S01]  /*b300*/  MUFU.EX2 R60, R43 ;  /* 0x0000002b003c7308 */ /* 0x0000620000000800 */
[----:B------:R-:W-:Y:S02]  /*b310*/  FADD R23, R238, R23 ;  /* 0x00000017ee177221 */ /* 0x000fe40000000000 */
[----:B------:R-:W-:-:S05]  /*b320*/  FADD R30, R226, R30 ;  /* 0x0000001ee21e7221 */ /* 0x000fca0000000000 */
[----:B------:R-:W1:Y:S01]  /*b330*/  MUFU.EX2 R223, R223 ;  /* 0x000000df00df7308 */ /* 0x000e620000000800 */
[----:B------:R-:W-:Y:S01]  /*b340*/  FADD R31, R243, R31 ;  /* 0x0000001ff31f7221 */ /* 0x000fe20000000000 */
[----:B0-----:R-:W4:Y:S01]  /*b350*/  LDL.64 R42, [R1+0x388] ;  /* 0x00038800012a7983 */ /* 0x001f220000100a00 */
[----:B------:R-:W-:-:S05]  /*b360*/  FADD R28, R221, R28 ;  /* 0x0000001cdd1c7221 */ /* 0x000fca0000000000 */
[----:B------:R-:W0:Y:S01]  /*b370*/  MUFU.EX2 R218, R218 ;  /* 0x000000da00da7308 */ /* 0x000e220000000800 */
[----:B------:R-:W-:Y:S02]  /*b380*/  FADD R27, R102, R27 ;  /* 0x0000001b661b7221 */ /* 0x000fe40000000000 */
[----:B------:R-:W-:-:S05]  /*b390*/  FADD R26, R74, R26 ;  /* 0x0000001a4a1a7221 */ /* 0x000fca0000000000 */
[----:B------:R-:W0:Y:S01]  /*b3a0*/  MUFU.EX2 R63, R46 ;  /* 0x0000002e003f7308 */ /* 0x000e220000000800 */
[----:B------:R-:W-:Y:S02]  /*b3b0*/  FADD R25, R82, R25 ;  /* 0x0000001952197221 */ /* 0x000fe40000000000 */
[----:B------:R-:W-:-:S05]  /*b3c0*/  FADD R24, R70, R24 ;  /* 0x0000001846187221 */ /* 0x000fca0000000000 */
[----:B------:R-:W0:Y:S01]  /*b3d0*/  MUFU.EX2 R7, R20 ;  /* 0x0000001400077308 */ /* 0x000e220000000800 */
[----:B------:R-:W-:-:S07]  /*b3e0*/  FADD R23, R237, R23 ;  /* 0x00000017ed177221 */ /* 0x000fce0000000000 */
[----:B------:R-:W0:Y:S01]  /*b3f0*/  MUFU.EX2 R233, R22 ;  /* 0x0000001600e97308 */ /* 0x000e220000000800 */
[----:B------:R-:W-:Y:S02]  /*b400*/  FADD R30, R225, R30 ;  /* 0x0000001ee11e7221 */ /* 0x000fe40000000000 */
[----:B------:R-:W-:-:S05]  /*b410*/  FADD R31, R249, R31 ;  /* 0x0000001ff91f7221 */ /* 0x000fca0000000000 */
[----:B------:R0:W1:Y:S01]  /*b420*/  MUFU.EX2 R78, R115 ;  /* 0x00000073004e7308 */ /* 0x0000620000000800 */
[----:B------:R-:W-:Y:S02]  /*b430*/  FADD R28, R220, R28 ;  /* 0x0000001cdc1c7221 */ /* 0x000fe40000000000 */
[----:B------:R-:W-:-:S05]  /*b440*/  FADD R27, R77, R27 ;  /* 0x0000001b4d1b7221 */ /* 0x000fca0000000000 */
[----:B------:R1:W3:Y:S01]  /*b450*/  MUFU.EX2 R110, R45 ;  /* 0x0000002d006e7308 */ /* 0x0002e20000000800 */
[----:B------:R-:W-:Y:S01]  /*b460*/  FADD R26, R109, R26 ;  /* 0x0000001a6d1a7221 */ /* 0x000fe20000000000 */
[----:B0-----:R-:W4:Y:S01]  /*b470*/  LDL.64 R114, [R1+0x3d0] ;  /* 0x0003d00001727983 */ /* 0x001f220000100a00 */
[----:B------:R-:W-:-:S05]  /*b480*/  FADD R25, R61, R25 ;  /* 0x000000193d197221 */ /* 0x000fca0000000000 */
[----:B------:R0:W0:Y:S01]  /*b490*/  MUFU.EX2 R62, R47 ;  /* 0x0000002f003e7308 */ /* 0x0000220000000800 */
[----:B------:R-:W-:Y:S01]  /*b4a0*/  FADD R24, R92, R24 ;  /* 0x000000185c187221 */ /* 0x000fe20000000000 */
[----:B-1----:R-:W4:Y:S01]  /*b4b0*/  LDL.64 R44, [R1+0x3a8] ;  /* 0x0003a800012c7983 */ /* 0x002f220000100a00 */
[----:B---3--:R-:W-:-:S05]  /*b4c0*/  FADD R23, R236, R23 ;  /* 0x00000017ec177221 */ /* 0x008fca0000000000 */
[----:B------:R-:W1:Y:S01]  /*b4d0*/  MUFU.EX2 R234, R21 ;  /* 0x0000001500ea7308 */ /* 0x000e620000000800 */
[----:B------:R-:W-:Y:S01]  /*b4e0*/  FADD R30, R224, R30 ;  /* 0x0000001ee01e7221 */ /* 0x000fe20000000000 */
[----:B0-----:R-:W3:Y:S01]  /*b4f0*/  LDL.64 R46, [R1+0x3b0] ;  /* 0x0003b000012e7983 */ /* 0x001ee20000100a00 */
[----:B------:R-:W-:Y:S02]  /*b500*/  FADD R31, R248, R31 ;  /* 0x0000001ff81f7221 */ /* 0x000fe40000000000 */
[----:B------:R-:W-:Y:S02]  /*b510*/  FADD R28, R219, R28 ;  /* 0x0000001cdb1c7221 */ /* 0x000fe40000000000 */
[----:B------:R-:W-:Y:S02]  /*b520*/  FADD R27, R76, R27 ;  /* 0x0000001b4c1b7221 */ /* 0x000fe40000000000 */
[----:B------:R-:W-:Y:S02]  /*b530*/  FADD R26, R108, R26 ;  /* 0x0000001a6c1a7221 */ /* 0x000fe40000000000 */
[----:B------:R-:W-:-:S02]  /*b540*/  FADD R25, R60, R25 ;  /* 0x000000193c197221 */ /* 0x000fc40000000000 */
[----:B------:R-:W-:Y:S02]  /*b550*/  FADD R24, R247, R24 ;  /* 0x00000018f7187221 */ /* 0x000fe40000000000 */
        /* <DEDUP_REMOVED lines=15> */
[----:B-1----:R-:W-:Y:S02]  /*b650*/  FADD R24, R234, R24 ;  /* 0x00000018ea187221 */ /* 0x002fe40000000000 */
[----:B------:R-:W-:Y:S01]  /*b660*/  FADD R23, R232, R23 ;  /* 0x00000017e8177221 */ /* 0x000fe20000000000 */
[----:B------:R-:W0:Y:S04]  /*b670*/  SHFL.BFLY PT, R32, R30, 0x2, 0x1f ;  /* 0x0c401f001e207f89 */ /* 0x000e2800000e0000 */
[----:B------:R-:W1:Y:S04]  /*b680*/  SHFL.BFLY PT, R33, R31, 0x2, 0x1f ;  /* 0x0c401f001f217f89 */ /* 0x000e6800000e0000 */
[----:B------:R-:W1:Y:S04]  /*b690*/  SHFL.BFLY PT, R29, R28, 0x2, 0x1f ;  /* 0x0c401f001c1d7f89 */ /* 0x000e6800000e0000 */
[----:B------:R-:W1:Y:S04]  /*b6a0*/  SHFL.BFLY PT, R20, R27, 0x2, 0x1f ;  /* 0x0c401f001b147f89 */ /* 0x000e6800000e0000 */
[----:B------:R-:W1:Y:S04]  /*b6b0*/  SHFL.BFLY PT, R21, R26, 0x2, 0x1f ;  /* 0x0c401f001a157f89 */ /* 0x000e6800000e0000 */
[----:B------:R-:W1:Y:S04]  /*b6c0*/  SHFL.BFLY PT, R22, R25, 0x2, 0x1f ;  /* 0x0c401f0019167f89 */ /* 0x000e6800000e0000 */
[----:B------:R-:W1:Y:S04]  /*b6d0*/  SHFL.BFLY PT, R18, R24, 0x2, 0x1f ;  /* 0x0c401f0018127f89 */ /* 0x000e6800000e0000 */
[----:B------:R-:W2:Y:S01]  /*b6e0*/  SHFL.BFLY PT, R19, R23, 0x2, 0x1f ;  /* 0x0c401f0017137f89 */ /* 0x000ea200000e0000 */
[----:B0-----:R-:W-:-:S02]  /*b6f0*/  FADD R32, R30, R32 ;  /* 0x000000201e207221 */ /* 0x001fc40000000000 */
[----:B-1----:R-:W-:Y:S02]  /*b700*/  FADD R33, R31, R33 ;  /* 0x000000211f217221 */ /* 0x002fe40000000000 */
[----:B------:R-:W-:Y:S02]  /*b710*/  FADD R29, R28, R29 ;  /* 0x0000001d1c1d7221 */ /* 0x000fe40000000000 */
[----:B------:R-:W-:Y:S02]  /*b720*/  FADD R20, R27, R20 ;  /* 0x000000141b147221 */ /* 0x000fe40000000000 */
[----:B------:R-:W-:Y:S02]  /*b730*/  FADD R21, R26, R21 ;  /* 0x000000151a157221 */ /* 0x000fe40000000000 */
[----:B------:R-:W-:Y:S02]  /*b740*/  FADD R22, R25, R22 ;  /* 0x0000001619167221 */ /* 0x000fe40000000000 */
[----:B------:R-:W-:-:S02]  /*b750*/  FADD R18, R24, R18 ;  /* 0x0000001218127221 */ /* 0x000fc40000000000 */
[----:B--2---:R-:W-:Y:S01]  /*b760*/  FADD R19, R23, R19 ;  /* 0x0000001317137221 */ /* 0x004fe20000000000 */
[----:B------:R-:W-:Y:S04]  /*b770*/  SHFL.BFLY PT, R24, R33, 0x1, 0x1f ;  /* 0x0c201f0021187f89 */ /* 0x000fe800000e0000 */
[----:B------:R-:W0:Y:S04]  /*b780*/  SHFL.BFLY PT, R23, R32, 0x1, 0x1f ;  /* 0x0c201f0020177f89 */ /* 0x000e2800000e0000 */
[----:B------:R-:W1:Y:S04]  /*b790*/  SHFL.BFLY PT, R25, R29, 0x1, 0x1f ;  /* 0x0c201f001d197f89 */ /* 0x000e6800000e0000 */
[----:B------:R-:W2:Y:S04]  /*b7a0*/  SHFL.BFLY PT, R26, R20, 0x1, 0x1f ;  /* 0x0c201f00141a7f89 */ /* 0x000ea800000e0000 */
[----:B------:R-:W2:Y:S04]  /*b7b0*/  SHFL.BFLY PT, R27, R21, 0x1, 0x1f ;  /* 0x0c201f00151b7f89 */ /* 0x000ea800000e0000 */
[----:B------:R-:W2:Y:S04]  /*b7c0*/  SHFL.BFLY PT, R28, R22, 0x1, 0x1f ;  /* 0x0c201f00161c7f89 */ /* 0x000ea800000e0000 */
[----:B------:R-:W2:Y:S04]  /*b7d0*/  SHFL.BFLY PT, R30, R18, 0x1, 0x1f ;  /* 0x0c201f00121e7f89 */ /* 0x000ea800000e0000 */
[----:B------:R-:W2:Y:S01]  /*b7e0*/  SHFL.BFLY PT, R31, R19, 0x1, 0x1f ;  /* 0x0c201f00131f7f89 */ /* 0x000ea200000e0000 */
[----:B0-----:R-:W-:-:S03]  /*b7f0*/  FADD R23, R32, R23 ;  /* 0x0000001720177221 */ /* 0x001fc60000000000 */
[----:B------:R-:W-:Y:S01]  /*b800*/  BAR.SYNC.DEFER_BLOCKING 0x0 ;  /* 0x0000000000007b1d */ /* 0x000fe20000010000 */
[----:B------:R-:W-:Y:S02]  /*b810*/  FADD R24, R33, R24 ;  /* 0x0000001821187221 */ /* 0x000fe40000000000 */
[----:B-1----:R-:W-:Y:S02]  /*b820*/  FADD R25, R29, R25 ;  /* 0x000000191d197221 */ /* 0x002fe40000000000 */
[----:B--2---:R-:W-:Y:S01]  /*b830*/  FADD R26, R20, R26 ;  /* 0x0000001a141a7221 */ /* 0x004fe20000000000 */
[----:B------:R-:W2:Y:S01]  /*b840*/  LDL.64 R32, [R1+0x390] ;  /* 0x0003900001207983 */ /* 0x000ea20000100a00 */
[----:B------:R-:W-:Y:S02]  /*b850*/  FADD R27, R21, R27 ;  /* 0x0000001b151b7221 */ /* 0x000fe40000000000 */
[----:B------:R-:W-:Y:S02]  /*b860*/  FADD R28, R22, R28 ;  /* 0x0000001c161c7221 */ /* 0x000fe40000000000 */
[----:B------:R-:W-:-:S02]  /*b870*/  FADD R30, R18, R30 ;  /* 0x0000001e121e7221 */ /* 0x000fc40000000000 */
[----:B------:R-:W-:Y:S01]  /*b880*/  FADD R31, R19, R31 ;  /* 0x0000001f131f7221 */ /* 0x000fe20000000000 */
[----:B------:R-:W-:Y:S04]  /*b890*/  @!P0 STS [R3], R23 ;  /* 0x0000001703008388 */ /* 0x000fe80000000800 */
[----:B------:R-:W-:Y:S04]  /*b8a0*/  @!P0 STS [R3+0x80], R24 ;  /* 0x0000801803008388 */ /* 0x000fe80000000800 */
[----:B------:R0:W-:Y:S04]  /*b8b0*/  @!P0 STS [R3+0x100], R25 ;  /* 0x0001001903008388 */ /* 0x0001e80000000800 */
[----:B------:R-:W-:Y:S04]  /*b8c0*/  @!P0 STS [R3+0x180], R26 ;  /* 0x0001801a03008388 */ /* 0x000fe80000000800 */
[----:B------:R-:W-:Y:S04]  /*b8d0*/  @!P0 STS [R3+0x200], R27 ;  /* 0x0002001b03008388 */ /* 0x000fe80000000800 */
[----:B------:R-:W-:Y:S04]  /*b8e0*/  @!P0 STS [R3+0x280], R28 ;  /* 0x0002801c03008388 */ /* 0x000fe80000000800 */
[----:B------:R-:W-:Y:S04]  /*b8f0*/  @!P0 STS [R3+0x300], R30 ;  /* 0x0003001e03008388 */ /* 0x000fe80000000800 */
[----:B------:R1:W-:Y:S04]  /*b900*/  @!P0 STS [R3+0x380], R31 ;  /* 0x0003801f03008388 */ /* 0x0003e80000000800 */
[----:B------:R-:W-:Y:S01]  /*b910*/  BAR.SYNC.DEFER_BLOCKING 0x0 ;  /* 0x0000000000007b1d */ /* 0x000fe20000010000 */
[----:B0-----:R-:W-:-:S05]  /*b920*/  IMAD.WIDE R24, R0, 0x2, R160 ;  /* 0x0000000200187825 */ /* 0x001fca00078e02a0 */
[----:B-1----:R-:W2:Y:S01]  /*b930*/  LDL.64 R30, [R1+0x380] ;  /* 0x00038000011e7983 */ /* 0x002ea20000100a00 */
[----:B------:R-:W-:-:S03]  /*b940*/  IMAD.WIDE R22, R0, 0x2, R158 ;  /* 0x0000000200167825 */ /* 0x000fc600078e029e */
[----:B------:R-:W2:Y:S01]  /*b950*/  LDL.64 R28, [R1+0x378] ;  /* 0x00037800011c7983 */ /* 0x000ea20000100a00 */
[----:B----4-:R-:W-:-:S03]  /*b960*/  IMAD.WIDE R26, R0, 0x2, R162 ;  /* 0x00000002001a7825 */ /* 0x010fc600078e02a2 */
[----:B------:R-:W4:Y:S04]  /*b970*/  LDL.64 R158, [R1+0x238] ;  /* 0x00023800019e7983 */ /* 0x000f280000100a00 */
[----:B------:R-:W4:Y:S04]  /*b980*/  LDL.64 R160, [R1+0x1b0] ;  /* 0x0001b00001a07983 */ /* 0x000f280000100a00 */
[----:B------:R-:W4:Y:S04]  /*b990*/  LDL.64 R162, [R1+0x1a0] ;  /* 0x0001a00001a27983 */ /* 0x000f280000100a00 */
[----:B------:R-:W0:Y:S04]  /*b9a0*/  LDS R18, [R172.X4] ;  /* 0x00000000ac127984 */ /* 0x000e280000004800 */
[----:B------:R-:W1:Y:S04]  /*b9b0*/  LDS R19, [R172.X4+0x200] ;  /* 0x00020000ac137984 */ /* 0x000e680000004800 */
[----:B0-----:R-:W0:Y:S04]  /*b9c0*/  SHFL.BFLY PT, R20, R18, 0x2, 0x1f ;  /* 0x0c401f0012147f89 */ /* 0x001e2800000e0000 */
[----:B-1----:R-:W1:Y:S01]  /*b9d0*/  SHFL.BFLY PT, R21, R19, 0x2, 0x1f ;  /* 0x0c401f0013157f89 */ /* 0x002e6200000e0000 */
[----:B0-----:R-:W-:-:S02]  /*b9e0*/  FADD R20, R18, R20 ;  /* 0x0000001412147221 */ /* 0x001fc40000000000 */
[----:B-1----:R-:W-:-:S03]  /*b9f0*/  FADD R21, R19, R21 ;  /* 0x0000001513157221 */ /* 0x002fc60000000000 */
[----:B------:R-:W0:Y:S04]  /*ba00*/  SHFL.BFLY PT, R19, R20, 0x1, 0x1f ;  /* 0x0c201f0014137f89 */ /* 0x000e2800000e0000 */
[----:B------:R-:W1:Y:S01]  /*ba10*/  SHFL.BFLY PT, R18, R21, 0x1, 0x1f ;  /* 0x0c201f0015127f89 */ /* 0x000e6200000e0000 */
[----:B0-----:R-:W-:Y:S02]  /*ba20*/  FADD R20, R20, R19 ;  /* 0x0000001314147221 */ /* 0x001fe40000000000 */
[----:B-1----:R-:W-:-:S03]  /*ba30*/  FADD R21, R21, R18 ;  /* 0x0000001215157221 */ /* 0x002fc60000000000 */
[----:B------:R-:W-:Y:S04]  /*ba40*/  @!P0 STS [R172.X4], R20 ;  /* 0x00000014ac008388 */ /* 0x000fe80000004800 */
[----:B------:R0:W-:Y:S04]  /*ba50*/  @!P0 STS [R172.X4+0x200], R21 ;  /* 0x00020015ac008388 */ /* 0x0001e80000004800 */
[----:B------:R-:W-:Y:S01]  /*ba60*/  BAR.SYNC.DEFER_BLOCKING 0x0 ;  /* 0x0000000000007b1d */ /* 0x000fe20000010000 */
[----:B0-----:R-:W-:-:S05]  /*ba70*/  IMAD.WIDE R20, R0, 0x2, R156 ;  /* 0x0000000200147825 */ /* 0x001fca00078e029c */
[----:B------:R0:W4:Y:S04]  /*ba80*/  LDG.E.U16 R214, [R24.64] ;  /* 0x0000000418d67981 */ /* 0x000128000c1e1500 */
[----:B------:R1:W4:Y:S04]  /*ba90*/  LDG.E.U16 R209, [R20.64] ;  /* 0x0000000414d17981 */ /* 0x000328000c1e1500 */
[----:B------:R3:W4:Y:S01]  /*baa0*/  LDG.E.U16 R213, [R22.64] ;  /* 0x0000000416d57981 */ /* 0x000722000c1e1500 */
[----:B0-----:R-:W-:-:S03]  /*bab0*/  IMAD.WIDE R24, R0, 0x2, R146 ;  /* 0x0000000200187825 */ /* 0x001fc600078e0292 */
[----:B------:R0:W4:Y:S04]  /*bac0*/  LDG.E.U16 R215, [R26.64] ;  /* 0x000000041ad77981 */ /* 0x000128000c1e1500 */
[----:B------:R0:W4:Y:S01]  /*bad0*/  LDG.E.U16 R203, [R24.64] ;  /* 0x0000000418cb7981 */ /* 0x000122000c1e1500 */
[----:B-1----:R-:W-:-:S03]  /*bae0*/  IMAD.WIDE R20, R0, 0x2, R142 ;  /* 0x0000000200147825 */ /* 0x002fc600078e028e */
[----:B------:R-:W4:Y:S01]  /*baf0*/  LDL.64 R146, [R1+0x228] ;  /* 0x0002280001927983 */ /* 0x000f220000100a00 */
[----:B---3--:R-:W-:-:S03]  /*bb00*/  IMAD.WIDE R22, R0, 0x2, R144 ;  /* 0x0000000200167825 */ /* 0x008fc600078e0290 */
[----:B------:R1:W3:Y:S01]  /*bb10*/  LDG.E.U16 R199, [R20.64] ;  /* 0x0000000414c77981 */ /* 0x0002e2000c1e1500 */
[----:B0-----:R-:W-:-:S03]  /*bb20*/  IMAD.WIDE R24, R0, 0x2, R40 ;  /* 0x0000000200187825 */ /* 0x001fc600078e0228 */
[----:B------:R-:W3:Y:S04]  /*bb30*/  LDL.64 R40, [R1+0x370] ;  /* 0x0003700001287983 */ /* 0x000ee80000100a00 */
[----:B------:R0:W4:Y:S01]  /*bb40*/  LDG.E.U16 R201, [R22.64] ;  /* 0x0000000416c97981 */ /* 0x000122000c1e1500 */
[----:B-1----:R-:W-:-:S03]  /*bb50*/  IMAD.WIDE R20, R0, 0x2, R38 ;  /* 0x0000000200147825 */ /* 0x002fc600078e0226 */
[----:B------:R-:W4:Y:S01]  /*bb60*/  LDL.64 R38, [R1+0x360] ;  /* 0x0003600001267983 */ /* 0x000f220000100a00 */
[----:B------:R-:W-:-:S03]  /*bb70*/  IMAD.WIDE R18, R0, 0x2, R154 ;  /* 0x0000000200127825 */ /* 0x000fc600078e029a */
[----:B------:R1:W4:Y:S01]  /*bb80*/  LDG.E.U16 R189, [R24.64] ;  /* 0x0000000418bd7981 */ /* 0x000322000c1e1500 */
[----:B0-----:R-:W-:-:S03]  /*bb90*/  IMAD.WIDE R22, R0, 0x2, R112 ;  /* 0x0000000200167825 */ /* 0x001fc600078e0270 */
[----:B------:R-:W4:Y:S01]  /*bba0*/  LDL.64 R112, [R1+0x368] ;  /* 0x0003680001707983 */ /* 0x000f220000100a00 */
[----:B------:R-:W-:-:S03]  /*bbb0*/  IMAD.WIDE R26, R0, 0x2, R148 ;  /* 0x00000002001a7825 */ /* 0x000fc600078e0294 */
[----:B------:R0:W4:Y:S04]  /*bbc0*/  LDG.E.U16 R216, [R18.64] ;  /* 0x0000000412d87981 */ /* 0x000128000c1e1500 */
[----:B------:R1:W4:Y:S04]  /*bbd0*/  LDG.E.U16 R205, [R26.64] ;  /* 0x000000041acd7981 */ /* 0x000328000c1e1500 */
[----:B------:R1:W4:Y:S01]  /*bbe0*/  LDG.E.U16 R187, [R22.64] ;  /* 0x0000000416bb7981 */ /* 0x000322000c1e1500 */
[----:B0-----:R-:W-:-:S03]  /*bbf0*/  IMAD.WIDE R18, R0, 0x2, R150 ;  /* 0x0000000200127825 */ /* 0x001fc600078e0296 */
[----:B------:R2:W4:Y:S01]  /*bc00*/  LDG.E.U16 R185, [R20.64] ;  /* 0x0000000414b97981 */ /* 0x000522000c1e1500 */
[----:B-1----:R-:W-:-:S03]  /*bc10*/  IMAD.WIDE R26, R0, 0x2, R114 ;  /* 0x00000002001a7825 */ /* 0x002fc600078e0272 */
[----:B------:R0:W4:Y:S01]  /*bc20*/  LDG.E.U16 R207, [R18.64] ;  /* 0x0000000412cf7981 */ /* 0x000122000c1e1500 */
[----:B------:R-:W-:-:S03]  /*bc30*/  IMAD.WIDE R22, R0, 0x2, R34 ;  /* 0x0000000200167825 */ /* 0x000fc600078e0222 */
[----:B------:R1:W4:Y:S04]  /*bc40*/  LDG.E.U16 R195, [R26.64] ;  /* 0x000000041ac37981 */ /* 0x000328000c1e1500 */
[----:B------:R-:W4:Y:S01]  /*bc50*/  LDL.64 R34, [R1+0x340] ;  /* 0x0003400001227983 */ /* 0x000f220000100a00 */
[----:B0-----:R-:W-:-:S03]  /*bc60*/  IMAD.WIDE R18, R0, 0x2, R140 ;  /* 0x0000000200127825 */ /* 0x001fc600078e028c */
[----:B------:R3:W4:Y:S01]  /*bc70*/  LDG.E.U16 R177, [R22.64] ;  /* 0x0000000416b17981 */ /* 0x000722000c1e1500 */
[----:B-1----:R-:W-:-:S03]  /*bc80*/  IMAD.WIDE R26, R0, 0x2, R44 ;  /* 0x00000002001a7825 */ /* 0x002fc600078e022c */
[----:B------:R-:W4:Y:S01]  /*bc90*/  LDL.64 R44, [R1+0x350] ;  /* 0x00035000012c7983 */ /* 0x000f220000100a00 */
[----:B------:R-:W-:-:S03]  /*bca0*/  IMAD.WIDE R24, R0, 0x2, R36 ;  /* 0x0000000200187825 */ /* 0x000fc600078e0224 */
[----:B------:R0:W4:Y:S04]  /*bcb0*/  LDG.E.U16 R197, [R18.64] ;  /* 0x0000000412c57981 */ /* 0x000128000c1e1500 */
[----:B------:R1:W4:Y:S04]  /*bcc0*/  LDG.E.U16 R181, [R26.64] ;  /* 0x000000041ab57981 */ /* 0x000328000c1e1500 */
[----:B------:R1:W4:Y:S01]  /*bcd0*/  LDG.E.U16 R179, [R24.64] ;  /* 0x0000000418b37981 */ /* 0x000322000c1e1500 */
[----:B0-----:R-:W-:-:S03]  /*bce0*/  IMAD.WIDE R18, R0, 0x2, R46 ;  /* 0x0000000200127825 */ /* 0x001fc600078e022e */
[----:B------:R-:W4:Y:S01]  /*bcf0*/  LDL.64 R46, [R1+0x358] ;  /* 0x00035800012e7983 */ /* 0x000f220000100a00 */
[----:B--2---:R-:W-:-:S03]  /*bd00*/  IMAD.WIDE R20, R0, 0x2, R32 ;  /* 0x0000000200147825 */ /* 0x004fc600078e0220 */
[----:B------:R0:W2:Y:S04]  /*bd10*/  LDG.E.U16 R183, [R18.64] ;  /* 0x0000000412b77981 */ /* 0x0000a8000c1e1500 */
[----:B------:R4:W2:Y:S04]  /*bd20*/  LDG.E.U16 R173, [R20.64] ;  /* 0x0000000414ad7981 */ /* 0x0008a8000c1e1500 */
[----:B------:R-:W2:Y:S01]  /*bd30*/  LDL.64 R36, [R1+0x348] ;  /* 0x0003480001247983 */ /* 0x000ea20000100a00 */
[----:B0-----:R-:W-:-:S03]  /*bd40*/  IMAD.WIDE R18, R0, 0x2, R42 ;  /* 0x0000000200127825 */ /* 0x001fc600078e022a */
[----:B------:R-:W2:Y:S04]  /*bd50*/  LDL.64 R42, [R1+0x320] ;  /* 0x00032000012a7983 */ /* 0x000ea80000100a00 */
[----:B------:R-:W2:Y:S04]  /*bd60*/  LDL.64 R32, [R1+0x338] ;  /* 0x0003380001207983 */ /* 0x000ea80000100a00 */
[----:B------:R0:W2:Y:S04]  /*bd70*/  LDG.E.U16 R171, [R18.64] ;  /* 0x0000000412ab7981 */ /* 0x0000a8000c1e1500 */
[----:B------:R-:W2:Y:S04]  /*bd80*/  LDL.64 R114, [R1+0x2d8] ;  /* 0x0002d80001727983 */ /* 0x000ea80000100a00 */
[----:B------:R-:W2:Y:S01]  /*bd90*/  LDL.64 R148, [R1+0x230] ;  /* 0x0002300001947983 */ /* 0x000ea20000100a00 */
[----:B------:R-:W-:-:S03]  /*bda0*/  FADD R240, -R10, R2 ;  /* 0x000000020af07221 */ /* 0x000fc60000000100 */
[----:B------:R-:W0:Y:S01]  /*bdb0*/  LDS R242, [R241.X4] ;  /* 0x00000000f1f27984 */ /* 0x000e220000004800 */
[----:B-1----:R-:W-:-:S03]  /*bdc0*/  IMAD.WIDE R26, R0, 0x2, R30 ;  /* 0x00000002001a7825 */ /* 0x002fc600078e021e */
[----:B------:R-:W1:Y:S04]  /*bdd0*/  LDS R241, [R241.X4+0x80] ;  /* 0x00008000f1f17984 */ /* 0x000e680000004800 */
[----:B------:R-:W2:Y:S01]  /*bde0*/  LDL.64 R30, [R1+0x330] ;  /* 0x00033000011e7983 */ /* 0x000ea20000100a00 */
[----:B------:R-:W-:-:S03]  /*bdf0*/  IMAD.WIDE R24, R0, 0x2, R28 ;  /* 0x0000000200187825 */ /* 0x000fc600078e021c */
[----:B------:R-:W2:Y:S04]  /*be00*/  LDL.64 R28, [R1+0x328] ;  /* 0x00032800011c7983 */ /* 0x000ea80000100a00 */
[----:B------:R0:W2:Y:S04]  /*be10*/  LDG.E.U16 R169, [R26.64] ;  /* 0x000000041aa97981 */ /* 0x0000a8000c1e1500 */
[----:B------:R0:W2:Y:S01]  /*be20*/  LDG.E.U16 R167, [R24.64] ;  /* 0x0000000418a77981 */ /* 0x0000a2000c1e1500 */
[----:B---3--:R-:W-:-:S03]  /*be30*/  IMAD.WIDE R22, R0, 0x2, R40 ;  /* 0x0000000200167825 */ /* 0x008fc600078e0228 */
[----:B------:R-:W3:Y:S04]  /*be40*/  LDL.64 R40, [R1+0x318] ;  /* 0x0003180001287983 */ /* 0x000ee80000100a00 */
[----:B0-----:R0:W3:Y:S01]  /*be50*/  LDG.E.U16 R27, [R22.64] ;  /* 0x00000004161b7981 */ /* 0x0010e2000c1e1500 */
[----:B----4-:R-:W-:-:S03]  /*be60*/  IMAD.WIDE R20, R0, 0x2, R38 ;  /* 0x0000000200147825 */ /* 0x010fc600078e0226 */
[----:B------:R-:W4:Y:S04]  /*be70*/  LDL.64 R38, [R1+0x300] ;  /* 0x0003000001267983 */ /* 0x000f280000100a00 */
[----:B------:R0:W4:Y:S01]  /*be80*/  LDG.E.U16 R145, [R20.64] ;  /* 0x0000000414917981 */ /* 0x000122000c1e1500 */
[----:B------:R-:W-:-:S03]  /*be90*/  IMAD.WIDE R18, R0, 0x2, R112 ;  /* 0x0000000200127825 */ /* 0x000fc600078e0270 */
[----:B------:R-:W4:Y:S04]  /*bea0*/  LDL.64 R112, [R1+0x2d0] ;  /* 0x0002d00001707983 */ /* 0x000f280000100a00 */
[----:B------:R0:W4:Y:S02]  /*beb0*/  LDG.E.U16 R18, [R18.64] ;  /* 0x0000000412127981 */ /* 0x000124000c1e1500 */
[C---:B0-----:R-:W-:Y:S02]  /*bec0*/  IMAD.WIDE R20, R0.reuse, 0x2, R34 ;  /* 0x0000000200147825 */ /* 0x041fe400078e0222 */
[----:B------:R-:W4:Y:S02]  /*bed0*/  LDL.64 R34, [R1+0x2e8] ;  /* 0x0002e80001227983 */ /* 0x000f240000100a00 */
[----:B------:R-:W-:-:S02]  /*bee0*/  IMAD.WIDE R22, R0, 0x2, R44 ;  /* 0x0000000200167825 */ /* 0x000fc400078e022c */
[----:B------:R0:W4:Y:S04]  /*bef0*/  LDG.E.U16 R45, [R20.64] ;  /* 0x00000004142d7981 */ /* 0x000128000c1e1500 */
[----:B------:R3:W4:Y:S01]  /*bf00*/  LDG.E.U16 R127, [R22.64] ;  /* 0x00000004167f7981 */ /* 0x000722000c1e1500 */
[----:B------:R-:W-:-:S03]  /*bf10*/  IMAD.WIDE R136, R0, 0x2, R46 ;  /* 0x0000000200887825 */ /* 0x000fc600078e022e */
[----:B------:R-:W4:Y:S01]  /*bf20*/  LDL.64 R46, [R1+0x2f0] ;  /* 0x0002f000012e7983 */ /* 0x000f220000100a00 */
[----:B0-----:R-:W-:-:S03]  /*bf30*/  IMAD.WIDE R20, R0, 0x2, R122 ;  /* 0x0000000200147825 */ /* 0x001fc600078e027a */
[----:B------:R-:W4:Y:S04]  /*bf40*/  LDL.64 R122, [R1+0x2b0] ;  /* 0x0002b000017a7983 */ /* 0x000f280000100a00 */
[----:B------:R0:W4:Y:S01]  /*bf50*/  LDG.E.U16 R126, [R20.64] ;  /* 0x00000004147e7981 */ /* 0x000122000c1e1500 */
[----:B--2---:R-:W-:-:S03]  /*bf60*/  IMAD.WIDE R118, R0, 0x2, R36 ;  /* 0x0000000200767825 */ /* 0x004fc600078e0224 */
[----:B------:R2:W2:Y:S01]  /*bf70*/  LDG.E.U16 R136, [R136.64] ;  /* 0x0000000488887981 */ /* 0x0004a2000c1e1500 */
[----:B------:R-:W-:-:S03]  /*bf80*/  IMAD.WIDE R24, R0, 0x2, R42 ;  /* 0x0000000200187825 */ /* 0x000fc600078e022a */
[----:B------:R-:W2:Y:S01]  /*bf90*/  LDL.64 R42, [R1+0x2c8] ;  /* 0x0002c800012a7983 */ /* 0x000ea20000100a00 */
[----:B------:R-:W-:-:S03]  /*bfa0*/  IMAD.WIDE R36, R0, 0x2, R32 ;  /* 0x0000000200247825 */ /* 0x000fc600078e0220 */
[----:B------:R-:W2:Y:S04]  /*bfb0*/  LDL.64 R32, [R1+0x2e0] ;  /* 0x0002e00001207983 */ /* 0x000ea80000100a00 */
[----:B------:R0:W2:Y:S04]  /*bfc0*/  LDG.E.U16 R144, [R24.64] ;  /* 0x0000000418907981 */ /* 0x0000a8000c1e1500 */
[----:B------:R0:W2:Y:S04]  /*bfd0*/  LDG.E.U16 R118, [R118.64] ;  /* 0x0000000476767981 */ /* 0x0000a8000c1e1500 */
[----:B------:R0:W2:Y:S01]  /*bfe0*/  LDG.E.U16 R36, [R36.64] ;  /* 0x0000000424247981 */ /* 0x0000a2000c1e1500 */
[----:B------:R-:W-:-:S04]  /*bff0*/  IMAD.WIDE R30, R0, 0x2, R30 ;  /* 0x00000002001e7825 */ /* 0x000fc800078e021e */
[C---:B------:R-:W-:Y:S01]  /*c000*/  IMAD.WIDE R28, R0.reuse, 0x2, R28 ;  /* 0x00000002001c7825 */ /* 0x040fe200078e021c */
[----:B------:R0:W2:Y:S04]  /*c010*/  LDG.E.U16 R26, [R30.64] ;  /* 0x000000041e1a7981 */ /* 0x0000a8000c1e1500 */
[----:B------:R4:W2:Y:S01]  /*c020*/  LDG.E.U16 R157, [R28.64] ;  /* 0x000000041c9d7981 */ /* 0x0008a2000c1e1500 */
[----:B0-----:R-:W-:-:S03]  /*c030*/  IMAD.WIDE R30, R0, 0x2, R120 ;  /* 0x00000002001e7825 */ /* 0x001fc600078e0278 */
[----:B------:R-:W2:Y:S01]  /*c040*/  LDL.64 R120, [R1+0x298] ;  /* 0x0002980001787983 */ /* 0x000ea20000100a00 */
[----:B---3--:R-:W-:-:S03]  /*c050*/  IMAD.WIDE R22, R0, 0x2, R40 ;  /* 0x0000000200167825 */ /* 0x008fc600078e0228 */
[----:B------:R-:W3:Y:S01]  /*c060*/  LDL.64 R40, [R1+0x2c0] ;  /* 0x0002c00001287983 */ /* 0x000ee20000100a00 */
[----:B------:R-:W-:-:S03]  /*c070*/  IMAD.WIDE R24, R0, 0x2, R116 ;  /* 0x0000000200187825 */ /* 0x000fc600078e0274 */
[----:B------:R0:W3:Y:S01]  /*c080*/  LDG.E.U16 R135, [R22.64] ;  /* 0x0000000416877981 */ /* 0x0000e2000c1e1500 */
[----:B----4-:R-:W-:-:S03]  /*c090*/  IMAD.WIDE R28, R0, 0x2, R38 ;  /* 0x00000002001c7825 */ /* 0x010fc600078e0226 */
[----:B------:R-:W4:Y:S04]  /*c0a0*/  LDL.64 R38, [R1+0x2b8] ;  /* 0x0002b80001267983 */ /* 0x000f280000100a00 */
[----:B------:R0:W4:Y:S04]  /*c0b0*/  LDG.E.U16 R44, [R28.64] ;  /* 0x000000041c2c7981 */ /* 0x000128000c1e1500 */
[----:B------:R1:W4:Y:S01]  /*c0c0*/  LDG.E.U16 R117, [R30.64] ;  /* 0x000000041e757981 */ /* 0x000322000c1e1500 */
[----:B0-----:R-:W-:-:S03]  /*c0d0*/  IMAD.WIDE R28, R0, 0x2, R112 ;  /* 0x00000002001c7825 */ /* 0x001fc600078e0270 */
[----:B------:R-:W4:Y:S01]  /*c0e0*/  LDL.64 R112, [R1+0x278] ;  /* 0x0002780001707983 */ /* 0x000f220000100a00 */
[----:B-1----:R-:W-:-:S03]  /*c0f0*/  IMAD.WIDE R30, R0, 0x2, R114 ;  /* 0x00000002001e7825 */ /* 0x002fc600078e0272 */
[----:B------:R-:W4:Y:S04]  /*c100*/  LDL.64 R114, [R1+0x270] ;  /* 0x0002700001727983 */ /* 0x000f280000100a00 */
[----:B------:R0:W4:Y:S04]  /*c110*/  LDG.E.U16 R134, [R30.64] ;  /* 0x000000041e867981 */ /* 0x000128000c1e1500 */
[----:B------:R1:W4:Y:S01]  /*c120*/  LDG.E.U16 R125, [R28.64] ;  /* 0x000000041c7d7981 */ /* 0x000322000c1e1500 */
[----:B------:R-:W-:-:S03]  /*c130*/  IMAD.WIDE R20, R0, 0x2, R34 ;  /* 0x0000000200147825 */ /* 0x000fc600078e0222 */
[----:B------:R0:W4:Y:S04]  /*c140*/  LDG.E.U16 R35, [R24.64] ;  /* 0x0000000418237981 */ /* 0x000128000c1e1500 */
[----:B------:R3:W4:Y:S01]  /*c150*/  LDG.E.U16 R156, [R20.64] ;  /* 0x00000004149c7981 */ /* 0x000722000c1e1500 */
[----:B------:R-:W-:-:S03]  /*c160*/  IMAD.WIDE R22, R0, 0x2, R46 ;  /* 0x0000000200167825 */ /* 0x000fc600078e022e */
[----:B------:R-:W4:Y:S04]  /*c170*/  LDL.64 R46, [R1+0x290] ;  /* 0x00029000012e7983 */ /* 0x000f280000100a00 */
[----:B0-----:R0:W4:Y:S01]  /*c180*/  LDG.E.U16 R25, [R22.64] ;  /* 0x0000000416197981 */ /* 0x001122000c1e1500 */
[----:B------:R-:W-:-:S03]  /*c190*/  IMAD.WIDE R30, R0, 0x2, R122 ;  /* 0x00000002001e7825 */ /* 0x000fc600078e027a */
[----:B------:R-:W4:Y:S01]  /*c1a0*/  LDL.64 R122, [R1+0x258] ;  /* 0x00025800017a7983 */ /* 0x000f220000100a00 */
[----:B--2---:R-:W-:-:S03]  /*c1b0*/  IMAD.WIDE R32, R0, 0x2, R32 ;  /* 0x0000000200207825 */ /* 0x004fc600078e0220 */
[----:B------:R2:W4:Y:S01]  /*c1c0*/  LDG.E.U16 R24, [R30.64] ;  /* 0x000000041e187981 */ /* 0x000522000c1e1500 */
[----:B0-----:R-:W-:-:S03]  /*c1d0*/  IMAD.WIDE R22, R0, 0x2, R42 ;  /* 0x0000000200167825 */ /* 0x001fc600078e022a */
[----:B------:R4:W4:Y:S04]  /*c1e0*/  LDG.E.U16 R143, [R32.64] ;  /* 0x00000004208f7981 */ /* 0x000928000c1e1500 */
[----:B------:R0:W4:Y:S02]  /*c1f0*/  LDG.E.U16 R116, [R22.64] ;  /* 0x0000000416747981 */ /* 0x000124000c1e1500 */
[----:B0-----:R-:W-:-:S05]  /*c200*/  IMAD.WIDE R22, R0, 0x2, R132 ;  /* 0x0000000200167825 */ /* 0x001fca00078e0284 */
[----:B------:R0:W4:Y:S01]  /*c210*/  LDG.E.U16 R142, [R22.64] ;  /* 0x00000004168e7981 */ /* 0x000122000c1e1500 */
[----:B---3--:R-:W-:-:S03]  /*c220*/  IMAD.WIDE R20, R0, 0x2, R40 ;  /* 0x0000000200147825 */ /* 0x008fc600078e0228 */
[----:B------:R-:W3:Y:S04]  /*c230*/  LDL.64 R40, [R1+0x268] ;  /* 0x0002680001287983 */ /* 0x000ee80000100a00 */
[----:B------:R0:W3:Y:S02]  /*c240*/  LDG.E.U16 R43, [R20.64] ;  /* 0x00000004142b7981 */ /* 0x0000e4000c1e1500 */
[C---:B0-----:R-:W-:Y:S02]  /*c250*/  IMAD.WIDE R20, R0.reuse, 0x2, R120 ;  /* 0x0000000200147825 */ /* 0x041fe400078e0278 */
[----:B------:R-:W3:Y:S02]  /*c260*/  LDL.64 R120, [R1+0x250] ;  /* 0x0002500001787983 */ /* 0x000ee40000100a00 */
[----:B----4-:R-:W-:-:S02]  /*c270*/  IMAD.WIDE R32, R0, 0x2, R38 ;  /* 0x0000000200207825 */ /* 0x010fc400078e0226 */
[----:B------:R-:W2:Y:S02]  /*c280*/  LDL.64 R38, [R1+0x260] ;  /* 0x0002600001267983 */ /* 0x000ea40000100a00 */
[C---:B------:R-:W-:Y:S02]  /*c290*/  IMAD.WIDE R22, R0.reuse, 0x2, R112 ;  /* 0x0000000200167825 */ /* 0x040fe400078e0270 */
[----:B------:R-:W2:Y:S02]  /*c2a0*/  LDL.64 R112, [R1+0x240] ;  /* 0x0002400001707983 */ /* 0x000ea40000100a00 */
[C---:B-1----:R-:W-:Y:S02]  /*c2b0*/  IMAD.WIDE R28, R0.reuse, 0x2, R138 ;  /* 0x00000002001c7825 */ /* 0x042fe400078e028a */
[----:B------:R0:W2:Y:S04]  /*c2c0*/  LDG.E.U16 R34, [R32.64] ;  /* 0x0000000420227981 */ /* 0x0000a8000c1e1500 */
[----:B------:R1:W2:Y:S02]  /*c2d0*/  LDG.E.U16 R151, [R28.64] ;  /* 0x000000041c977981 */ /* 0x0002a4000c1e1500 */
[----:B--2---:R-:W-:-:S02]  /*c2e0*/  IMAD.WIDE R30, R0, 0x2, R130 ;  /* 0x00000002001e7825 */ /* 0x004fc400078e0282 */
[----:B------:R2:W2:Y:S04]  /*c2f0*/  LDG.E.U16 R133, [R20.64] ;  /* 0x0000000414857981 */ /* 0x0004a8000c1e1500 */
[----:B------:R-:W2:Y:S01]  /*c300*/  LDL.64 R130, [R1+0x210] ;  /* 0x0002100001827983 */ /* 0x000ea20000100a00 */
[----:B-1----:R-:W-:-:S03]  /*c310*/  IMAD.WIDE R28, R0, 0x2, R128 ;  /* 0x00000002001c7825 */ /* 0x002fc600078e0280 */
[----:B------:R-:W2:Y:S04]  /*c320*/  LDL.64 R138, [R1+0x220] ;  /* 0x00022000018a7983 */ /* 0x000ea80000100a00 */
[----:B------:R1:W2:Y:S02]  /*c330*/  LDG.E.U16 R42, [R28.64] ;  /* 0x000000041c2a7981 */ /* 0x0002a4000c1e1500 */
[C---:B--2---:R-:W-:Y:S02]  /*c340*/  IMAD.WIDE R20, R0.reuse, 0x2, R114 ;  /* 0x0000000200147825 */ /* 0x044fe400078e0272 */
[----:B------:R2:W2:Y:S04]  /*c350*/  LDG.E.U16 R115, [R30.64] ;  /* 0x000000041e737981 */ /* 0x0004a8000c1e1500 */
[----:B------:R-:W2:Y:S01]  /*c360*/  LDL.64 R128, [R1+0x208] ;  /* 0x0002080001807983 */ /* 0x000ea20000100a00 */
[----:B0-----:R-:W-:-:S03]  /*c370*/  IMAD.WIDE R32, R0, 0x2, R46 ;  /* 0x0000000200207825 */ /* 0x001fc600078e022e */
[----:B------:R-:W2:Y:S04]  /*c380*/  LDL.64 R46, [R1+0x248] ;  /* 0x00024800012e7983 */ /* 0x000ea80000100a00 */
[----:B------:R0:W2:Y:S02]  /*c390*/  LDG.E.U16 R124, [R32.64] ;  /* 0x00000004207c7981 */ /* 0x0000a4000c1e1500 */
[----:B--2---:R-:W-:-:S05]  /*c3a0*/  IMAD.WIDE R30, R0, 0x2, R122 ;  /* 0x00000002001e7825 */ /* 0x004fca00078e027a */
[----:B------:R2:W2:Y:S04]  /*c3b0*/  LDG.E.U16 R132, [R30.64] ;  /* 0x000000041e847981 */ /* 0x0004a8000c1e1500 */
[----:B0-----:R0:W2:Y:S04]  /*c3c0*/  LDG.E.U16 R33, [R22.64] ;  /* 0x0000000416217981 */ /* 0x0010a8000c1e1500 */
[----:B0-----:R0:W2:Y:S01]  /*c3d0*/  LDG.E.U16 R23, [R20.64] ;  /* 0x0000000414177981 */ /* 0x0010a2000c1e1500 */
[----:B---3--:R-:W-:-:S05]  /*c3e0*/  IMAD.WIDE R40, R0, 0x2, R40 ;  /* 0x0000000200287825 */ /* 0x008fca00078e0228 */
[----:B------:R3:W4:Y:S01]  /*c3f0*/  LDG.E.U16 R150, [R40.64] ;  /* 0x0000000428967981 */ /* 0x000722000c1e1500 */
[----:B-1----:R-:W-:-:S03]  /*c400*/  IMAD.WIDE R28, R0, 0x2, R120 ;  /* 0x00000002001c7825 */ /* 0x002fc600078e0278 */
[----:B------:R-:W4:Y:S04]  /*c410*/  LDL.64 R120, [R1+0x200] ;  /* 0x0002000001787983 */ /* 0x000f280000100a00 */
[----:B------:R1:W4:Y:S01]  /*c420*/  LDG.E.U16 R123, [R28.64] ;  /* 0x000000041c7b7981 */ /* 0x000322000c1e1500 */
[----:B--2---:R-:W-:-:S04]  /*c430*/  IMAD.WIDE R38, R0, 0x2, R38 ;  /* 0x0000000200267825 */ /* 0x004fc800078e0226 */
[C---:B---3--:R-:W-:Y:S01]  /*c440*/  IMAD.WIDE R40, R0.reuse, 0x2, R112 ;  /* 0x0000000200287825 */ /* 0x048fe200078e0270 */
[----:B------:R2:W3:Y:S03]  /*c450*/  LDG.E.U16 R141, [R38.64] ;  /* 0x00000004268d7981 */ /* 0x0004e6000c1e1500 */
[C---:B-1----:R-:W-:Y:S01]  /*c460*/  IMAD.WIDE R28, R0.reuse, 0x2, R146 ;  /* 0x00000002001c7825 */ /* 0x042fe200078e0292 */
[----:B------:R-:W3:Y:S04]  /*c470*/  LDL.64 R112, [R1+0x1f8] ;  /* 0x0001f80001707983 */ /* 0x000ee80000100a00 */
[----:B------:R-:W3:Y:S01]  /*c480*/  LDL.64 R146, [R1+0x1e8] ;  /* 0x0001e80001927983 */ /* 0x000ee20000100a00 */
[----:B--2---:R-:W-:-:S03]  /*c490*/  IMAD.WIDE R38, R0, 0x2, R158 ;  /* 0x0000000200267825 */ /* 0x004fc600078e029e */
[----:B------:R-:W2:Y:S04]  /*c4a0*/  LDL.64 R158, [R1+0x1f0] ;  /* 0x0001f000019e7983 */ /* 0x000ea80000100a00 */
[----:B------:R1:W2:Y:S01]  /*c4b0*/  LDG.E.U16 R32, [R38.64] ;  /* 0x0000000426207981 */ /* 0x0002a2000c1e1500 */
[----:B------:R-:W-:-:S03]  /*c4c0*/  IMAD.WIDE R30, R0, 0x2, R148 ;  /* 0x00000002001e7825 */ /* 0x000fc600078e0294 */
[----:B------:R4:W2:Y:S04]  /*c4d0*/  LDG.E.U16 R149, [R28.64] ;  /* 0x000000041c957981 */ /* 0x0008a8000c1e1500 */
[----:B------:R0:W2:Y:S01]  /*c4e0*/  LDG.E.U16 R22, [R30.64] ;  /* 0x000000041e167981 */ /* 0x0000a2000c1e1500 */
[----:B-1----:R-:W-:-:S03]  /*c4f0*/  IMAD.WIDE R38, R0, 0x2, R130 ;  /* 0x0000000200267825 */ /* 0x002fc600078e0282 */
[----:B------:R1:W2:Y:S04]  /*c500*/  LDG.E.U16 R41, [R40.64] ;  /* 0x0000000428297981 */ /* 0x0002a8000c1e1500 */
[----:B------:R3:W2:Y:S01]  /*c510*/  LDG.E.U16 R122, [R38.64] ;  /* 0x00000004267a7981 */ /* 0x0006a2000c1e1500 */
[----:B0-----:R-:W-:-:S03]  /*c520*/  IMAD.WIDE R20, R0, 0x2, R46 ;  /* 0x0000000200147825 */ /* 0x001fc600078e022e */
[----:B------:R-:W2:Y:S04]  /*c530*/  LDL.64 R46, [R1+0x218] ;  /* 0x00021800012e7983 */ /* 0x000ea80000100a00 */
[----:B------:R0:W2:Y:S01]  /*c540*/  LDG.E.U16 R114, [R20.64] ;  /* 0x0000000414727981 */ /* 0x0000a2000c1e1500 */
[----:B------:R-:W-:-:S03]  /*c550*/  IMAD.WIDE R30, R0, 0x2, R128 ;  /* 0x00000002001e7825 */ /* 0x000fc600078e0280 */
[----:B------:R-:W2:Y:S01]  /*c560*/  LDL.64 R128, [R1+0x1d8] ;  /* 0x0001d80001807983 */ /* 0x000ea20000100a00 */
[----:B0-----:R-:W-:-:S03]  /*c570*/  IMAD.WIDE R20, R0, 0x2, R138 ;  /* 0x0000000200147825 */ /* 0x001fc600078e028a */
[----:B------:R-:W2:Y:S04]  /*c580*/  LDL.64 R138, [R1+0x1e0] ;  /* 0x0001e000018a7983 */ /* 0x000ea80000100a00 */
[----:B------:R0:W2:Y:S01]  /*c590*/  LDG.E.U16 R140, [R20.64] ;  /* 0x00000004148c7981 */ /* 0x0000a2000c1e1500 */
[----:B----4-:R-:W-:-:S03]  /*c5a0*/  IMAD.WIDE R28, R0, 0x2, R120 ;  /* 0x00000002001c7825 */ /* 0x010fc600078e0278 */
[----:B------:R-:W4:Y:S04]  /*c5b0*/  LDL.64 R120, [R1+0x1c8] ;  /* 0x0001c80001787983 */ /* 0x000f280000100a00 */
[----:B-1----:R1:W4:Y:S01]  /*c5c0*/  LDG.E.U16 R40, [R28.64] ;  /* 0x000000041c287981 */ /* 0x002322000c1e1500 */
[----:B---3--:R-:W-:-:S03]  /*c5d0*/  IMAD.WIDE R38, R0, 0x2, R146 ;  /* 0x0000000200267825 */ /* 0x008fc600078e0292 */
[----:B------:R-:W3:Y:S01]  /*c5e0*/  LDL.64 R146, [R1+0x198] ;  /* 0x0001980001927983 */ /* 0x000ee20000100a00 */
[----:B0-----:R-:W-:-:S03]  /*c5f0*/  IMAD.WIDE R20, R0, 0x2, R112 ;  /* 0x0000000200147825 */ /* 0x001fc600078e0270 */
[----:B------:R0:W3:Y:S04]  /*c600*/  LDG.E.U16 R148, [R38.64] ;  /* 0x0000000426947981 */ /* 0x0000e8000c1e1500 */
[----:B------:R1:W3:Y:S04]  /*c610*/  LDG.E.U16 R113, [R30.64] ;  /* 0x000000041e717981 */ /* 0x0002e8000c1e1500 */
[----:B0-----:R-:W3:Y:S04]  /*c620*/  LDL.64 R38, [R1+0x1d0] ;  /* 0x0001d00001267983 */ /* 0x001ee80000100a00 */
[----:B-1----:R2:W3:Y:S02]  /*c630*/  LDG.E.U16 R31, [R20.64] ;  /* 0x00000004141f7981 */ /* 0x0024e4000c1e1500 */
[----:B--2---:R-:W-:-:S02]  /*c640*/  IMAD.WIDE R20, R0, 0x2, R158 ;  /* 0x0000000200147825 */ /* 0x004fc400078e029e */
[----:B------:R-:W3:Y:S02]  /*c650*/  LDL.64 R158, [R1+0x1c0] ;  /* 0x0001c000019e7983 */ /* 0x000ee40000100a00 */
[C---:B------:R-:W-:Y:S02]  /*c660*/  IMAD.WIDE R46, R0.reuse, 0x2, R46 ;  /* 0x00000002002e7825 */ /* 0x040fe400078e022e */
[----:B------:R0:W3:Y:S04]  /*c670*/  LDG.E.U16 R21, [R20.64] ;  /* 0x0000000414157981 */ /* 0x0000e8000c1e1500 */
[----:B------:R1:W3:Y:S01]  /*c680*/  LDG.E.U16 R131, [R46.64] ;  /* 0x000000042e837981 */ /* 0x0002e2000c1e1500 */
[----:B------:R-:W-:-:S04]  /*c690*/  IMAD.WIDE R28, R0, 0x2, R138 ;  /* 0x00000002001c7825 */ /* 0x000fc800078e028a */
[C---:B-1----:R-:W-:Y:S01]  /*c6a0*/  IMAD.WIDE R46, R0.reuse, 0x2, R128 ;  /* 0x00000002002e7825 */ /* 0x042fe200078e0280 */
[----:B------:R4:W3:Y:S04]  /*c6b0*/  LDG.E.U16 R139, [R28.64] ;  /* 0x000000041c8b7981 */ /* 0x0008e8000c1e1500 */
[----:B------:R-:W3:Y:S04]  /*c6c0*/  LDL.64 R128, [R1+0x1a8] ;  /* 0x0001a80001807983 */ /* 0x000ee80000100a00 */
[----:B------:R1:W3:Y:S01]  /*c6d0*/  LDG.E.U16 R130, [R46.64] ;  /* 0x000000042e827981 */ /* 0x0002e2000c1e1500 */
[----:B----4-:R-:W-:-:S05]  /*c6e0*/  IMAD.WIDE R28, R0, 0x2, R120 ;  /* 0x00000002001c7825 */ /* 0x010fca00078e0278 */
[----:B------:R4:W2:Y:S02]  /*c6f0*/  LDG.E.U16 R112, [R28.64] ;  /* 0x000000041c707981 */ /* 0x0008a4000c1e1500 */
[C---:B----4-:R-:W-:Y:S02]  /*c700*/  IMAD.WIDE R28, R0.reuse, 0x2, R160 ;  /* 0x00000002001c7825 */ /* 0x050fe400078e02a0 */
[----:B------:R-:W4:Y:S04]  /*c710*/  LDL.64 R160, [R1+0x170] ;  /* 0x0001700001a07983 */ /* 0x000f280000100a00 */
[----:B0-----:R0:W2:Y:S01]  /*c720*/  LDG.E.U16 R20, [R28.64] ;  /* 0x000000041c147981 */ /* 0x0010a2000c1e1500 */
[----:B---3--:R-:W-:-:S05]  /*c730*/  IMAD.WIDE R38, R0, 0x2, R38 ;  /* 0x0000000200267825 */ /* 0x008fca00078e0226 */
[----:B------:R3:W2:Y:S02]  /*c740*/  LDG.E.U16 R121, [R38.64] ;  /* 0x0000000426797981 */ /* 0x0006a4000c1e1500 */
[C---:B---3--:R-:W-:Y:S02]  /*c750*/  IMAD.WIDE R38, R0.reuse, 0x2, R158 ;  /* 0x0000000200267825 */ /* 0x048fe400078e029e */
[----:B------:R-:W3:Y:S02]  /*c760*/  LDL.64 R158, [R1+0x190] ;  /* 0x00019000019e7983 */ /* 0x000ee40000100a00 */
[C---:B0-----:R-:W-:Y:S02]  /*c770*/  IMAD.WIDE R28, R0.reuse, 0x2, R146 ;  /* 0x00000002001c7825 */ /* 0x041fe400078e0292 */
[----:B------:R0:W2:Y:S02]  /*c780*/  LDG.E.U16 R39, [R38.64] ;  /* 0x0000000426277981 */ /* 0x0000a4000c1e1500 */
[----:B-1----:R-:W-:-:S02]  /*c790*/  IMAD.WIDE R46, R0, 0x2, R164 ;  /* 0x00000002002e7825 */ /* 0x002fc400078e02a4 */
[----:B------:R-:W2:Y:S04]  /*c7a0*/  LDL.64 R164, [R1+0x168] ;  /* 0x0001680001a47983 */ /* 0x000ea80000100a00 */
[----:B------:R1:W2:Y:S01]  /*c7b0*/  LDG.E.U16 R30, [R46.64] ;  /* 0x000000042e1e7981 */ /* 0x0002a2000c1e1500 */
[----:B------:R-:W-:-:S05]  /*c7c0*/  IMAD.WIDE R128, R0, 0x2, R128 ;  /* 0x0000000200807825 */ /* 0x000fca00078e0280 */
[----:B------:R0:W2:Y:S04]  /*c7d0*/  LDG.E.U16 R147, [R128.64] ;  /* 0x0000000480937981 */ /* 0x0000a8000c1e1500 */
[----:B0-----:R0:W2:Y:S04]  /*c7e0*/  LDG.E.U16 R129, [R28.64] ;  /* 0x000000041c817981 */ /* 0x0010a8000c1e1500 */
[----:B0-----:R-:W2:Y:S01]  /*c7f0*/  LDL.64 R28, [R1+0x180] ;  /* 0x00018000011c7983 */ /* 0x001ea20000100a00 */
[----:B-1----:R-:W-:-:S03]  /*c800*/  IMAD.WIDE R46, R0, 0x2, R162 ;  /* 0x00000002002e7825 */ /* 0x002fc600078e02a2 */
[----:B------:R-:W2:Y:S04]  /*c810*/  LDL.64 R162, [R1+0x160] ;  /* 0x0001600001a27983 */ /* 0x000ea80000100a00 */
[----:B------:R0:W2:Y:S04]  /*c820*/  LDG.E.U16 R138, [R46.64] ;  /* 0x000000042e8a7981 */ /* 0x0000a8000c1e1500 */
[----:B0-----:R-:W2:Y:S01]  /*c830*/  LDL.64 R46, [R1+0x188] ;  /* 0x00018800012e7983 */ /* 0x001ea20000100a00 */
[----:B----4-:R-:W-:-:S05]  /*c840*/  IMAD.WIDE R160, R0, 0x2, R160 ;  /* 0x0000000200a07825 */ /* 0x010fca00078e02a0 */
[----:B------:R0:W4:Y:S04]  /*c850*/  LDG.E.U16 R19, [R160.64] ;  /* 0x00000004a0137981 */ /* 0x000128000c1e1500 */
[----:B0-----:R-:W4:Y:S01]  /*c860*/  LDL.64 R160, [R1+0x158] ;  /* 0x0001580001a07983 */ /* 0x001f220000100a00 */
[----:B---3--:R-:W-:-:S05]  /*c870*/  IMAD.WIDE R158, R0, 0x2, R158 ;  /* 0x00000002009e7825 */ /* 0x008fca00078e029e */
[----:B------:R0:W3:Y:S04]  /*c880*/  LDG.E.U16 R120, [R158.64] ;  /* 0x000000049e787981 */ /* 0x0000e8000c1e1500 */
[----:B0-----:R-:W3:Y:S01]  /*c890*/  LDL.64 R158, [R1+0x178] ;  /* 0x00017800019e7983 */ /* 0x001ee20000100a00 */
[----:B--2---:R-:W-:-:S05]  /*c8a0*/  IMAD.WIDE R28, R0, 0x2, R28 ;  /* 0x00000002001c7825 */ /* 0x004fca00078e021c */
[----:B------:R3:W2:Y:S01]  /*c8b0*/  LDG.E.U16 R38, [R28.64] ;  /* 0x000000041c267981 */ /* 0x0006a2000c1e1500 */
[----:B------:R-:W-:-:S05]  /*c8c0*/  IMAD.WIDE R162, R0, 0x2, R162 ;  /* 0x0000000200a27825 */ /* 0x000fca00078e02a2 */
[----:B------:R0:W2:Y:S04]  /*c8d0*/  LDG.E.U16 R137, [R162.64] ;  /* 0x00000004a2897981 */ /* 0x0000a8000c1e1500 */
[----:B0-----:R-:W2:Y:S01]  /*c8e0*/  LDL.64 R162, [R1+0x148] ;  /* 0x0001480001a27983 */ /* 0x001ea20000100a00 */
[----:B----4-:R-:W-:-:S05]  /*c8f0*/  IMAD.WIDE R160, R0, 0x2, R160 ;  /* 0x0000000200a07825 */ /* 0x010fca00078e02a0 */
[----:B------:R0:W4:Y:S04]  /*c900*/  LDG.E.U16 R128, [R160.64] ;  /* 0x00000004a0807981 */ /* 0x000128000c1e1500 */
[----:B0-----:R-:W4:Y:S01]  /*c910*/  LDL.64 R160, [R1+0x140] ;  /* 0x0001400001a07983 */ /* 0x001f220000100a00 */
[----:B---3--:R-:W-:-:S04]  /*c920*/  IMAD.WIDE R28, R0, 0x2, R158 ;  /* 0x00000002001c7825 */ /* 0x008fc800078e029e */
[C---:B------:R-:W-:Y:S02]  /*c930*/  IMAD.WIDE R158, R0.reuse, 0x2, R164 ;  /* 0x00000002009e7825 */ /* 0x040fe400078e02a4 */
[----:B------:R-:W3:Y:S04]  /*c940*/  LDL.64 R164, [R1+0x120] ;  /* 0x0001200001a47983 */ /* 0x000ee80000100a00 */
[----:B------:R0:W3:Y:S01]  /*c950*/  LDG.E.U16 R146, [R158.64] ;  /* 0x000000049e927981 */ /* 0x0000e2000c1e1500 */
[----:B------:R-:W-:-:S03]  /*c960*/  IMAD.WIDE R46, R0, 0x2, R46 ;  /* 0x00000002002e7825 */ /* 0x000fc600078e022e */
[----:B------:R1:W3:Y:S04]  /*c970*/  LDG.E.U16 R29, [R28.64] ;  /* 0x000000041c1d7981 */ /* 0x0002e8000c1e1500 */
[----:B------:R1:W3:Y:S04]  /*c980*/  LDG.E.U16 R47, [R46.64] ;  /* 0x000000042e2f7981 */ /* 0x0002e8000c1e1500 */
[----:B0-----:R-:W3:Y:S01]  /*c990*/  LDL.64 R158, [R1+0x150] ;  /* 0x00015000019e7983 */ /* 0x001ee20000100a00 */
[----:B--2---:R-:W-:-:S05]  /*c9a0*/  IMAD.WIDE R162, R0, 0x2, R162 ;  /* 0x0000000200a27825 */ /* 0x004fca00078e02a2 */
[----:B-1----:R0:W2:Y:S04]  /*c9b0*/  LDG.E.U16 R46, [R162.64] ;  /* 0x00000004a22e7981 */ /* 0x0020a8000c1e1500 */
[----:B0-----:R-:W2:Y:S01]  /*c9c0*/  LDL.64 R162, [R1+0x128] ;  /* 0x0001280001a27983 */ /* 0x001ea20000100a00 */
[----:B----4-:R-:W-:-:S05]  /*c9d0*/  IMAD.WIDE R160, R0, 0x2, R160 ;  /* 0x0000000200a07825 */ /* 0x010fca00078e02a0 */
[----:B------:R0:W4:Y:S04]  /*c9e0*/  LDG.E.U16 R37, [R160.64] ;  /* 0x00000004a0257981 */ /* 0x000128000c1e1500 */
[----:B0-----:R-:W2:Y:S01]  /*c9f0*/  LDL.64 R160, [R1+0x130] ;  /* 0x0001300001a07983 */ /* 0x001ea20000100a00 */
[----:B---3--:R-:W-:-:S05]  /*ca00*/  IMAD.WIDE R158, R0, 0x2, R158 ;  /* 0x00000002009e7825 */ /* 0x008fca00078e029e */
[----:B------:R0:W3:Y:S04]  /*ca10*/  LDG.E.U16 R119, [R158.64] ;  /* 0x000000049e777981 */ /* 0x0000e8000c1e1500 */
[----:B0-----:R-:W2:Y:S02]  /*ca20*/  LDL.64 R158, [R1+0x138] ;  /* 0x00013800019e7983 */ /* 0x001ea40000100a00 */
[----:B--2---:R-:W-:-:S05]  /*ca30*/  IMAD.WIDE R158, R0, 0x2, R158 ;  /* 0x00000002009e7825 */ /* 0x004fca00078e029e */
[----:B------:R0:W2:Y:S02]  /*ca40*/  LDG.E.U16 R28, [R158.64] ;  /* 0x000000049e1c7981 */ /* 0x0000a4000c1e1500 */
[----:B0-----:R-:W-:-:S04]  /*ca50*/  IMAD.WIDE R158, R0, 0x2, R160 ;  /* 0x00000002009e7825 */ /* 0x001fc800078e02a0 */
[----:B------:R-:W-:-:S04]  /*ca60*/  IMAD.WIDE R160, R0, 0x2, R162 ;  /* 0x0000000200a07825 */ /* 0x000fc800078e02a2 */
[C---:B------:R-:W-:Y:S02]  /*ca70*/  IMAD.WIDE R162, R0.reuse, 0x2, R164 ;  /* 0x0000000200a27825 */ /* 0x040fe400078e02a4 */
[----:B------:R0:W2:Y:S04]  /*ca80*/  LDG.E.U16 R164, [R158.64] ;  /* 0x000000049ea47981 */ /* 0x0000a8000c1e1500 */
[----:B------:R1:W2:Y:S04]  /*ca90*/  LDG.E.U16 R165, [R160.64] ;  /* 0x00000004a0a57981 */ /* 0x0002a8000c1e1500 */
[----:B------:R3:W2:Y:S04]  /*caa0*/  LDG.E.U16 R166, [R162.64] ;  /* 0x00000004a2a67981 */ /* 0x0006a8000c1e1500 */
[----:B0-----:R-:W2:Y:S04]  /*cab0*/  LDL.64 R158, [R1+0x118] ;  /* 0x00011800019e7983 */ /* 0x001ea80000100a00 */
[----:B-1----:R-:W4:Y:S04]  /*cac0*/  LDL.64 R160, [R1+0x110] ;  /* 0x0001100001a07983 */ /* 0x002f280000100a00 */
[----:B---3--:R-:W3:Y:S01]  /*cad0*/  LDL.64 R162, [R1+0x108] ;  /* 0x0001080001a27983 */ /* 0x008ee20000100a00 */
[----:B--2---:R-:W-:-:S05]  /*cae0*/  IMAD.WIDE R158, R0, 0x2, R158 ;  /* 0x00000002009e7825 */ /* 0x004fca00078e029e */
[----:B------:R0:W2:Y:S04]  /*caf0*/  LDG.E.U16 R168, [R158.64] ;  /* 0x000000049ea87981 */ /* 0x0000a8000c1e1500 */
[----:B0-----:R-:W2:Y:S01]  /*cb00*/  LDL.64 R158, [R1+0x100] ;  /* 0x00010000019e7983 */ /* 0x001ea20000100a00 */
[----:B----4-:R-:W-:-:S05]  /*cb10*/  IMAD.WIDE R160, R0, 0x2, R160 ;  /* 0x0000000200a07825 */ /* 0x010fca00078e02a0 */
[----:B------:R0:W4:Y:S04]  /*cb20*/  LDG.E.U16 R170, [R160.64] ;  /* 0x00000004a0aa7981 */ /* 0x000128000c1e1500 */
[----:B0-----:R-:W3:Y:S01]  /*cb30*/  LDL.64 R160, [R1+0xf8] ;  /* 0x0000f80001a07983 */ /* 0x001ee20000100a00 */
[----:B--2---:R-:W-:-:S05]  /*cb40*/  IMAD.WIDE R158, R0, 0x2, R158 ;  /* 0x00000002009e7825 */ /* 0x004fca00078e029e */
[----:B------:R0:W2:Y:S04]  /*cb50*/  LDG.E.U16 R174, [R158.64] ;  /* 0x000000049eae7981 */ /* 0x0000a8000c1e1500 */
[----:B0-----:R-:W2:Y:S01]  /*cb60*/  LDL.64 R158, [R1+0xe8] ;  /* 0x0000e800019e7983 */ /* 0x001ea20000100a00 */
[----:B---3--:R-:W-:-:S04]  /*cb70*/  IMAD.WIDE R162, R0, 0x2, R162 ;  /* 0x0000000200a27825 */ /* 0x008fc800078e02a2 */
[C---:B------:R-:W-:Y:S01]  /*cb80*/  IMAD.WIDE R160, R0.reuse, 0x2, R160 ;  /* 0x0000000200a07825 */ /* 0x040fe200078e02a0 */
[----:B------:R0:W3:Y:S04]  /*cb90*/  LDG.E.U16 R172, [R162.64] ;  /* 0x00000004a2ac7981 */ /* 0x0000e8000c1e1500 */
[----:B------:R1:W3:Y:S04]  /*cba0*/  LDG.E.U16 R176, [R160.64] ;  /* 0x00000004a0b07981 */ /* 0x0002e8000c1e1500 */
[----:B0-----:R-:W3:Y:S04]  /*cbb0*/  LDL.64 R162, [R1+0xf0] ;  /* 0x0000f00001a27983 */ /* 0x001ee80000100a00 */
[----:B-1----:R-:W4:Y:S01]  /*cbc0*/  LDL.64 R160, [R1+0xe0] ;  /* 0x0000e00001a07983 */ /* 0x002f220000100a00 */
[----:B--2---:R-:W-:-:S05]  /*cbd0*/  IMAD.WIDE R158, R0, 0x2, R158 ;  /* 0x00000002009e7825 */ /* 0x004fca00078e029e */
[----:B------:R0:W2:Y:S04]  /*cbe0*/  LDG.E.U16 R180, [R158.64] ;  /* 0x000000049eb47981 */ /* 0x0000a8000c1e1500 */
[----:B0-----:R-:W2:Y:S01]  /*cbf0*/  LDL.64 R158, [R1+0xd0] ;  /* 0x0000d000019e7983 */ /* 0x001ea20000100a00 */
[----:B---3--:R-:W-:-:S04]  /*cc00*/  IMAD.WIDE R162, R0, 0x2, R162 ;  /* 0x0000000200a27825 */ /* 0x008fc800078e02a2 */
[C---:B----4-:R-:W-:Y:S01]  /*cc10*/  IMAD.WIDE R160, R0.reuse, 0x2, R160 ;  /* 0x0000000200a07825 */ /* 0x050fe200078e02a0 */
[----:B------:R0:W3:Y:S04]  /*cc20*/  LDG.E.U16 R178, [R162.64] ;  /* 0x00000004a2b27981 */ /* 0x0000e8000c1e1500 */
[----:B------:R1:W4:Y:S04]  /*cc30*/  LDG.E.U16 R182, [R160.64] ;  /* 0x00000004a0b67981 */ /* 0x000328000c1e1500 */
        /* <DEDUP_REMOVED lines=51> */
[----:B----4-:R-:W-:Y:S02]  /*cf70*/  IMAD.WIDE R160, R0, 0x2, R160 ;  /* 0x0000000200a07825 */ /* 0x010fe400078e02a0 */
[----:B------:R0:W3:Y:S04]  /*cf80*/  LDG.E.U16 R162, [R162.64] ;  /* 0x00000004a2a27981 */ /* 0x0000e8000c1e1500 */
[----:B------:R1:W4:Y:S01]  /*cf90*/  LDG.E.U16 R160, [R160.64] ;  /* 0x00000004a0a07981 */ /* 0x000322000c1e1500 */
[----:B------:R-:W-:Y:S02]  /*cfa0*/  FMUL R240, R240, 1.4426950216293334961 ;  /* 0x3fb8aa3bf0f07820 */ /* 0x000fe40000400000 */
[----:B--2---:R-:W-:-:S05]  /*cfb0*/  IMAD.WIDE R158, R0, 0x2, R158 ;  /* 0x00000002009e7825 */ /* 0x004fca00078e029e */
[----:B0-----:R0:W2:Y:S04]  /*cfc0*/  LDG.E.U16 R163, [R158.64] ;  /* 0x000000049ea37981 */ /* 0x0010a8000c1e1500 */
[----:B0-----:R-:W2:Y:S04]  /*cfd0*/  LDL.64 R158, [R1+0x40] ;  /* 0x00004000019e7983 */ /* 0x001ea80000100a00 */
[----:B-1----:R-:W3:Y:S01]  /*cfe0*/  LDL.LU R161, [R1+0x2c] ;  /* 0x00002c0001a17983 */ /* 0x002ee20000300800 */
[----:B------:R-:W0:Y:S01]  /*cff0*/  MUFU.EX2 R240, R240 ;  /* 0x000000f000f07308 */ /* 0x000e220000000800 */
[----:B------:R-:W-:-:S02]  /*d000*/  FADD R175, -R11, R175 ;  /* 0x000000af0baf7221 */ /* 0x000fc40000000100 */
[C---:B0-----:R-:W-:Y:S02]  /*d010*/  FMUL R56, R240.reuse, R56 ;  /* 0x00000038f0387220 */ /* 0x041fe40000400000 */
[C---:B------:R-:W-:Y:S02]  /*d020*/  FMUL R57, R240.reuse, R57 ;  /* 0x00000039f0397220 */ /* 0x040fe40000400000 */
[C---:B------:R-:W-:Y:S02]  /*d030*/  FMUL R64, R240.reuse, R64 ;  /* 0x00000040f0407220 */ /* 0x040fe40000400000 */
[C---:B------:R-:W-:Y:S02]  /*d040*/  FMUL R65, R240.reuse, R65 ;  /* 0x00000041f0417220 */ /* 0x040fe40000400000 */
[C---:B------:R-:W-:Y:S02]  /*d050*/  FMUL R84, R240.reuse, R84 ;  /* 0x00000054f0547220 */ /* 0x040fe40000400000 */
[----:B------:R-:W-:-:S02]  /*d060*/  FMUL R85, R240, R85 ;  /* 0x00000055f0557220 */ /* 0x000fc40000400000 */
[C---:B------:R-:W-:Y:S02]  /*d070*/  FMUL R104, R240.reuse, R104 ;  /* 0x00000068f0687220 */ /* 0x040fe40000400000 */
[----:B------:R-:W-:Y:S02]  /*d080*/  FMUL R105, R240, R105 ;  /* 0x00000069f0697220 */ /* 0x000fe40000400000 */
[----:B--2---:R-:W-:-:S04]  /*d090*/  IMAD.WIDE R158, R0, 0x2, R158 ;  /* 0x00000002009e7825 */ /* 0x004fc800078e029e */
[----:B---3--:R-:W-:Y:S02]  /*d0a0*/  FFMA R161, R240, R161, R242 ;  /* 0x000000a1f0a17223 */ /* 0x008fe400000000f2 */
[----:B------:R-:W2:Y:S04]  /*d0b0*/  LDL.LU R242, [R1+0x28] ;  /* 0x0000280001f27983 */ /* 0x000ea80000300800 */
[----:B------:R0:W-:Y:S04]  /*d0c0*/  STL [R1+0x2c], R161 ;  /* 0x00002ca101007387 */ /* 0x0001e80000100800 */
[----:B0-----:R0:W3:Y:S02]  /*d0d0*/  LDG.E.U16 R161, [R158.64] ;  /* 0x000000049ea17981 */ /* 0x0010e4000c1e1500 */
[----:B0-----:R-:W-:-:S04]  /*d0e0*/  FMUL R158, R175, 1.4426950216293334961 ;  /* 0x3fb8aa3baf9e7820 */ /* 0x001fc80000400000 */
[----:B------:R0:W1:Y:S02]  /*d0f0*/  MUFU.EX2 R240, R158 ;  /* 0x0000009e00f07308 */ /* 0x0000640000000800 */
[----:B0-----:R-:W2:Y:S01]  /*d100*/  LDL.64 R158, [R1+0x38] ;  /* 0x00003800019e7983 */ /* 0x001ea20000100a00 */
[C---:B-1----:R-:W-:Y:S02]  /*d110*/  FMUL R58, R240.reuse, R58 ;  /* 0x0000003af03a7220 */ /* 0x042fe40000400000 */
[C---:B------:R-:W-:Y:S02]  /*d120*/  FMUL R59, R240.reuse, R59 ;  /* 0x0000003bf03b7220 */ /* 0x040fe40000400000 */
[C---:B------:R-:W-:Y:S02]  /*d130*/  FMUL R66, R240.reuse, R66 ;  /* 0x00000042f0427220 */ /* 0x040fe40000400000 */
[C---:B------:R-:W-:Y:S02]  /*d140*/  FMUL R67, R240.reuse, R67 ;  /* 0x00000043f0437220 */ /* 0x040fe40000400000 */
[----:B------:R-:W-:-:S02]  /*d150*/  FMUL R86, R240, R86 ;  /* 0x00000056f0567220 */ /* 0x000fc40000400000 */
[C---:B------:R-:W-:Y:S02]  /*d160*/  FMUL R87, R240.reuse, R87 ;  /* 0x00000057f0577220 */ /* 0x040fe40000400000 */
[C---:B------:R-:W-:Y:S02]  /*d170*/  FMUL R106, R240.reuse, R106 ;  /* 0x0000006af06a7220 */ /* 0x040fe40000400000 */
[----:B------:R-:W-:Y:S02]  /*d180*/  FMUL R107, R240, R107 ;  /* 0x0000006bf06b7220 */ /* 0x000fe40000400000 */
[----:B--2---:R-:W-:-:S05]  /*d190*/  IMAD.WIDE R158, R0, 0x2, R158 ;  /* 0x00000002009e7825 */ /* 0x004fca00078e029e */
[----:B------:R0:W2:Y:S04]  /*d1a0*/  LDG.E.U16 R175, [R158.64] ;  /* 0x000000049eaf7981 */ /* 0x0000a8000c1e1500 */
[----:B0-----:R-:W2:Y:S01]  /*d1b0*/  LDL.64 R158, [R1+0x30] ;  /* 0x00003000019e7983 */ /* 0x001ea20000100a00 */
[----:B------:R-:W-:-:S03]  /*d1c0*/  FFMA R242, R240, R242, R241 ;  /* 0x000000f2f0f27223 */ /* 0x000fc600000000f1 */
[----:B------:R-:W3:Y:S04]  /*d1d0*/  LDL.LU R241, [R1+0x24] ;  /* 0x0000240001f17983 */ /* 0x000ee80000300800 */
[----:B------:R0:W-:Y:S04]  /*d1e0*/  STL [R1+0x28], R242 ;  /* 0x000028f201007387 */ /* 0x0001e80000100800 */
[----:B------:R-:W3:Y:S04]  /*d1f0*/  LDL.LU R240, [R1+0x20] ;  /* 0x0000200001f07983 */ /* 0x000ee80000300800 */
[----:B0-----:R-:W0:Y:S01]  /*d200*/  S2R R242, SR_TID.X ;  /* 0x0000000000f27919 */ /* 0x001e220000002100 */
[----:B------:R-:W-:Y:S01]  /*d210*/  FADD R193, -R12, R193 ;  /* 0x000000c10cc17221 */ /* 0x000fe20000000100 */
[----:B0-----:R-:W-:-:S03]  /*d220*/  LOP3.LUT R242, R242, 0x1c, RZ, 0xc0, !PT ;  /* 0x0000001cf2f27812 */ /* 0x001fc600078ec0ff */
[----:B------:R-:W-:-:S06]  /*d230*/  FMUL R193, R193, 1.4426950216293334961 ;  /* 0x3fb8aa3bc1c17820 */ /* 0x000fcc0000400000 */
[----:B------:R-:W-:Y:S01]  /*d240*/  MUFU.EX2 R193, R193 ;  /* 0x000000c100c17308 */ /* 0x000fe20000000800 */
[----:B------:R-:W-:-:S04]  /*d250*/  FADD R191, -R13, R191 ;  /* 0x000000bf0dbf7221 */ /* 0x000fc80000000100 */
[----:B------:R-:W-:-:S06]  /*d260*/  FMUL R191, R191, 1.4426950216293334961 ;  /* 0x3fb8aa3bbfbf7820 */ /* 0x000fcc0000400000 */
[----:B------:R-:W0:Y:S01]  /*d270*/  MUFU.EX2 R191, R191 ;  /* 0x000000bf00bf7308 */ /* 0x000e220000000800 */
[----:B------:R-:W-:Y:S02]  /*d280*/  F2FP.PACK_AB R222, R222, R223 ;  /* 0x000000dfdede723e */ /* 0x000fe400000000ff */
[----:B------:R-:W-:Y:S02]  /*d290*/  F2FP.PACK_AB R223, R251, R9 ;  /* 0x00000009fbdf723e */ /* 0x000fe400000000ff */
[----:B------:R-:W-:Y:S02]  /*d2a0*/  F2FP.PACK_AB R219, R219, R220 ;  /* 0x000000dcdbdb723e */ /* 0x000fe400000000ff */
[----:B------:R-:W-:Y:S02]  /*d2b0*/  F2FP.PACK_AB R220, R102, R103 ;  /* 0x0000006766dc723e */ /* 0x000fe400000000ff */
[----:B------:R-:W-:Y:S02]  /*d2c0*/  F2FP.PACK_AB R217, R217, R218 ;  /* 0x000000dad9d9723e */ /* 0x000fe400000000ff */
[----:B------:R-:W-:-:S02]  /*d2d0*/  F2FP.PACK_AB R218, R78, R79 ;  /* 0x0000004f4eda723e */ /* 0x000fc400000000ff */
[----:B------:R-:W-:Y:S02]  /*d2e0*/  F2FP.PACK_AB R230, R230, R231 ;  /* 0x000000e7e6e6723e */ /* 0x000fe400000000ff */
[----:B------:R-:W-:Y:S02]  /*d2f0*/  F2FP.PACK_AB R226, R226, R227 ;  /* 0x000000e3e2e2723e */ /* 0x000fe400000000ff */
[----:B------:R-:W-:Y:S02]  /*d300*/  F2FP.PACK_AB R231, R72, R73 ;  /* 0x0000004948e7723e */ /* 0x000fe400000000ff */
[----:B------:R-:W-:Y:S02]  /*d310*/  F2FP.PACK_AB R227, R246, R250 ;  /* 0x000000faf6e3723e */ /* 0x000fe400000000ff */
[----:B------:R-:W-:Y:S01]  /*d320*/  F2FP.PACK_AB R246, R74, R75 ;  /* 0x0000004b4af6723e */ /* 0x000fe200000000ff */
[C---:B0-----:R-:W-:Y:S02]  /*d330*/  FMUL R54, R191.reuse, R54 ;  /* 0x00000036bf367220 */ /* 0x041fe40000400000 */
[----:B------:R-:W-:-:S02]  /*d340*/  FMUL R55, R191, R55 ;  /* 0x00000037bf377220 */ /* 0x000fc40000400000 */
[C---:B------:R-:W-:Y:S02]  /*d350*/  FMUL R90, R191.reuse, R90 ;  /* 0x0000005abf5a7220 */ /* 0x040fe40000400000 */
[C---:B------:R-:W-:Y:S02]  /*d360*/  FMUL R91, R191.reuse, R91 ;  /* 0x0000005bbf5b7220 */ /* 0x040fe40000400000 */
[C---:B------:R-:W-:Y:S02]  /*d370*/  FMUL R50, R191.reuse, R50 ;  /* 0x00000032bf327220 */ /* 0x040fe40000400000 */
[C---:B------:R-:W-:Y:S02]  /*d380*/  FMUL R51, R191.reuse, R51 ;  /* 0x00000033bf337220 */ /* 0x040fe40000400000 */
[C---:B------:R-:W-:Y:S02]  /*d390*/  FMUL R98, R191.reuse, R98 ;  /* 0x00000062bf627220 */ /* 0x040fe40000400000 */
[----:B------:R-:W-:-:S02]  /*d3a0*/  FMUL R99, R191, R99 ;  /* 0x00000063bf637220 */ /* 0x000fc40000400000 */
[----:B--2---:R-:W-:-:S06]  /*d3b0*/  IMAD.WIDE R158, R0, 0x2, R158 ;  /* 0x00000002009e7825 */ /* 0x004fcc00078e029e */
[----:B------:R0:W2:Y:S04]  /*d3c0*/  LDG.E.U16 R158, [R158.64] ;  /* 0x000000049e9e7981 */ /* 0x0000a8000c1e1500 */
[----:B0-----:R-:W3:Y:S02]  /*d3d0*/  LDS R159, [R242.X4+0x100] ;  /* 0x00010000f29f7984 */ /* 0x001ee40000004800 */
[----:B---3--:R-:W-:Y:S02]  /*d3e0*/  FFMA R241, R193, R241, R159 ;  /* 0x000000f1c1f17223 */ /* 0x008fe4000000009f */
[----:B------:R-:W0:Y:S04]  /*d3f0*/  LDS R159, [R242.X4+0x180] ;  /* 0x00018000f29f7984 */ /* 0x000e280000004800 */
[----:B------:R1:W-:Y:S04]  /*d400*/  STL [R1+0x24], R241 ;  /* 0x000024f101007387 */ /* 0x0003e80000100800 */
[----:B------:R-:W3:Y:S01]  /*d410*/  LDL.LU R9, [R1+0x8e8] ;  /* 0x0008e80001097983 */ /* 0x000ee20000300800 */
[----:B-1----:R-:W-:Y:S01]  /*d420*/  F2FP.PACK_AB R241, R100, R101 ;  /* 0x0000006564f1723e */ /* 0x002fe200000000ff */
[----:B0-----:R-:W-:-:S05]  /*d430*/  FFMA R240, R191, R240, R159 ;  /* 0x000000f0bff07223 */ /* 0x001fca000000009f */
[----:B------:R0:W-:Y:S04]  /*d440*/  STL [R1+0x20], R240 ;  /* 0x000020f001007387 */ /* 0x0001e80000100800 */
[----:B------:R-:W2:Y:S04]  /*d450*/  LDL.LU R100, [R1+0x8e4] ;  /* 0x0008e40001647983 */ /* 0x000ea80000300800 */
[----:B------:R-:W2:Y:S01]  /*d460*/  LDL.LU R101, [R1+0x8e0] ;  /* 0x0008e00001657983 */ /* 0x000ea20000300800 */
[----:B0-----:R-:W-:-:S03]  /*d470*/  F2FP.PACK_AB R240, R76, R77 ;  /* 0x0000004d4cf0723e */ /* 0x001fc600000000ff */
[----:B------:R-:W2:Y:S04]  /*d480*/  LDL.LU R102, [R1+0x8dc] ;  /* 0x0008dc0001667983 */ /* 0x000ea80000300800 */
        /* <DEDUP_REMOVED lines=10> */
[----:B------:R-:W0:Y:S01]  /*d530*/  S2R R242, SR_TID.X ;  /* 0x0000000000f27919 */ /* 0x000e220000002100 */
[----:B------:R-:W-:-:S02]  /*d540*/  FMUL R52, R193, R52 ;  /* 0x00000034c1347220 */ /* 0x000fc40000400000 */
[C---:B------:R-:W-:Y:S02]  /*d550*/  FMUL R53, R193.reuse, R53 ;  /* 0x00000035c1357220 */ /* 0x040fe40000400000 */
[C---:B------:R-:W-:Y:S02]  /*d560*/  FMUL R88, R193.reuse, R88 ;  /* 0x00000058c1587220 */ /* 0x040fe40000400000 */
[C---:B------:R-:W-:Y:S02]  /*d570*/  FMUL R89, R193.reuse, R89 ;  /* 0x00000059c1597220 */ /* 0x040fe40000400000 */
[C---:B------:R-:W-:Y:S02]  /*d580*/  FMUL R48, R193.reuse, R48 ;  /* 0x00000030c1307220 */ /* 0x040fe40000400000 */
[C---:B------:R-:W-:Y:S02]  /*d590*/  FMUL R49, R193.reuse, R49 ;  /* 0x00000031c1317220 */ /* 0x040fe40000400000 */
[----:B------:R-:W-:-:S02]  /*d5a0*/  FMUL R96, R193, R96 ;  /* 0x00000060c1607220 */ /* 0x000fc40000400000 */
[----:B------:R-:W-:Y:S01]  /*d5b0*/  FMUL R97, R193, R97 ;  /* 0x00000061c1617220 */ /* 0x000fe20000400000 */
[----:B0-----:R-:W-:-:S05]  /*d5c0*/  LOP3.LUT R193, R242, 0x1c, RZ, 0xc0, !PT ;  /* 0x0000001cf2c17812 */ /* 0x001fca00078ec0ff */
[----:B------:R-:W2:Y:S01]  /*d5d0*/  LDS R159, [R193.X4+0x200] ;  /* 0x00020000c19f7984 */ /* 0x000ea20000004800 */
[----:B------:R-:W-:-:S04]  /*d5e0*/  FADD R211, -R14, R211 ;  /* 0x000000d30ed37221 */ /* 0x000fc80000000100 */
[----:B------:R-:W-:Y:S01]  /*d5f0*/  FMUL R211, R211, 1.4426950216293334961 ;  /* 0x3fb8aa3bd3d37820 */ /* 0x000fe20000400000 */
[----:B------:R-:W-:Y:S02]  /*d600*/  F2FP.PACK_AB R224, R224, R225 ;  /* 0x000000e1e0e0723e */ /* 0x000fe400000000ff */
[----:B------:R-:W-:-:S03]  /*d610*/  F2FP.PACK_AB R250, R108, R109 ;  /* 0x0000006d6cfa723e */ /* 0x000fc600000000ff */
[----:B------:R-:W2:Y:S01]  /*d620*/  MUFU.EX2 R211, R211 ;  /* 0x000000d300d37308 */ /* 0x000ea20000000800 */
[----:B------:R-:W-:Y:S01]  /*d630*/  F2FP.PACK_AB R225, R243, R244 ;  /* 0x000000f4f3e1723e */ /* 0x000fe200000000ff */
[----:B------:R-:W3:Y:S01]  /*d640*/  LDL.LU R108, [R1+0x8b4] ;  /* 0x0008b400016c7983 */ /* 0x000ee20000300800 */
[----:B------:R-:W-:-:S03]  /*d650*/  F2FP.PACK_AB R244, R110, R111 ;  /* 0x0000006f6ef4723e */ /* 0x000fc600000000ff */
[----:B------:R-:W3:Y:S01]  /*d660*/  LDL.LU R109, [R1+0x8b0] ;  /* 0x0008b000016d7983 */ /* 0x000ee20000300800 */
[----:B------:R-:W-:-:S03]  /*d670*/  F2FP.PACK_AB R251, R80, R81 ;  /* 0x0000005150fb723e */ /* 0x000fc600000000ff */
[----:B------:R-:W3:Y:S01]  /*d680*/  LDL.LU R110, [R1+0x8ac] ;  /* 0x0008ac00016e7983 */ /* 0x000ee20000300800 */
[----:B------:R-:W-:-:S03]  /*d690*/  F2FP.PACK_AB R221, R221, R245 ;  /* 0x000000f5dddd723e */ /* 0x000fc600000000ff */
[----:B------:R-:W3:Y:S01]  /*d6a0*/  LDL.LU R111, [R1+0x8a8] ;  /* 0x0008a800016f7983 */ /* 0x000ee20000300800 */
[----:B------:R-:W-:Y:S02]  /*d6b0*/  F2FP.PACK_AB R228, R228, R229 ;  /* 0x000000e5e4e4723e */ /* 0x000fe400000000ff */
[----:B------:R-:W-:Y:S01]  /*d6c0*/  F2FP.PACK_AB R245, R82, R83 ;  /* 0x0000005352f5723e */ /* 0x000fe200000000ff */
        /* <DEDUP_REMOVED lines=8> */
[----:B------:R-:W-:-:S03]  /*d750*/  F2FP.PACK_AB R248, R68, R69 ;  /* 0x0000004544f8723e */ /* 0x000fc600000000ff */
[----:B------:R-:W3:Y:S04]  /*d760*/  LDL.LU R60, [R1+0x894] ;  /* 0x00089400013c7983 */ /* 0x000ee80000300800 */
[----:B------:R-:W0:Y:S04]  /*d770*/  S2R R7, SR_TID.X ;  /* 0x0000000000077919 */ /* 0x000e280000002100 */
[----:B------:R-:W3:Y:S01]  /*d780*/  LDL.LU R61, [R1+0x890] ;  /* 0x00089000013d7983 */ /* 0x000ee20000300800 */
[----:B------:R-:W-:-:S03]  /*d790*/  F2FP.PACK_AB R242, R70, R71 ;  /* 0x0000004746f2723e */ /* 0x000fc600000000ff */
[----:B------:R-:W3:Y:S04]  /*d7a0*/  LDL.LU R62, [R1+0x88c] ;  /* 0x00088c00013e7983 */ /* 0x000ee80000300800 */
[----:B------:R-:W3:Y:S01]  /*d7b0*/  LDL.LU R63, [R1+0x888] ;  /* 0x00088800013f7983 */ /* 0x000ee20000300800 */
[----:B------:R-:W-:-:S03]  /*d7c0*/  F2FP.PACK_AB R247, R247, R92 ;  /* 0x0000005cf7f7723e */ /* 0x000fc600000000ff */
[----:B------:R-:W3:Y:S04]  /*d7d0*/  LDL.LU R68, [R1+0x884] ;  /* 0x0008840001447983 */ /* 0x000ee80000300800 */
[----:B------:R-:W3:Y:S04]  /*d7e0*/  LDL.LU R69, [R1+0x880] ;  /* 0x0008800001457983 */ /* 0x000ee80000300800 */
[----:B------:R-:W3:Y:S04]  /*d7f0*/  LDL.LU R70, [R1+0x87c] ;  /* 0x00087c0001467983 */ /* 0x000ee80000300800 */
[----:B------:R-:W3:Y:S04]  /*d800*/  LDL.LU R71, [R1+0x878] ;  /* 0x0008780001477983 */ /* 0x000ee80000300800 */
[----:B------:R-:W3:Y:S01]  /*d810*/  LDL.LU R92, [R1+0x874] ;  /* 0x00087400015c7983 */ /* 0x000ee20000300800 */
[----:B0-----:R-:W-:-:S04]  /*d820*/  LOP3.LUT R7, R7, 0x7f, RZ, 0xc0, !PT ;  /* 0x0000007f07077812 */ /* 0x001fc800078ec0ff */
[----:B------:R-:W-:Y:S02]  /*d830*/  SHF.L.U32 R7, R7, 0x1, RZ ;  /* 0x0000000107077819 */ /* 0x000fe400000006ff */
[----:B------:R-:W-:Y:S02]  /*d840*/  F2FP.PACK_AB R239, R239, R252 ;  /* 0x000000fcefef723e */ /* 0x000fe400000000ff */
[----:B------:R-:W-:Y:S02]  /*d850*/  LOP3.LUT R252, R7, 0x10, RZ, 0x3c, !PT ;  /* 0x0000001007fc7812 */ /* 0x000fe400078e3cff */
[----:B------:R-:W-:Y:S02]  /*d860*/  F2FP.PACK_AB R237, R237, R238 ;  /* 0x000000eeeded723e */ /* 0x000fe400000000ff */
[----:B------:R-:W-:Y:S02]  /*d870*/  LOP3.LUT R238, R7, 0x20, RZ, 0x3c, !PT ;  /* 0x0000002007ee7812 */ /* 0x000fe400078e3cff */
[----:B------:R-:W-:-:S02]  /*d880*/  F2FP.PACK_AB R235, R235, R236 ;  /* 0x000000ecebeb723e */ /* 0x000fc400000000ff */
[----:B------:R-:W-:Y:S01]  /*d890*/  F2FP.PACK_AB R232, R232, R233 ;  /* 0x000000e9e8e8723e */ /* 0x000fe200000000ff */
[----:B--2---:R-:W-:Y:S02]  /*d8a0*/  FFMA R191, R211, R191, R159 ;  /* 0x000000bfd3bf7223 */ /* 0x004fe4000000009f */
[----:B------:R-:W-:Y:S04]  /*d8b0*/  LDS R159, [R193.X4+0x280] ;  /* 0x00028000c19f7984 */ /* 0x000fe80000004800 */
[----:B------:R-:W-:Y:S04]  /*d8c0*/  STL [R1+0x1c], R191 ;  /* 0x00001cbf01007387 */ /* 0x000fe80000100800 */
[----:B------:R-:W-:Y:S04]  /*d8d0*/  LDS R191, [R193.X4+0x300] ;  /* 0x00030000c1bf7984 */ /* 0x000fe80000004800 */
[----:B------:R-:W-:Y:S04]  /*d8e0*/  LDS R193, [R193.X4+0x380] ;  /* 0x00038000c1c17984 */ /* 0x000fe80000004800 */
[----:B------:R-:W-:Y:S06]  /*d8f0*/  BAR.SYNC.DEFER_BLOCKING 0x0 ;  /* 0x0000000000007b1d */ /* 0x000fec0000010000 */
        /* <DEDUP_REMOVED lines=82> */
[----:B----4-:R0:W-:Y:S04]  /*de20*/  STS.U16 [R238+0x7c00], R160 ;  /* 0x007c00a0ee007388 */ /* 0x0101e80000000400 */
        /* <DEDUP_REMOVED lines=45> */
[----:B------:R0:W-:Y:S04]  /*e100*/  STS.U16 [R252+0x5700], R19 ;  /* 0x00570013fc007388 */ /* 0x0001e80000000400 */
[----:B------:R-:W-:Y:S04]  /*e110*/  STS.U16 [R252+0x5f00], R164 ;  /* 0x005f00a4fc007388 */ /* 0x000fe80000000400 */
[----:B------:R-:W-:Y:S04]  /*e120*/  STS.U16 [R252+0x6700], R178 ;  /* 0x006700b2fc007388 */ /* 0x000fe80000000400 */
[----:B------:R-:W-:Y:S04]  /*e130*/  STS.U16 [R252+0x6f00], R202 ;  /* 0x006f00cafc007388 */ /* 0x000fe80000000400 */
[----:B------:R-:W-:Y:S04]  /*e140*/  STS.U16 [R252+0x7700], R163 ;  /* 0x007700a3fc007388 */ /* 0x000fe80000000400 */
[----:B------:R-:W-:Y:S04]  /*e150*/  STS.U16 [R252+0x7f00], R158 ;  /* 0x007f009efc007388 */ /* 0x000fe80000000400 */
[----:B------:R-:W-:Y:S04]  /*e160*/  STS [R4+0xc000], R230 ;  /* 0x00c000e604007388 */ /* 0x000fe80000000800 */
        /* <DEDUP_REMOVED lines=28> */
[----:B------:R-:W-:Y:S01]  /*e330*/  STS [R2+0xf800], R237 ;  /* 0x00f800ed02007388 */ /* 0x000fe20000000800 */
[----:B0-----:R-:W-:-:S03]  /*e340*/  FADD R19, -R16, R94 ;  /* 0x0000005e10137221 */ /* 0x001fc60000000100 */
[----:B------:R-:W-:Y:S01]  /*e350*/  STS [R2+0xf080], R234 ;  /* 0x00f080ea02007388 */ /* 0x000fe20000000800 */
[----:B------:R-:W-:-:S03]  /*e360*/  FADD R18, -R17, R95 ;  /* 0x0000005f11127221 */ /* 0x000fc60000000100 */
[----:B------:R0:W-:Y:S04]  /*e370*/  STS [R2+0xf880], R232 ;  /* 0x00f880e802007388 */ /* 0x0001e80000000800 */
[----:B------:R-:W-:Y:S01]  /*e380*/  BAR.SYNC.DEFER_BLOCKING 0x0 ;  /* 0x0000000000007b1d */ /* 0x000fe20000010000 */
[----:B0-----:R-:W-:-:S05]  /*e390*/  FADD R2, -R15, R93 ;  /* 0x0000005d0f027221 */ /* 0x001fca0000000100 */
[----:B------:R-:W2:Y:S04]  /*e3a0*/  LDL.LU R93, [R1+0x870] ;  /* 0x00087000015d7983 */ /* 0x000ea80000300800 */
[----:B------:R-:W4:Y:S04]  /*e3b0*/  LDL.LU R94, [R1+0x86c] ;  /* 0x00086c00015e7983 */ /* 0x000f280000300800 */
[----:B------:R-:W4:Y:S04]  /*e3c0*/  LDL.LU R95, [R1+0x868] ;  /* 0x00086800015f7983 */ /* 0x000f280000300800 */
[----:B---3--:R-:W-:Y:S04]  /*e3d0*/  LDSM.16.M88.4 R40, [R9+0xc000] ;  /* 0x00c000000928783b */ /* 0x008fe80000000200 */
[----:B------:R-:W0:Y:S04]  /*e3e0*/  LDSM.16.M88.4 R36, [R6] ;  /* 0x000000000624783b */ /* 0x000e280000000200 */
[----:B------:R-:W1:Y:S04]  /*e3f0*/  LDSM.16.M88.4 R32, [R6+0x2000] ;  /* 0x002000000620783b */ /* 0x000e680000000200 */
[----:B------:R-:W3:Y:S04]  /*e400*/  LDSM.16.M88.4 R28, [R6+0x4000] ;  /* 0x00400000061c783b */ /* 0x000ee80000000200 */
[----:B------:R-:W1:Y:S04]  /*e410*/  LDSM.16.M88.4 R20, [R6+0x6000] ;  /* 0x006000000614783b */ /* 0x000e680000000200 */
[----:B------:R-:W1:Y:S01]  /*e420*/  LDSM.16.M88.4 R24, [R9+0xd000] ;  /* 0x00d000000918783b */ /* 0x000e620000000200 */
[----:B------:R-:W-:-:S02]  /*e430*/  FMUL R19, R19, 1.4426950216293334961 ;  /* 0x3fb8aa3b13137820 */ /* 0x000fc40000400000 */
[----:B------:R-:W-:Y:S01]  /*e440*/  FMUL R18, R18, 1.4426950216293334961 ;  /* 0x3fb8aa3b12127820 */ /* 0x000fe20000400000 */
[----:B------:R-:W3:Y:S03]  /*e450*/  LDSM.16.M88.4 R136, [R9+0xe000] ;  /* 0x00e000000988783b */ /* 0x000ee60000000200 */
[----:B------:R-:W0:Y:S01]  /*e460*/  MUFU.EX2 R19, R19 ;  /* 0x0000001300137308 */ /* 0x000e220000000800 */
[----:B------:R-:W-:Y:S01]  /*e470*/  FMUL R2, R2, 1.4426950216293334961 ;  /* 0x3fb8aa3b02027820 */ /* 0x000fe20000400000 */
[----:B------:R-:W3:Y:S01]  /*e480*/  LDSM.16.M88.4 R116, [R9+0xf000] ;  /* 0x00f000000974783b */ /* 0x000ee20000000200 */
[----:B------:R-:W-:Y:S01]  /*e490*/  LOP3.LUT R142, R9, 0x20, RZ, 0x3c, !PT ;  /* 0x00000020098e7812 */ /* 0x000fe200078e3cff */
[C---:B------:R-:W-:Y:S02]  /*e4a0*/  FMUL R100, R211.reuse, R100 ;  /* 0x00000064d3647220 */ /* 0x040fe40000400000 */
[----:B------:R-:W-:-:S02]  /*e4b0*/  FMUL R101, R211, R101 ;  /* 0x00000065d3657220 */ /* 0x000fc40000400000 */
[C---:B------:R-:W-:Y:S01]  /*e4c0*/  FMUL R76, R211.reuse, R76 ;  /* 0x0000004cd34c7220 */ /* 0x040fe20000400000 */
[----:B------:R-:W0:Y:S01]  /*e4d0*/  MUFU.EX2 R18, R18 ;  /* 0x0000001200127308 */ /* 0x000e220000000800 */
[C---:B------:R-:W-:Y:S02]  /*e4e0*/  FMUL R77, R211.reuse, R77 ;  /* 0x0000004dd34d7220 */ /* 0x040fe40000400000 */
[C---:B------:R-:W-:Y:S02]  /*e4f0*/  FMUL R72, R211.reuse, R72 ;  /* 0x00000048d3487220 */ /* 0x040fe40000400000 */
[C---:B------:R-:W-:Y:S02]  /*e500*/  FMUL R73, R211.reuse, R73 ;  /* 0x00000049d3497220 */ /* 0x040fe40000400000 */
[----:B------:R-:W-:Y:S01]  /*e510*/  FMUL R108, R211, R108 ;  /* 0x0000006cd36c7220 */ /* 0x000fe20000400000 */
[----:B------:R-:W1:Y:S01]  /*e520*/  MUFU.EX2 R2, R2 ;  /* 0x0000000200027308 */ /* 0x000e620000000800 */
[----:B0-----:R-:W-:-:S02]  /*e530*/  FMUL R132, R19, R80 ;  /* 0x0000005013847220 */ /* 0x001fc40000400000 */
[----:B------:R-:W-:Y:S01]  /*e540*/  FMUL R109, R211, R109 ;  /* 0x0000006dd36d7220 */ /* 0x000fe20000400000 */
[----:B------:R-:W-:Y:S01]  /*e550*/  LOP3.LUT R141, R9, 0x40, RZ, 0x3c, !PT ;  /* 0x00000040098d7812 */ /* 0x000fe200078e3cff */
[----:B------:R-:W-:Y:S01]  /*e560*/  FMUL R133, R19, R81 ;  /* 0x0000005113857220 */ /* 0x000fe20000400000 */
[----:B------:R-:W-:Y:S01]  /*e570*/  LOP3.LUT R252, R6, 0x40, RZ, 0x3c, !PT ;  /* 0x0000004006fc7812 */ /* 0x000fe200078e3cff */
[----:B------:R-:W-:Y:S01]  /*e580*/  LDSM.16.M88.4 R124, [R9+0xc080] ;  /* 0x00c08000097c783b */ /* 0x000fe20000000200 */
[C---:B------:R-:W-:Y:S02]  /*e590*/  FMUL R134, R18.reuse, R82 ;  /* 0x0000005212867220 */ /* 0x040fe40000400000 */
[----:B------:R-:W-:Y:S01]  /*e5a0*/  FMUL R135, R18, R83 ;  /* 0x0000005312877220 */ /* 0x000fe20000400000 */
[C---:B------:R-:W-:Y:S01]  /*e5b0*/  HMMA.16816.F32 R56, R40.reuse, R36, R56 ;  /* 0x000000242838723c */ /* 0x040fe20000001838 */
[----:B------:R-:W0:Y:S07]  /*e5c0*/  LDSM.16.M88.4 R80, [R142+0xc000] ;  /* 0x00c000008e50783b */ /* 0x000e2e0000000200 */
[C---:B-1----:R-:W-:Y:S08]  /*e5d0*/  HMMA.16816.F32 R64, R40.reuse, R32, R64 ;  /* 0x000000202840723c */ /* 0x042ff00000001840 */
[C---:B---3--:R-:W-:Y:S08]  /*e5e0*/  HMMA.16816.F32 R84, R40.reuse, R28, R84 ;  /* 0x0000001c2854723c */ /* 0x048ff00000001854 */
[----:B------:R-:W-:Y:S01]  /*e5f0*/  HMMA.16816.F32 R104, R40, R20, R104 ;  /* 0x000000142868723c */ /* 0x000fe20000001868 */
[----:B------:R-:W-:Y:S07]  /*e600*/  LDSM.16.M88.4 R40, [R142+0xe000] ;  /* 0x00e000008e28783b */ /* 0x000fee0000000200 */
[C---:B------:R-:W-:Y:S08]  /*e610*/  HMMA.16816.F32 R52, R24.reuse, R36, R52 ;  /* 0x000000241834723c */ /* 0x040ff00000001834 */
[C---:B------:R-:W-:Y:S08]  /*e620*/  HMMA.16816.F32 R88, R24.reuse, R32, R88 ;  /* 0x000000201858723c */ /* 0x040ff00000001858 */
[C---:B------:R-:W-:Y:S08]  /*e630*/  HMMA.16816.F32 R48, R24.reuse, R28, R48 ;  /* 0x0000001c1830723c */ /* 0x040ff00000001830 */
[----:B------:R-:W-:Y:S01]  /*e640*/  HMMA.16816.F32 R96, R24, R20, R96 ;  /* 0x000000141860723c */ /* 0x000fe20000001860 */
[----:B------:R-:W1:Y:S01]  /*e650*/  LDSM.16.M88.4 R24, [R142+0xd000] ;  /* 0x00d000008e18783b */ /* 0x000e620000000200 */
[----:B------:R-:W-:-:S02]  /*e660*/  FMUL R102, R2, R102 ;  /* 0x0000006602667220 */ /* 0x000fc40000400000 */
[C---:B------:R-:W-:Y:S01]  /*e670*/  FMUL R103, R2.reuse, R103 ;  /* 0x0000006702677220 */ /* 0x040fe20000400000 */
[----:B------:R-:W-:Y:S01]  /*e680*/  LDSM.16.M88.4 R120, [R252] ;  /* 0x00000000fc78783b */ /* 0x000fe20000000200 */
[C---:B------:R-:W-:Y:S02]  /*e690*/  FMUL R78, R2.reuse, R78 ;  /* 0x0000004e024e7220 */ /* 0x040fe40000400000 */
[C---:B------:R-:W-:Y:S01]  /*e6a0*/  FMUL R79, R2.reuse, R79 ;  /* 0x0000004f024f7220 */ /* 0x040fe20000400000 */
[----:B------:R-:W-:Y:S01]  /*e6b0*/  LDSM.16.M88.4 R128, [R141+0xf000] ;  /* 0x00f000008d80783b */ /* 0x000fe20000000200 */
[C---:B------:R-:W-:Y:S02]  /*e6c0*/  FMUL R74, R2.reuse, R74 ;  /* 0x0000004a024a7220 */ /* 0x040fe40000400000 */
[C---:B------:R-:W-:Y:S02]  /*e6d0*/  FMUL R75, R2.reuse, R75 ;  /* 0x0000004b024b7220 */ /* 0x040fe40000400000 */
[----:B------:R-:W-:-:S02]  /*e6e0*/  FMUL R110, R2, R110 ;  /* 0x0000006e026e7220 */ /* 0x000fc40000400000 */
[----:B------:R-:W-:Y:S01]  /*e6f0*/  FMUL R111, R2, R111 ;  /* 0x0000006f026f7220 */ /* 0x000fe20000400000 */
[C---:B------:R-:W-:Y:S08]  /*e700*/  HMMA.16816.F32 R100, R136.reuse, R36, R100 ;  /* 0x000000248864723c */ /* 0x040ff00000001864 */
[C---:B------:R-:W-:Y:S08]  /*e710*/  HMMA.16816.F32 R76, R136.reuse, R32, R76 ;  /* 0x00000020884c723c */ /* 0x040ff0000000184c */
[C---:B------:R-:W-:Y:S08]  /*e720*/  HMMA.16816.F32 R72, R136.reuse, R28, R72 ;  /* 0x0000001c8848723c */ /* 0x040ff00000001848 */
[----:B------:R-:W-:Y:S01]  /*e730*/  HMMA.16816.F32 R136, R136, R20, R108 ;  /* 0x000000148888723c */ /* 0x000fe2000000186c */
[C---:B------:R-:W-:Y:S01]  /*e740*/  FMUL R112, R19.reuse, R60 ;  /* 0x0000003c13707220 */ /* 0x040fe20000400000 */
[----:B------:R-:W-:Y:S01]  /*e750*/  LDSM.16.M88.4 R108, [R252+0x4000] ;  /* 0x00400000fc6c783b */ /* 0x000fe20000000200 */
[----:B------:R-:W-:-:S02]  /*e760*/  FMUL R113, R19, R61 ;  /* 0x0000003d13717220 */ /* 0x000fc40000400000 */
[C---:B------:R-:W-:Y:S02]  /*e770*/  FMUL R114, R18.reuse, R62 ;  /* 0x0000003e12727220 */ /* 0x040fe40000400000 */
[C---:B------:R-:W-:Y:S02]  /*e780*/  FMUL R115, R18.reuse, R63 ;  /* 0x0000003f12737220 */ /* 0x040fe40000400000 */
[C---:B------:R-:W-:Y:S02]  /*e790*/  FMUL R44, R19.reuse, R68 ;  /* 0x00000044132c7220 */ /* 0x040fe40000400000 */
[----:B------:R-:W-:Y:S02]  /*e7a0*/  FMUL R45, R19, R69 ;  /* 0x00000045132d7220 */ /* 0x000fe40000400000 */
[C---:B------:R-:W-:Y:S02]  /*e7b0*/  FMUL R46, R18.reuse, R70 ;  /* 0x00000046122e7220 */ /* 0x040fe40000400000 */
[----:B------:R-:W-:-:S02]  /*e7c0*/  FMUL R47, R18, R71 ;  /* 0x00000047122f7220 */ /* 0x000fc40000400000 */
[C---:B------:R-:W-:Y:S01]  /*e7d0*/  FMUL R60, R19.reuse, R92 ;  /* 0x0000005c133c7220 */ /* 0x040fe20000400000 */
[C---:B------:R-:W-:Y:S01]  /*e7e0*/  HMMA.16816.F32 R132, R116.reuse, R36, R132 ;  /* 0x000000247484723c */ /* 0x040fe20000001884 */
[----:B------:R-:W-:Y:S07]  /*e7f0*/  LDSM.16.M88.4 R68, [R252+0x6000] ;  /* 0x00600000fc44783b */ /* 0x000fee0000000200 */
[C---:B------:R-:W-:Y:S08]  /*e800*/  HMMA.16816.F32 R112, R116.reuse, R32, R112 ;  /* 0x000000207470723c */ /* 0x040ff00000001870 */
[----:B------:R-:W-:Y:S08]  /*e810*/  HMMA.16816.F32 R44, R116, R28, R44 ;  /* 0x0000001c742c723c */ /* 0x000ff0000000182c */
[C---:B0-----:R-:W-:Y:S08]  /*e820*/  HMMA.16816.F32 R56, R80.reuse, R38, R56 ;  /* 0x000000265038723c */ /* 0x041ff00000001838 */
[C---:B------:R-:W-:Y:S08]  /*e830*/  HMMA.16816.F32 R64, R80.reuse, R34, R64 ;  /* 0x000000225040723c */ /* 0x040ff00000001840 */
[C---:B------:R-:W-:Y:S08]  /*e840*/  HMMA.16816.F32 R84, R80.reuse, R30, R84 ;  /* 0x0000001e5054723c */ /* 0x040ff00000001854 */
[----:B------:R-:W-:Y:S01]  /*e850*/  HMMA.16816.F32 R80, R80, R22, R104 ;  /* 0x000000165050723c */ /* 0x000fe20000001868 */
[----:B------:R-:W-:Y:S07]  /*e860*/  LDSM.16.M88.4 R104, [R141+0xc000] ;  /* 0x00c000008d68783b */ /* 0x000fee0000000200 */
[C---:B-1----:R-:W-:Y:S08]  /*e870*/  HMMA.16816.F32 R52, R24.reuse, R38, R52 ;  /* 0x000000261834723c */ /* 0x042ff00000001834 */
[C---:B------:R-:W-:Y:S08]  /*e880*/  HMMA.16816.F32 R88, R24.reuse, R34, R88 ;  /* 0x000000221858723c */ /* 0x040ff00000001858 */
[----:B------:R-:W-:Y:S08]  /*e890*/  HMMA.16816.F32 R48, R24, R30, R48 ;  /* 0x0000001e1830723c */ /* 0x000ff00000001830 */
[C---:B------:R-:W-:Y:S08]  /*e8a0*/  HMMA.16816.F32 R100, R40.reuse, R38, R100 ;  /* 0x000000262864723c */ /* 0x040ff00000001864 */
[C---:B------:R-:W-:Y:S08]  /*e8b0*/  HMMA.16816.F32 R76, R40.reuse, R34, R76 ;  /* 0x00000022284c723c */ /* 0x040ff0000000184c */
[----:B------:R-:W-:Y:S01]  /*e8c0*/  HMMA.16816.F32 R72, R40, R30, R72 ;  /* 0x0000001e2848723c */ /* 0x000fe20000001848 */
[----:B--2---:R-:W-:-:S02]  /*e8d0*/  FMUL R61, R19, R93 ;  /* 0x0000005d133d7220 */ /* 0x004fc40000400000 */
[C---:B----4-:R-:W-:Y:S02]  /*e8e0*/  FMUL R62, R18.reuse, R94 ;  /* 0x0000005e123e7220 */ /* 0x050fe40000400000 */
[----:B------:R-:W-:-:S07]  /*e8f0*/  FMUL R63, R18, R95 ;  /* 0x0000005f123f7220 */ /* 0x000fce0000400000 */
[----:B------:R-:W-:Y:S01]  /*e900*/  HMMA.16816.F32 R60, R116, R20, R60 ;  /* 0x00000014743c723c */ /* 0x000fe2000000183c */
[----:B------:R-:W0:Y:S07]  /*e910*/  LDSM.16.M88.4 R116, [R142+0xf000] ;  /* 0x00f000008e74783b */ /* 0x000e2e0000000200 */
[-C--:B------:R-:W-:Y:S01]  /*e920*/  HMMA.16816.F32 R92, R24, R22.reuse, R96 ;  /* 0x00000016185c723c */ /* 0x080fe20000001860 */
[----:B------:R-:W-:Y:S04]  /*e930*/  LDSM.16.M88.4 R24, [R252+0x2000] ;  /* 0x00200000fc18783b */ /* 0x000fe80000000200 */
[----:B------:R-:W-:Y:S03]  /*e940*/  LDSM.16.M88.4 R96, [R141+0xd000] ;  /* 0x00d000008d60783b */ /* 0x000fe60000000200 */
[----:B------:R-:W-:Y:S01]  /*e950*/  HMMA.16816.F32 R136, R40, R22, R136 ;  /* 0x000000162888723c */ /* 0x000fe20000001888 */
[----:B------:R-:W1:Y:S01]  /*e960*/  LDSM.16.M88.4 R40, [R141+0xe000] ;  /* 0x00e000008d28783b */ /* 0x000e620000000200 */
[----:B------:R-:W-:-:S06]  /*e970*/  LOP3.LUT R140, R9, 0x60, RZ, 0x3c, !PT ;  /* 0x00000060098c7812 */ /* 0x000fcc00078e3cff */
[C---:B0-----:R-:W-:Y:S08]  /*e980*/  HMMA.16816.F32 R132, R116.reuse, R38, R132 ;  /* 0x000000267484723c */ /* 0x041ff00000001884 */
[C---:B------:R-:W-:Y:S08]  /*e990*/  HMMA.16816.F32 R112, R116.reuse, R34, R112 ;  /* 0x000000227470723c */ /* 0x040ff00000001870 */
[C---:B------:R-:W-:Y:S08]  /*e9a0*/  HMMA.16816.F32 R44, R116.reuse, R30, R44 ;  /* 0x0000001e742c723c */ /* 0x040ff0000000182c */
[----:B------:R-:W-:Y:S01]  /*e9b0*/  HMMA.16816.F32 R36, R116, R22, R60 ;  /* 0x000000167424723c */ /* 0x000fe2000000183c */
[----:B------:R-:W0:Y:S04]  /*e9c0*/  LDSM.16.M88.4 R60, [R140+0xc000] ;  /* 0x00c000008c3c783b */ /* 0x000e280000000200 */
[----:B------:R-:W2:Y:S03]  /*e9d0*/  LDSM.16.M88.4 R20, [R140+0xd000] ;  /* 0x00d000008c14783b */ /* 0x000ea60000000200 */
[----:B------:R-:W-:Y:S01]  /*e9e0*/  HMMA.16816.F32 R32, R104, R68, R80 ;  /* 0x000000446820723c */ /* 0x000fe20000001850 */
[----:B------:R-:W3:Y:S04]  /*e9f0*/  LDSM.16.M88.4 R80, [R140+0xe000] ;  /* 0x00e000008c50783b */ /* 0x000ee80000000200 */
[----:B------:R-:W-:Y:S03]  /*ea00*/  LDSM.16.M88.4 R116, [R6+0x6080] ;  /* 0x006080000674783b */ /* 0x000fe60000000200 */
[C---:B-1----:R-:W-:Y:S08]  /*ea10*/  HMMA.16816.F32 R100, R40.reuse, R120, R100 ;  /* 0x000000782864723c */ /* 0x042ff00000001864 */
[C---:B------:R-:W-:Y:S08]  /*ea20*/  HMMA.16816.F32 R76, R40.reuse, R24, R76 ;  /* 0x00000018284c723c */ /* 0x040ff0000000184c */
[C---:B------:R-:W-:Y:S08]  /*ea30*/  HMMA.16816.F32 R72, R40.reuse, R108, R72 ;  /* 0x0000006c2848723c */ /* 0x040ff00000001848 */
[----:B------:R-:W-:Y:S01]  /*ea40*/  HMMA.16816.F32 R136, R40, R68, R136 ;  /* 0x000000442888723c */ /* 0x000fe20000001888 */
[----:B------:R-:W1:Y:S07]  /*ea50*/  LDSM.16.M88.4 R40, [R140+0xf000] ;  /* 0x00f000008c28783b */ /* 0x000e6e0000000200 */
[C---:B------:R-:W-:Y:S08]  /*ea60*/  HMMA.16816.F32 R56, R104.reuse, R120, R56 ;  /* 0x000000786838723c */ /* 0x040ff00000001838 */
[C---:B------:R-:W-:Y:S08]  /*ea70*/  HMMA.16816.F32 R64, R104.reuse, R24, R64 ;  /* 0x000000186840723c */ /* 0x040ff00000001840 */
[----:B------:R-:W-:Y:S01]  /*ea80*/  HMMA.16816.F32 R84, R104, R108, R84 ;  /* 0x0000006c6854723c */ /* 0x000fe20000001854 */
[----:B------:R-:W-:Y:S07]  /*ea90*/  LDSM.16.M88.4 R104, [R9+0xd080] ;  /* 0x00d080000968783b */ /* 0x000fee0000000200 */
[C---:B------:R-:W-:Y:S08]  /*eaa0*/  HMMA.16816.F32 R52, R96.reuse, R120, R52 ;  /* 0x000000786034723c */ /* 0x040ff00000001834 */
[C---:B------:R-:W-:Y:S08]  /*eab0*/  HMMA.16816.F32 R88, R96.reuse, R24, R88 ;  /* 0x000000186058723c */ /* 0x040ff00000001858 */
[C---:B------:R-:W-:Y:S08]  /*eac0*/  HMMA.16816.F32 R48, R96.reuse, R108, R48 ;  /* 0x0000006c6030723c */ /* 0x040ff00000001830 */
[----:B------:R-:W-:Y:S01]  /*ead0*/  HMMA.16816.F32 R28, R96, R68, R92 ;  /* 0x00000044601c723c */ /* 0x000fe2000000185c */
[----:B------:R-:W-:Y:S04]  /*eae0*/  LDSM.16.M88.4 R92, [R9+0xe080] ;  /* 0x00e08000095c783b */ /* 0x000fe80000000200 */
[----:B------:R-:W-:Y:S03]  /*eaf0*/  LDSM.16.M88.4 R96, [R9+0xf080] ;  /* 0x00f080000960783b */ /* 0x000fe60000000200 */
[C---:B------:R-:W-:Y:S08]  /*eb00*/  HMMA.16816.F32 R132, R128.reuse, R120, R132 ;  /* 0x000000788084723c */ /* 0x040ff00000001884 */
[C---:B------:R-:W-:Y:S08]  /*eb10*/  HMMA.16816.F32 R112, R128.reuse, R24, R112 ;  /* 0x000000188070723c */ /* 0x040ff00000001870 */
[C---:B------:R-:W-:Y:S08]  /*eb20*/  HMMA.16816.F32 R44, R128.reuse, R108, R44 ;  /* 0x0000006c802c723c */ /* 0x040ff0000000182c */
[----:B------:R-:W-:Y:S01]  /*eb30*/  HMMA.16816.F32 R128, R128, R68, R36 ;  /* 0x000000448080723c */ /* 0x000fe20000001824 */
[----:B------:R-:W4:Y:S07]  /*eb40*/  LDSM.16.M88.4 R36, [R6+0x80] ;  /* 0x000080000624783b */ /* 0x000f2e0000000200 */
[C---:B0-----:R-:W-:Y:S08]  /*eb50*/  HMMA.16816.F32 R56, R60.reuse, R122, R56 ;  /* 0x0000007a3c38723c */ /* 0x041ff00000001838 */
[C---:B------:R-:W-:Y:S08]  /*eb60*/  HMMA.16816.F32 R64, R60.reuse, R26, R64 ;  /* 0x0000001a3c40723c */ /* 0x040ff00000001840 */
[----:B------:R-:W-:Y:S08]  /*eb70*/  HMMA.16816.F32 R84, R60, R110, R84 ;  /* 0x0000006e3c54723c */ /* 0x000ff00000001854 */
[C---:B--2---:R-:W-:Y:S08]  /*eb80*/  HMMA.16816.F32 R52, R20.reuse, R122, R52 ;  /* 0x0000007a1434723c */ /* 0x044ff00000001834 */
[C---:B------:R-:W-:Y:S08]  /*eb90*/  HMMA.16816.F32 R88, R20.reuse, R26, R88 ;  /* 0x0000001a1458723c */ /* 0x040ff00000001858 */
[----:B------:R-:W-:Y:S08]  /*eba0*/  HMMA.16816.F32 R48, R20, R110, R48 ;  /* 0x0000006e1430723c */ /* 0x000ff00000001830 */
[C---:B---3--:R-:W-:Y:S08]  /*ebb0*/  HMMA.16816.F32 R100, R80.reuse, R122, R100 ;  /* 0x0000007a5064723c */ /* 0x048ff00000001864 */
[C---:B------:R-:W-:Y:S08]  /*ebc0*/  HMMA.16816.F32 R76, R80.reuse, R26, R76 ;  /* 0x0000001a504c723c */ /* 0x040ff0000000184c */
[----:B------:R-:W-:Y:S08]  /*ebd0*/  HMMA.16816.F32 R72, R80, R110, R72 ;  /* 0x0000006e5048723c */ /* 0x000ff00000001848 */
[-C--:B------:R-:W-:Y:S01]  /*ebe0*/  HMMA.16816.F32 R60, R60, R70.reuse, R32 ;  /* 0x000000463c3c723c */ /* 0x080fe20000001820 */
[----:B------:R-:W0:Y:S07]  /*ebf0*/  LDSM.16.M88.4 R32, [R6+0x2080] ;  /* 0x002080000620783b */ /* 0x000e2e0000000200 */
[-C--:B------:R-:W-:Y:S01]  /*ec00*/  HMMA.16816.F32 R20, R20, R70.reuse, R28 ;  /* 0x000000461414723c */ /* 0x080fe2000000181c */
[----:B------:R-:W2:Y:S07]  /*ec10*/  LDSM.16.M88.4 R28, [R6+0x4080] ;  /* 0x00408000061c783b */ /* 0x000eae0000000200 */
[-C--:B------:R-:W-:Y:S08]  /*ec20*/  HMMA.16816.F32 R80, R80, R70.reuse, R136 ;  /* 0x000000465050723c */ /* 0x080ff00000001888 */
[C---:B-1----:R-:W-:Y:S01]  /*ec30*/  HMMA.16816.F32 R68, R40.reuse, R70, R128 ;  /* 0x000000462844723c */ /* 0x042fe20000001880 */
[----:B------:R-:W3:Y:S04]  /*ec40*/  LDL.LU R131, [R1+0x18] ;  /* 0x0000180001837983 */ /* 0x000ee80000300800 */
[----:B------:R-:W3:Y:S04]  /*ec50*/  LDL.LU R130, [R1+0x14] ;  /* 0x0000140001827983 */ /* 0x000ee80000300800 */
[----:B------:R-:W3:Y:S04]  /*ec60*/  LDL.LU R129, [R1+0x10] ;  /* 0x0000100001817983 */ /* 0x000ee80000300800 */
[----:B------:R-:W3:Y:S01]  /*ec70*/  LDL.LU R128, [R1+0xc] ;  /* 0x00000c0001807983 */ /* 0x000ee20000300800 */
[C---:B------:R-:W-:Y:S08]  /*ec80*/  HMMA.16816.F32 R120, R40.reuse, R122, R132 ;  /* 0x0000007a2878723c */ /* 0x040ff00000001884 */
[C---:B------:R-:W-:Y:S01]  /*ec90*/  HMMA.16816.F32 R24, R40.reuse, R26, R112 ;  /* 0x0000001a2818723c */ /* 0x040fe20000001870 */
[----:B------:R-:W1:Y:S07]  /*eca0*/  LDSM.16.M88.4 R112, [R142+0xc080] ;  /* 0x00c080008e70783b */ /* 0x000e6e0000000200 */
[----:B------:R-:W-:Y:S01]  /*ecb0*/  HMMA.16816.F32 R108, R40, R110, R44 ;  /* 0x0000006e286c723c */ /* 0x000fe2000000182c */
[----:B------:R-:W1:Y:S04]  /*ecc0*/  LDSM.16.M88.4 R44, [R142+0xd080] ;  /* 0x00d080008e2c783b */ /* 0x000e680000000200 */
[----:B------:R-:W1:Y:S03]  /*ecd0*/  LDSM.16.M88.4 R40, [R142+0xe080] ;  /* 0x00e080008e28783b */ /* 0x000e660000000200 */
[C---:B----4-:R-:W-:Y:S08]  /*ece0*/  HMMA.16816.F32 R56, R124.reuse, R36, R56 ;  /* 0x000000247c38723c */ /* 0x050ff00000001838 */
[C---:B0-----:R-:W-:Y:S08]  /*ecf0*/  HMMA.16816.F32 R64, R124.reuse, R32, R64 ;  /* 0x000000207c40723c */ /* 0x041ff00000001840 */
[----:B--2---:R-:W-:Y:S08]  /*ed00*/  HMMA.16816.F32 R84, R124, R28, R84 ;  /* 0x0000001c7c54723c */ /* 0x004ff00000001854 */
[C---:B------:R-:W-:Y:S08]  /*ed10*/  HMMA.16816.F32 R52, R104.reuse, R36, R52 ;  /* 0x000000246834723c */ /* 0x040ff00000001834 */
[C---:B------:R-:W-:Y:S08]  /*ed20*/  HMMA.16816.F32 R88, R104.reuse, R32, R88 ;  /* 0x000000206858723c */ /* 0x040ff00000001858 */
[C---:B------:R-:W-:Y:S08]  /*ed30*/  HMMA.16816.F32 R48, R104.reuse, R28, R48 ;  /* 0x0000001c6830723c */ /* 0x040ff00000001830 */
[----:B------:R-:W-:Y:S01]  /*ed40*/  HMMA.16816.F32 R20, R104, R116, R20 ;  /* 0x000000746814723c */ /* 0x000fe20000001814 */
[----:B------:R-:W0:Y:S07]  /*ed50*/  LDSM.16.M88.4 R104, [R142+0xf080] ;  /* 0x00f080008e68783b */ /* 0x000e2e0000000200 */
[C---:B------:R-:W-:Y:S08]  /*ed60*/  HMMA.16816.F32 R100, R92.reuse, R36, R100 ;  /* 0x000000245c64723c */ /* 0x040ff00000001864 */
[C---:B------:R-:W-:Y:S08]  /*ed70*/  HMMA.16816.F32 R76, R92.reuse, R32, R76 ;  /* 0x000000205c4c723c */ /* 0x040ff0000000184c */
[----:B------:R-:W-:Y:S08]  /*ed80*/  HMMA.16816.F32 R72, R92, R28, R72 ;  /* 0x0000001c5c48723c */ /* 0x000ff00000001848 */
[-C--:B------:R-:W-:Y:S01]  /*ed90*/  HMMA.16816.F32 R60, R124, R116.reuse, R60 ;  /* 0x000000747c3c723c */ /* 0x080fe2000000183c */
[----:B------:R-:W-:Y:S07]  /*eda0*/  LDSM.16.M88.4 R124, [R141+0xd080] ;  /* 0x00d080008d7c783b */ /* 0x000fee0000000200 */
[----:B------:R-:W-:Y:S01]  /*edb0*/  HMMA.16816.F32 R92, R92, R116, R80 ;  /* 0x000000745c5c723c */ /* 0x000fe20000001850 */
[----:B------:R-:W-:Y:S07]  /*edc0*/  LDSM.16.M88.4 R80, [R252+0x80] ;  /* 0x00008000fc50783b */ /* 0x000fee0000000200 */
[C---:B------:R-:W-:Y:S08]  /*edd0*/  HMMA.16816.F32 R120, R96.reuse, R36, R120 ;  /* 0x000000246078723c */ /* 0x040ff00000001878 */
[C---:B------:R-:W-:Y:S08]  /*ede0*/  HMMA.16816.F32 R24, R96.reuse, R32, R24 ;  /* 0x000000206018723c */ /* 0x040ff00000001818 */
[----:B------:R-:W-:Y:S08]  /*edf0*/  HMMA.16816.F32 R108, R96, R28, R108 ;  /* 0x0000001c606c723c */ /* 0x000ff0000000186c */
[C---:B-1----:R-:W-:Y:S08]  /*ee00*/  HMMA.16816.F32 R56, R112.reuse, R38, R56 ;  /* 0x000000267038723c */ /* 0x042ff00000001838 */
[C---:B------:R-:W-:Y:S08]  /*ee10*/  HMMA.16816.F32 R64, R112.reuse, R34, R64 ;  /* 0x000000227040723c */ /* 0x040ff00000001840 */
[----:B------:R-:W-:Y:S08]  /*ee20*/  HMMA.16816.F32 R84, R112, R30, R84 ;  /* 0x0000001e7054723c */ /* 0x000ff00000001854 */
[C---:B------:R-:W-:Y:S08]  /*ee30*/  HMMA.16816.F32 R52, R44.reuse, R38, R52 ;  /* 0x000000262c34723c */ /* 0x040ff00000001834 */
[C---:B------:R-:W-:Y:S08]  /*ee40*/  HMMA.16816.F32 R88, R44.reuse, R34, R88 ;  /* 0x000000222c58723c */ /* 0x040ff00000001858 */
[----:B------:R-:W-:Y:S08]  /*ee50*/  HMMA.16816.F32 R48, R44, R30, R48 ;  /* 0x0000001e2c30723c */ /* 0x000ff00000001830 */
[C---:B------:R-:W-:Y:S08]  /*ee60*/  HMMA.16816.F32 R100, R40.reuse, R38, R100 ;  /* 0x000000262864723c */ /* 0x040ff00000001864 */
[C---:B------:R-:W-:Y:S08]  /*ee70*/  HMMA.16816.F32 R76, R40.reuse, R34, R76 ;  /* 0x00000022284c723c */ /* 0x040ff0000000184c */
[----:B------:R-:W-:Y:S08]  /*ee80*/  HMMA.16816.F32 R72, R40, R30, R72 ;  /* 0x0000001e2848723c */ /* 0x000ff00000001848 */
[----:B------:R-:W-:Y:S01]  /*ee90*/  HMMA.16816.F32 R96, R96, R116, R68 ;  /* 0x000000746060723c */ /* 0x000fe20000001844 */
[----:B------:R-:W-:Y:S07]  /*eea0*/  LDSM.16.M88.4 R68, [R252+0x4080] ;  /* 0x00408000fc44783b */ /* 0x000fee0000000200 */
[-C--:B------:R-:W-:Y:S01]  /*eeb0*/  HMMA.16816.F32 R112, R112, R118.reuse, R60 ;  /* 0x000000767070723c */ /* 0x080fe2000000183c */
[----:B------:R-:W-:Y:S07]  /*eec0*/  LDSM.16.M88.4 R60, [R252+0x2080] ;  /* 0x00208000fc3c783b */ /* 0x000fee0000000200 */
[-C--:B------:R-:W-:Y:S01]  /*eed0*/  HMMA.16816.F32 R44, R44, R118.reuse, R20 ;  /* 0x000000762c2c723c */ /* 0x080fe20000001814 */
[----:B------:R-:W1:Y:S07]  /*eee0*/  LDSM.16.M88.4 R20, [R141+0xc080] ;  /* 0x00c080008d14783b */ /* 0x000e6e0000000200 */
[----:B------:R-:W-:Y:S01]  /*eef0*/  HMMA.16816.F32 R40, R40, R118, R92 ;  /* 0x000000762828723c */ /* 0x000fe2000000185c */
[----:B------:R-:W2:Y:S07]  /*ef00*/  LDSM.16.M88.4 R92, [R252+0x6080] ;  /* 0x00608000fc5c783b */ /* 0x000eae0000000200 */
[C---:B0-----:R-:W-:Y:S01]  /*ef10*/  HMMA.16816.F32 R36, R104.reuse, R38, R120 ;  /* 0x000000266824723c */ /* 0x041fe20000001878 */
[----:B------:R-:W0:Y:S07]  /*ef20*/  LDSM.16.M88.4 R120, [R141+0xe080] ;  /* 0x00e080008d78783b */ /* 0x000e2e0000000200 */
[C---:B------:R-:W-:Y:S01]  /*ef30*/  HMMA.16816.F32 R32, R104.reuse, R34, R24 ;  /* 0x000000226820723c */ /* 0x040fe20000001818 */
[----:B------:R-:W4:Y:S07]  /*ef40*/  LDSM.16.M88.4 R24, [R141+0xf080] ;  /* 0x00f080008d18783b */ /* 0x000f2e0000000200 */
[C---:B------:R-:W-:Y:S01]  /*ef50*/  HMMA.16816.F32 R28, R104.reuse, R30, R108 ;  /* 0x0000001e681c723c */ /* 0x040fe2000000186c */
[----:B------:R-:W-:Y:S07]  /*ef60*/  LDSM.16.M88.4 R108, [R140+0xe080] ;  /* 0x00e080008c6c783b */ /* 0x000fee0000000200 */
[----:B------:R-:W-:Y:S01]  /*ef70*/  HMMA.16816.F32 R116, R104, R118, R96 ;  /* 0x000000766874723c */ /* 0x000fe20000001860 */
[----:B------:R-:W0:Y:S04]  /*ef80*/  LDSM.16.M88.4 R104, [R140+0xc080] ;  /* 0x00c080008c68783b */ /* 0x000e280000000200 */
[----:B------:R-:W0:Y:S03]  /*ef90*/  LDSM.16.M88.4 R96, [R140+0xd080] ;  /* 0x00d080008c60783b */ /* 0x000e260000000200 */
[C---:B-1----:R-:W-:Y:S08]  /*efa0*/  HMMA.16816.F32 R56, R20.reuse, R80, R56 ;  /* 0x000000501438723c */ /* 0x042ff00000001838 */
[C---:B------:R-:W-:Y:S08]  /*efb0*/  HMMA.16816.F32 R64, R20.reuse, R60, R64 ;  /* 0x0000003c1440723c */ /* 0x040ff00000001840 */
[C---:B------:R-:W-:Y:S08]  /*efc0*/  HMMA.16816.F32 R84, R20.reuse, R68, R84 ;  /* 0x000000441454723c */ /* 0x040ff00000001854 */
[----:B--2---:R-:W-:Y:S01]  /*efd0*/  HMMA.16816.F32 R112, R20, R92, R112 ;  /* 0x0000005c1470723c */ /* 0x004fe20000001870 */
[----:B------:R-:W1:Y:S01]  /*efe0*/  LDSM.16.M88.4 R20, [R140+0xf080] ;  /* 0x00f080008c14783b */ /* 0x000e620000000200 */
[----:B---3--:R-:W-:Y:S01]  /*eff0*/  IADD3 R128, R128, 0x80, RZ ;  /* 0x0000008080807810 */ /* 0x008fe20007ffe0ff */
[----:B------:R-:W-:-:S02]  /*f000*/  FFMA R131, R2, R131, R159 ;  /* 0x0000008302837223 */ /* 0x000fc4000000009f */
[----:B------:R-:W-:-:S03]  /*f010*/  FFMA R130, R19, R130, R191 ;  /* 0x0000008213827223 */ /* 0x000fc600000000bf */
[-C--:B------:R-:W-:Y:S01]  /*f020*/  HMMA.16816.F32 R48, R124, R68.reuse, R48 ;  /* 0x000000447c30723c */ /* 0x080fe20000001830 */
[----:B------:R-:W-:Y:S01]  /*f030*/  FFMA R129, R18, R129, R193 ;  /* 0x0000008112817223 */ /* 0x000fe200000000c1 */
[----:B------:R2:W-:Y:S06]  /*f040*/  STL [R1+0xc], R128 ;  /* 0x00000c8001007387 */ /* 0x0005ec0000100800 */
[-C--:B0-----:R-:W-:Y:S01]  /*f050*/  HMMA.16816.F32 R72, R120, R68.reuse, R72 ;  /* 0x000000447848723c */ /* 0x081fe20000001848 */
[----:B------:R2:W-:Y:S07]  /*f060*/  STL [R1+0x18], R131 ;  /* 0x0000188301007387 */ /* 0x0005ee0000100800 */
[----:B----4-:R-:W-:Y:S01]  /*f070*/  HMMA.16816.F32 R28, R24, R68, R28 ;  /* 0x00000044181c723c */ /* 0x010fe2000000181c */
[----:B------:R2:W-:Y:S07]  /*f080*/  STL [R1+0x14], R130 ;  /* 0x0000148201007387 */ /* 0x0005ee0000100800 */
[C---:B------:R-:W-:Y:S01]  /*f090*/  HMMA.16816.F32 R52, R124.reuse, R80, R52 ;  /* 0x000000507c34723c */ /* 0x040fe20000001834 */
[----:B------:R2:W-:Y:S07]  /*f0a0*/  STL [R1+0x10], R129 ;  /* 0x0000108101007387 */ /* 0x0005ee0000100800 */
[----:B------:R-:W-:Y:S01]  /*f0b0*/  HMMA.16816.F32 R88, R124, R60, R88 ;  /* 0x0000003c7c58723c */ /* 0x000fe20000001858 */
[----:B------:R2:W-:Y:S07]  /*f0c0*/  STL [R1+0x4], R15 ;  /* 0x0000040f01007387 */ /* 0x0005ee0000100800 */
[C---:B------:R-:W-:Y:S08]  /*f0d0*/  HMMA.16816.F32 R100, R120.reuse, R80, R100 ;  /* 0x000000507864723c */ /* 0x040ff00000001864 */
[----:B------:R-:W-:Y:S01]  /*f0e0*/  HMMA.16816.F32 R76, R120, R60, R76 ;  /* 0x0000003c784c723c */ /* 0x000fe2000000184c */
[----:B------:R2:W-:Y:S07]  /*f0f0*/  STL [R1+0x8], R16 ;  /* 0x0000081001007387 */ /* 0x0005ee0000100800 */
[-C--:B------:R-:W-:Y:S08]  /*f100*/  HMMA.16816.F32 R44, R124, R92.reuse, R44 ;  /* 0x0000005c7c2c723c */ /* 0x080ff0000000182c */
[----:B------:R-:W-:Y:S08]  /*f110*/  HMMA.16816.F32 R40, R120, R92, R40 ;  /* 0x0000005c7828723c */ /* 0x000ff00000001828 */
[C---:B------:R-:W-:Y:S08]  /*f120*/  HMMA.16816.F32 R36, R24.reuse, R80, R36 ;  /* 0x000000501824723c */ /* 0x040ff00000001824 */
[C---:B------:R-:W-:Y:S01]  /*f130*/  HMMA.16816.F32 R32, R24.reuse, R60, R32 ;  /* 0x0000003c1820723c */ /* 0x040fe20000001820 */
[----:B------:R2:W-:Y:S07]  /*f140*/  STL [R1], R17 ;  /* 0x0000001101007387 */ /* 0x0005ee0000100800 */
[----:B------:R-:W-:Y:S01]  /*f150*/  HMMA.16816.F32 R24, R24, R92, R116 ;  /* 0x0000005c1818723c */ /* 0x000fe20000001874 */
[----:B------:R-:W-:-:S07]  /*f160*/  ISETP.GE.AND P1, PT, R128, c[0x0][0x1d0], PT ;  /* 0x0000740080007a0c */ /* 0x000fce0003f26270 */
[----:B------:R-:W-:Y:S01]  /*f170*/  HMMA.16816.F32 R84, R104, R70, R84 ;  /* 0x000000466854723c */ /* 0x000fe20000001854 */
[----:B------:R-:W-:-:S07]  /*f180*/  MOV R2, R10 ;  /* 0x0000000a00027202 */ /* 0x000fce0000000f00 */
[----:B------:R-:W-:Y:S01]  /*f190*/  HMMA.16816.F32 R48, R96, R70, R48 ;  /* 0x000000466030723c */ /* 0x000fe20000001830 */
[----:B------:R-:W-:-:S07]  /*f1a0*/  MOV R175, R11 ;  /* 0x0000000b00af7202 */ /* 0x000fce0000000f00 */
[----:B------:R-:W-:Y:S01]  /*f1b0*/  HMMA.16816.F32 R72, R108, R70, R72 ;  /* 0x000000466c48723c */ /* 0x000fe20000001848 */
[----:B------:R-:W-:Y:S01]  /*f1c0*/  MOV R193, R12 ;  /* 0x0000000c00c17202 */ /* 0x000fe20000000f00 */
[----:B------:R-:W-:-:S06]  /*f1d0*/  IMAD.MOV.U32 R191, RZ, RZ, R13 ;  /* 0x000000ffffbf7224 */ /* 0x000fcc00078e000d */
[----:B-1----:R-:W-:Y:S01]  /*f1e0*/  HMMA.16816.F32 R68, R20, R70, R28 ;  /* 0x000000461444723c */ /* 0x002fe2000000181c */
[----:B------:R-:W-:-:S06]  /*f1f0*/  MOV R211, R14 ;  /* 0x0000000e00d37202 */ /* 0x000fcc0000000f00 */
[----:B------:R-:W-:Y:S01]  /*f200*/  MOV R28, 0x80 ;  /* 0x00000080001c7802 */ /* 0x000fe20000000f00 */
[C---:B------:R-:W-:Y:S08]  /*f210*/  HMMA.16816.F32 R56, R104.reuse, R82, R56 ;  /* 0x000000526838723c */ /* 0x040ff00000001838 */
[----:B------:R-:W-:Y:S01]  /*f220*/  HMMA.16816.F32 R64, R104, R62, R64 ;  /* 0x0000003e6840723c */ /* 0x000fe20000001840 */
[----:B------:R-:W-:-:S02]  /*f230*/  IMAD R0, R28, c[0x0][0x1b4], R0 ;  /* 0x00006d001c007a24 */ /* 0x000fc400078e0200 */
[----:B------:R-:W-:-:S05]  /*f240*/  IMAD R8, R28, c[0x0][0x1a4], R8 ;  /* 0x000069001c087a24 */ /* 0x000fca00078e0208 */
[C---:B------:R-:W-:Y:S08]  /*f250*/  HMMA.16816.F32 R52, R96.reuse, R82, R52 ;  /* 0x000000526034723c */ /* 0x040ff00000001834 */
[----:B------:R-:W-:Y:S08]  /*f260*/  HMMA.16816.F32 R88, R96, R62, R88 ;  /* 0x0000003e6058723c */ /* 0x000ff00000001858 */
[C---:B------:R-:W-:Y:S08]  /*f270*/  HMMA.16816.F32 R100, R108.reuse, R82, R100 ;  /* 0x000000526c64723c */ /* 0x040ff00000001864 */
[----:B------:R-:W-:Y:S08]  /*f280*/  HMMA.16816.F32 R76, R108, R62, R76 ;  /* 0x0000003e6c4c723c */ /* 0x000ff0000000184c */
[-C--:B------:R-:W-:Y:S08]  /*f290*/  HMMA.16816.F32 R104, R104, R94.reuse, R112 ;  /* 0x0000005e6868723c */ /* 0x080ff00000001870 */
[-C--:B------:R-:W-:Y:S08]  /*f2a0*/  HMMA.16816.F32 R96, R96, R94.reuse, R44 ;  /* 0x0000005e6060723c */ /* 0x080ff0000000182c */
[----:B------:R-:W-:Y:S08]  /*f2b0*/  HMMA.16816.F32 R108, R108, R94, R40 ;  /* 0x0000005e6c6c723c */ /* 0x000ff00000001828 */
[C---:B------:R-:W-:Y:S08]  /*f2c0*/  HMMA.16816.F32 R80, R20.reuse, R82, R36 ;  /* 0x000000521450723c */ /* 0x040ff00000001824 */
[C---:B------:R-:W-:Y:S08]  /*f2d0*/  HMMA.16816.F32 R60, R20.reuse, R62, R32 ;  /* 0x0000003e143c723c */ /* 0x040ff00000001820 */
[----:B------:R-:W-:Y:S01]  /*f2e0*/  HMMA.16816.F32 R92, R20, R94, R24 ;  /* 0x0000005e145c723c */ /* 0x000fe20000001818 */
[----:B--2---:R-:W-:Y:S01]  /*f2f0*/  @P1 CALL.REL.NOINC `(.L_x_0) ;  /* 0x0000001000001944 */ /* 0x004fe20003c00000 */
[----:B------:R-:W-:Y:S06]  /*f300*/  BRA `(.L_x_1) ;  /* 0xffff775000007947 */ /* 0x000fec000383ffff */
.L_x_0:
[----:B------:R-:W-:-:S03]  /*f310*/  NOP ;  /* 0x0000000000007918 */ /* 0x000fc60000000000 */
[----:B-1----:R-:W2:Y:S04]  /*f320*/  LDL.LU R20, [R1+0x10] ;  /* 0x0000100001147983 */ /* 0x002ea80000300800 */
[----:B------:R-:W3:Y:S04]  /*f330*/  LDL.LU R21, [R1+0x14] ;  /* 0x0000140001157983 */ /* 0x000ee80000300800 */
[----:B------:R-:W4:Y:S01]  /*f340*/  LDL.LU R19, [R1+0x18] ;  /* 0x0000180001137983 */ /* 0x000f220000300800 */
[----:B------:R-:W-:Y:S01]  /*f350*/  MOV R163, c[0x0][0x1c8] ;  /* 0x0000720000a37a02 */ /* 0x000fe20000000f00 */
[----:B------:R-:W-:Y:S01]  /*f360*/  IMAD.MOV.U32 R182, RZ, RZ, R82 ;  /* 0x000000ffffb67224 */ /* 0x000fe200078e0052 */
[----:B------:R-:W-:Y:S01]  /*f370*/  MOV R183, R83 ;  /* 0x0000005300b77202 */ /* 0x000fe20000000f00 */
[----:B------:R-:W5:Y:S01]  /*f380*/  LDL.LU R196, [R1+0x2c] ;  /* 0x00002c0001c47983 */ /* 0x000f620000300800 */
[----:B------:R-:W-:Y:S01]  /*f390*/  MOV R186, R62 ;  /* 0x0000003e00ba7202 */ /* 0x000fe20000000f00 */
[----:B------:R-:W-:Y:S01]  /*f3a0*/  IMAD.MOV.U32 R187, RZ, RZ, R68 ;  /* 0x000000ffffbb7224 */ /* 0x000fe200078e0044 */
[----:B------:R-:W-:Y:S01]  /*f3b0*/  MOV R194, R63 ;  /* 0x0000003f00c27202 */ /* 0x000fe20000000f00 */
[----:B------:R-:W2:Y:S01]  /*f3c0*/  LDL.LU R197, [R1+0x28] ;  /* 0x0000280001c57983 */ /* 0x000ea20000300800 */
[----:B------:R-:W-:Y:S01]  /*f3d0*/  MOV R218, R71 ;  /* 0x0000004700da7202 */ /* 0x000fe20000000f00 */
[----:B------:R-:W-:Y:S01]  /*f3e0*/  IMAD.MOV.U32 R169, RZ, RZ, R77 ;  /* 0x000000ffffa97224 */ /* 0x000fe200078e004d */
[----:B------:R-:W-:Y:S01]  /*f3f0*/  MOV R220, R94 ;  /* 0x0000005e00dc7202 */ /* 0x000fe20000000f00 */
[----:B------:R-:W5:Y:S01]  /*f400*/  LDL.LU R199, [R1+0x24] ;  /* 0x0000240001c77983 */ /* 0x000f620000300800 */
[----:B------:R-:W-:Y:S01]  /*f410*/  MOV R219, R95 ;  /* 0x0000005f00db7202 */ /* 0x000fe20000000f00 */
[----:B------:R-:W-:Y:S01]  /*f420*/  IMAD.MOV.U32 R200, RZ, RZ, R99 ;  /* 0x000000ffffc87224 */ /* 0x000fe200078e0063 */
[----:B------:R-:W-:Y:S01]  /*f430*/  MOV R180, R80 ;  /* 0x0000005000b47202 */ /* 0x000fe20000000f00 */
[----:B------:R-:W5:Y:S01]  /*f440*/  LDL.LU R224, [R1+0x20] ;  /* 0x0000200001e07983 */ /* 0x000f620000300800 */
[----:B------:R-:W-:-:S02]  /*f450*/  MOV R181, R81 ;  /* 0x0000005100b57202 */ /* 0x000fc40000000f00 */
[----:B------:R-:W-:Y:S01]  /*f460*/  MOV R184, R60 ;  /* 0x0000003c00b87202 */ /* 0x000fe20000000f00 */
[----:B------:R-:W5:Y:S01]  /*f470*/  LDL.LU R222, [R1+0x1c] ;  /* 0x00001c0001de7983 */ /* 0x000f620000300800 */
[----:B------:R-:W-:Y:S02]  /*f480*/  MOV R185, R61 ;  /* 0x0000003d00b97202 */ /* 0x000fe40000000f00 */
[----:B------:R-:W-:Y:S01]  /*f490*/  MOV R188, R69 ;  /* 0x0000004500bc7202 */ /* 0x000fe20000000f00 */
[----:B------:R-:W0:Y:S01]  /*f4a0*/  S2R R18, SR_TID.X ;  /* 0x0000000000127919 */ /* 0x000e220000002100 */
[----:B------:R-:W-:Y:S02]  /*f4b0*/  MOV R71, R92 ;  /* 0x0000005c00477202 */ /* 0x000fe40000000f00 */
[----:B------:R-:W-:Y:S01]  /*f4c0*/  MOV R201, R93 ;  /* 0x0000005d00c97202 */ /* 0x000fe20000000f00 */
[----:B------:R-:W1:Y:S01]  /*f4d0*/  S2R R142, SR_TID.X ;  /* 0x00000000008e7919 */ /* 0x000e620000002100 */
[----:B------:R-:W-:-:S02]  /*f4e0*/  MOV R166, R102 ;  /* 0x0000006600a67202 */ /* 0x000fc40000000f00 */
[----:B------:R-:W-:Y:S01]  /*f4f0*/  MOV R168, R103 ;  /* 0x0000006700a87202 */ /* 0x000fe20000000f00 */
[----:B------:R-:W1:Y:S01]  /*f500*/  S2R R235, SR_CTAID.X ;  /* 0x0000000000eb7919 */ /* 0x000e620000002500 */
[----:B------:R-:W-:Y:S02]  /*f510*/  MOV R170, R78 ;  /* 0x0000004e00aa7202 */ /* 0x000fe40000000f00 */
[----:B------:R-:W-:Y:S01]  /*f520*/  MOV R172, R79 ;  /* 0x0000004f00ac7202 */ /* 0x000fe20000000f00 */
[----:B------:R-:W1:Y:S01]  /*f530*/  S2R R237, SR_CTAID.Y ;  /* 0x0000000000ed7919 */ /* 0x000e620000002600 */
[----:B------:R-:W-:Y:S02]  /*f540*/  MOV R174, R74 ;  /* 0x0000004a00ae7202 */ /* 0x000fe40000000f00 */
[----:B------:R-:W-:Y:S02]  /*f550*/  MOV R176, R75 ;  /* 0x0000004b00b07202 */ /* 0x000fe40000000f00 */
[----:B------:R-:W-:-:S02]  /*f560*/  MOV R178, R110 ;  /* 0x0000006e00b27202 */ /* 0x000fc40000000f00 */
[----:B------:R-:W-:Y:S02]  /*f570*/  MOV R179, R111 ;  /* 0x0000006f00b37202 */ /* 0x000fe40000000f00 */
[----:B------:R-:W-:Y:S02]  /*f580*/  MOV R167, R76 ;  /* 0x0000004c00a77202 */ /* 0x000fe40000000f00 */
[----:B------:R-:W-:Y:S02]  /*f590*/  MOV R171, R72 ;  /* 0x0000004800ab7202 */ /* 0x000fe40000000f00 */
[----:B0-----:R-:W-:Y:S02]  /*f5a0*/  SHF.R.U32.HI R18, RZ, 0x6, R18 ;  /* 0x00000006ff127819 */ /* 0x001fe40000011612 */
[----:B------:R-:W-:Y:S02]  /*f5b0*/  MOV R173, R73 ;  /* 0x0000004900ad7202 */ /* 0x000fe40000000f00 */
[----:B------:R-:W-:-:S02]  /*f5c0*/  SGXT.U32 R18, R18, 0x1 ;  /* 0x000000011212781a */ /* 0x000fc40000000000 */
[----:B-1----:R-:W-:Y:S02]  /*f5d0*/  LOP3.LUT R236, R142, 0x3f, RZ, 0xc0, !PT ;  /* 0x0000003f8eec7812 */ /* 0x002fe400078ec0ff */
[----:B------:R-:W-:Y:S01]  /*f5e0*/  MOV R175, R108 ;  /* 0x0000006c00af7202 */ /* 0x000fe20000000f00 */
[----:B------:R-:W-:Y:S01]  /*f5f0*/  IMAD R18, R18, c[0x0][0x1c8], RZ ;  /* 0x0000720012127a24 */ /* 0x000fe200078e02ff */
[----:B------:R-:W-:Y:S01]  /*f600*/  LEA R235, R235, R236, 0x6 ;  /* 0x000000ecebeb7211 */ /* 0x000fe200078e30ff */
[----:B------:R-:W-:Y:S01]  /*f610*/  IMAD R0, R237, c[0x0][0x1c0], RZ ;  /* 0x00007000ed007a24 */ /* 0x000fe200078e02ff */
[----:B------:R-:W-:Y:S02]  /*f620*/  MOV R177, R109 ;  /* 0x0000006d00b17202 */ /* 0x000fe40000000f00 */
[----:B------:R-:W-:Y:S01]  /*f630*/  LEA R7, R163, R18, 0x1 ;  /* 0x00000012a3077211 */ /* 0x000fe200078e08ff */
[----:B------:R-:W-:Y:S01]  /*f640*/  IMAD R2, R235, c[0x0][0x1c4], RZ ;  /* 0x00007100eb027a24 */ /* 0x000fe200078e02ff */
[C---:B------:R-:W-:Y:S01]  /*f650*/  SHF.L.U32 R164, R0.reuse, 0x1, RZ ;  /* 0x0000000100a47819 */ /* 0x040fe200000006ff */
[----:B------:R-:W-:Y:S01]  /*f660*/  IMAD.HI R0, R0, 0x2, RZ ;  /* 0x0000000200007827 */ /* 0x000fe200078e02ff */
[----:B------:R-:W-:-:S02]  /*f670*/  LEA R9, R163, R7, 0x1 ;  /* 0x00000007a3097211 */ /* 0x000fc400078e08ff */
[C---:B------:R-:W-:Y:S01]  /*f680*/  SHF.L.U32 R3, R2.reuse, 0x1, RZ ;  /* 0x0000000102037819 */ /* 0x040fe200000006ff */
[----:B------:R-:W-:Y:S01]  /*f690*/  IMAD.HI R5, R2, 0x2, RZ ;  /* 0x0000000202057827 */ /* 0x000fe200078e02ff */
[----:B------:R-:W-:Y:S02]  /*f6a0*/  MOV R2, R100 ;  /* 0x0000006400027202 */ /* 0x000fe40000000f00 */
[----:B------:R-:W-:Y:S02]  /*f6b0*/  IADD3 R164, P0, P1, R3, c[0x0][0x178], R164 ;  /* 0x00005e0003a47a10 */ /* 0x000fe4000791e0a4 */
[----:B------:R-:W-:Y:S02]  /*f6c0*/  MOV R3, R101 ;  /* 0x0000006500037202 */ /* 0x000fe40000000f00 */
[----:B------:R-:W-:Y:S02]  /*f6d0*/  IADD3.X R0, R5, c[0x0][0x17c], R0, P0, P1 ;  /* 0x00005f0005007a10 */ /* 0x000fe400007e2400 */
[----:B------:R-:W-:-:S02]  /*f6e0*/  MOV R190, R55 ;  /* 0x0000003700be7202 */ /* 0x000fc40000000f00 */
[----:B------:R-:W-:Y:S02]  /*f6f0*/  MOV R189, R54 ;  /* 0x0000003600bd7202 */ /* 0x000fe40000000f00 */
[----:B------:R-:W-:Y:S02]  /*f700*/  MOV R191, R90 ;  /* 0x0000005a00bf7202 */ /* 0x000fe40000000f00 */
[----:B------:R-:W-:Y:S02]  /*f710*/  MOV R192, R91 ;  /* 0x0000005b00c07202 */ /* 0x000fe40000000f00 */
[----:B------:R-:W-:Y:S02]  /*f720*/  MOV R193, R50 ;  /* 0x0000003200c17202 */ /* 0x000fe40000000f00 */
[----:B------:R-:W-:Y:S02]  /*f730*/  MOV R195, R51 ;  /* 0x0000003300c37202 */ /* 0x000fe40000000f00 */
[----:B------:R-:W-:Y:S01]  /*f740*/  MOV R198, R98 ;  /* 0x0000006200c67202 */ /* 0x000fe20000000f00 */
[----:B------:R-:W0:Y:S01]  /*f750*/  S2R R217, SR_TID.X ;  /* 0x0000000000d97919 */ /* 0x000e220000002100 */
[----:B---3--:R-:W-:-:S02]  /*f760*/  MOV R22, R21 ;  /* 0x0000001500167202 */ /* 0x008fc40000000f00 */
[----:B----4-:R-:W-:Y:S02]  /*f770*/  MOV R24, R19 ;  /* 0x0000001300187202 */ /* 0x010fe40000000f00 */
[----:B------:R-:W-:-:S05]  /*f780*/  LEA R19, R163, R9, 0x1 ;  /* 0x00000009a3137211 */ /* 0x000fca00078e08ff */
[----:B------:R-:W-:Y:S01]  /*f790*/  IMAD R21, R163, 0x2, R19 ;  /* 0x00000002a3157824 */ /* 0x000fe200078e0213 */
[----:B--2---:R-:W-:-:S04]  /*f7a0*/  MOV R158, R20 ;  /* 0x00000014009e7202 */ /* 0x004fc80000000f00 */
[----:B------:R-:W-:Y:S01]  /*f7b0*/  LEA R23, R163, R21, 0x1 ;  /* 0x00000015a3177211 */ /* 0x000fe200078e08ff */
[C---:B-----5:R-:W-:Y:S01]  /*f7c0*/  FMUL R6, R199.reuse, 8388608 ;  /* 0x4b000000c7067820 */ /* 0x060fe20000400000 */
[----:B------:R-:W-:Y:S02]  /*f7d0*/  FSETP.GEU.AND P5, PT, R199, 1.175494350822287508e-38, PT ;  /* 0x00800000c700780b */ /* 0x000fe40003fae000 */
[----:B------:R-:W-:Y:S01]  /*f7e0*/  LEA R25, R163, R23, 0x1 ;  /* 0x00000017a3197211 */ /* 0x000fe200078e08ff */
[----:B------:R-:W-:Y:S01]  /*f7f0*/  FMUL R5, R196, 8388608 ;  /* 0x4b000000c4057820 */ /* 0x000fe20000400000 */
[----:B------:R-:W-:Y:S01]  /*f800*/  FSETP.GT.AND P6, PT, |R158|, 8.50705917302346158658e+37, PT ;  /* 0x7e8000009e00780b */ /* 0x000fe20003fc4200 */
[----:B------:R-:W-:Y:S01]  /*f810*/  FMUL R4, R197, 8388608 ;  /* 0x4b000000c5047820 */ /* 0x000fe20000400000 */
[----:B------:R-:W-:Y:S02]  /*f820*/  LEA R27, R163, R25, 0x1 ;  /* 0x00000019a31b7211 */ /* 0x000fe400078e08ff */
[----:B------:R-:W-:-:S02]  /*f830*/  FSETP.GEU.AND P1, PT, R196, 1.175494350822287508e-38, PT ;  /* 0x00800000c400780b */ /* 0x000fc40003f2e000 */
[----:B------:R-:W-:Y:S02]  /*f840*/  FSETP.GEU.AND P0, PT, R197, 1.175494350822287508e-38, PT ;  /* 0x00800000c500780b */ /* 0x000fe40003f0e000 */
[----:B------:R-:W-:Y:S02]  /*f850*/  FSEL R205, R6, R199, !P5 ;  /* 0x000000c706cd7208 */ /* 0x000fe40006800000 */
[----:B------:R-:W-:Y:S02]  /*f860*/  FSEL R212, RZ, -23, P5 ;  /* 0xc1b80000ffd47808 */ /* 0x000fe40002800000 */
[C---:B------:R-:W-:Y:S02]  /*f870*/  FSETP.GEU.AND P5, PT, |R158|.reuse, 1.175494350822287508e-38, PT ;  /* 0x008000009e00780b */ /* 0x040fe40003fae200 */
[----:B------:R-:W-:Y:S02]  /*f880*/  LEA R29, R163, R27, 0x1 ;  /* 0x0000001ba31d7211 */ /* 0x000fe400078e08ff */
[----:B------:R-:W-:Y:S01]  /*f890*/  FSEL R208, R5, R196, !P1 ;  /* 0x000000c405d07208 */ /* 0x000fe20004800000 */
[----:B------:R-:W-:Y:S01]  /*f8a0*/  FMUL R5, R158, 8388608 ;  /* 0x4b0000009e057820 */ /* 0x000fe20000400000 */
[----:B------:R-:W-:Y:S01]  /*f8b0*/  FSEL R209, R4, R197, !P0 ;  /* 0x000000c504d17208 */ /* 0x000fe20004000000 */
[----:B------:R-:W-:Y:S01]  /*f8c0*/  IMAD R31, R163, 0x2, R29 ;  /* 0x00000002a31f7824 */ /* 0x000fe200078e021d */
[----:B------:R-:W-:-:S02]  /*f8d0*/  FSEL R213, RZ, -23, P0 ;  /* 0xc1b80000ffd57808 */ /* 0x000fc40000000000 */
[----:B------:R-:W-:Y:S02]  /*f8e0*/  FSETP.GEU.AND P0, PT, R158, 1.175494350822287508e-38, PT ;  /* 0x008000009e00780b */ /* 0x000fe40003f0e000 */
[----:B------:R-:W-:Y:S01]  /*f8f0*/  MOV R228, R22 ;  /* 0x0000001600e47202 */ /* 0x000fe20000000f00 */
[----:B------:R-:W-:Y:S01]  /*f900*/  @P6 FMUL R219, R219, 0.25 ;  /* 0x3e800000dbdb6820 */ /* 0x000fe20000400000 */
[----:B------:R-:W-:Y:S01]  /*f910*/  FSEL R202, R5, R158, !P0 ;  /* 0x0000009e05ca7208 */ /* 0x000fe20004000000 */
[----:B------:R-:W-:Y:S01]  /*f920*/  @P6 FMUL R220, R220, 0.25 ;  /* 0x3e800000dcdc6820 */ /* 0x000fe20000400000 */
[C---:B------:R-:W-:Y:S01]  /*f930*/  LEA R33, R163.reuse, R31, 0x1 ;  /* 0x0000001fa3217211 */ /* 0x040fe200078e08ff */
[----:B------:R-:W-:Y:S02]  /*f940*/  @P6 FMUL R218, R218, 0.25 ;  /* 0x3e800000dada6820 */ /* 0x000fe40000400000 */
[----:B------:R-:W-:Y:S01]  /*f950*/  @P6 FMUL R70, R70, 0.25 ;  /* 0x3e80000046466820 */ /* 0x000fe20000400000 */
[----:B------:R-:W-:Y:S01]  /*f960*/  LEA R35, R163, R33, 0x1 ;  /* 0x00000021a3237211 */ /* 0x000fe200078e08ff */
[----:B------:R-:W-:-:S02]  /*f970*/  @P6 FMUL R194, R194, 0.25 ;  /* 0x3e800000c2c26820 */ /* 0x000fc40000400000 */
[----:B------:R-:W-:Y:S02]  /*f980*/  @P6 FMUL R186, R186, 0.25 ;  /* 0x3e800000baba6820 */ /* 0x000fe40000400000 */
[----:B------:R-:W-:Y:S02]  /*f990*/  @P6 FMUL R183, R183, 0.25 ;  /* 0x3e800000b7b76820 */ /* 0x000fe40000400000 */
[----:B------:R-:W-:Y:S01]  /*f9a0*/  @P6 FMUL R182, R182, 0.25 ;  /* 0x3e800000b6b66820 */ /* 0x000fe20000400000 */
[----:B------:R-:W-:Y:S01]  /*f9b0*/  FSEL R214, RZ, -23, P1 ;  /* 0xc1b80000ffd67808 */ /* 0x000fe20000800000 */
[----:B------:R-:W-:Y:S01]  /*f9c0*/  @P6 FMUL R158, R158, 0.25 ;  /* 0x3e8000009e9e6820 */ /* 0x000fe20000400000 */
[----:B------:R-:W-:Y:S01]  /*f9d0*/  FSETP.GT.AND P6, PT, |R228|, 8.50705917302346158658e+37, PT ;  /* 0x7e800000e400780b */ /* 0x000fe20003fc4200 */
[----:B------:R-:W-:Y:S01]  /*f9e0*/  @!P5 FMUL R219, R219, 16777216 ;  /* 0x4b800000dbdbd820 */ /* 0x000fe20000400000 */
[----:B------:R-:W-:Y:S01]  /*f9f0*/  LEA R37, R163, R35, 0x1 ;  /* 0x00000023a3257211 */ /* 0x000fe200078e08ff */
[----:B------:R-:W-:-:S02]  /*fa00*/  @!P5 FMUL R220, R220, 16777216 ;  /* 0x4b800000dcdcd820 */ /* 0x000fc40000400000 */
[----:B------:R-:W-:Y:S02]  /*fa10*/  @!P5 FMUL R218, R218, 16777216 ;  /* 0x4b800000dadad820 */ /* 0x000fe40000400000 */
[----:B------:R-:W-:Y:S02]  /*fa20*/  @!P5 FMUL R70, R70, 16777216 ;  /* 0x4b8000004646d820 */ /* 0x000fe40000400000 */
[----:B------:R-:W-:Y:S02]  /*fa30*/  @!P5 FMUL R194, R194, 16777216 ;  /* 0x4b800000c2c2d820 */ /* 0x000fe40000400000 */
[----:B------:R-:W-:Y:S02]  /*fa40*/  @!P5 FMUL R186, R186, 16777216 ;  /* 0x4b800000babad820 */ /* 0x000fe40000400000 */
[----:B------:R-:W-:Y:S02]  /*fa50*/  @!P5 FMUL R183, R183, 16777216 ;  /* 0x4b800000b7b7d820 */ /* 0x000fe40000400000 */
[----:B------:R-:W-:-:S02]  /*fa60*/  @!P5 FMUL R158, R158, 16777216 ;  /* 0x4b8000009e9ed820 */ /* 0x000fc40000400000 */
[----:B------:R-:W-:Y:S01]  /*fa70*/  @!P5 FMUL R182, R182, 16777216 ;  /* 0x4b800000b6b6d820 */ /* 0x000fe20000400000 */
[C---:B------:R-:W-:Y:S01]  /*fa80*/  FSETP.GEU.AND P5, PT, |R228|.reuse, 1.175494350822287508e-38, PT ;  /* 0x00800000e400780b */ /* 0x040fe20003fae200 */
[C---:B------:R-:W-:Y:S01]  /*fa90*/  FMUL R203, R228.reuse, 8388608 ;  /* 0x4b000000e4cb7820 */ /* 0x040fe20000400000 */
[----:B------:R-:W-:Y:S02]  /*faa0*/  FSETP.GEU.AND P1, PT, R228, 1.175494350822287508e-38, PT ;  /* 0x00800000e400780b */ /* 0x000fe40003f2e000 */
[----:B------:R-:W-:Y:S01]  /*fab0*/  MOV R226, R24 ;  /* 0x0000001800e27202 */ /* 0x000fe20000000f00 */
[----:B------:R-:W-:Y:S01]  /*fac0*/  @P6 FMUL R201, R201, 0.25 ;  /* 0x3e800000c9c96820 */ /* 0x000fe20000400000 */
[----:B------:R-:W-:Y:S01]  /*fad0*/  FSEL R203, R203, R228, !P1 ;  /* 0x000000e4cbcb7208 */ /* 0x000fe20004800000 */
[----:B------:R-:W-:Y:S02]  /*fae0*/  @P6 FMUL R71, R71, 0.25 ;  /* 0x3e80000047476820 */ /* 0x000fe40000400000 */
[----:B------:R-:W-:-:S02]  /*faf0*/  @P6 FMUL R188, R188, 0.25 ;  /* 0x3e800000bcbc6820 */ /* 0x000fc40000400000 */
[----:B------:R-:W-:Y:S02]  /*fb00*/  @P6 FMUL R187, R187, 0.25 ;  /* 0x3e800000bbbb6820 */ /* 0x000fe40000400000 */
[----:B------:R-:W-:Y:S02]  /*fb10*/  @P6 FMUL R185, R185, 0.25 ;  /* 0x3e800000b9b96820 */ /* 0x000fe40000400000 */
[----:B------:R-:W-:Y:S02]  /*fb20*/  @P6 FMUL R184, R184, 0.25 ;  /* 0x3e800000b8b86820 */ /* 0x000fe40000400000 */
[----:B------:R-:W-:Y:S02]  /*fb30*/  @P6 FMUL R181, R181, 0.25 ;  /* 0x3e800000b5b56820 */ /* 0x000fe40000400000 */
[----:B------:R-:W-:Y:S02]  /*fb40*/  @P6 FMUL R228, R228, 0.25 ;  /* 0x3e800000e4e46820 */ /* 0x000fe40000400000 */
[----:B------:R-:W-:Y:S01]  /*fb50*/  @P6 FMUL R180, R180, 0.25 ;  /* 0x3e800000b4b46820 */ /* 0x000fe20000400000 */
[----:B------:R-:W-:Y:S01]  /*fb60*/  FSETP.GT.AND P6, PT, |R226|, 8.50705917302346158658e+37, PT ;  /* 0x7e800000e200780b */ /* 0x000fe20003fc4200 */
[----:B------:R-:W-:-:S02]  /*fb70*/  IMAD R39, R163, 0x2, R37 ;  /* 0x00000002a3277824 */ /* 0x000fc400078e0225 */
[----:B------:R-:W-:Y:S02]  /*fb80*/  @!P5 FMUL R201, R201, 16777216 ;  /* 0x4b800000c9c9d820 */ /* 0x000fe40000400000 */
[----:B------:R-:W-:Y:S01]  /*fb90*/  @!P5 FMUL R71, R71, 16777216 ;  /* 0x4b8000004747d820 */ /* 0x000fe20000400000 */
[----:B------:R-:W-:Y:S01]  /*fba0*/  LEA R41, R163, R39, 0x1 ;  /* 0x00000027a3297211 */ /* 0x000fe200078e08ff */
[----:B------:R-:W-:Y:S02]  /*fbb0*/  @!P5 FMUL R188, R188, 16777216 ;  /* 0x4b800000bcbcd820 */ /* 0x000fe40000400000 */
[----:B------:R-:W-:Y:S01]  /*fbc0*/  @!P5 FMUL R187, R187, 16777216 ;  /* 0x4b800000bbbbd820 */ /* 0x000fe20000400000 */
[----:B------:R-:W-:Y:S01]  /*fbd0*/  FSETP.GEU.AND P2, PT, R226, 1.175494350822287508e-38, PT ;  /* 0x00800000e200780b */ /* 0x000fe20003f4e000 */
[----:B------:R-:W-:Y:S01]  /*fbe0*/  @!P5 FMUL R185, R185, 16777216 ;  /* 0x4b800000b9b9d820 */ /* 0x000fe20000400000 */
[----:B------:R-:W-:Y:S01]  /*fbf0*/  LEA R43, R163, R41, 0x1 ;  /* 0x00000029a32b7211 */ /* 0x000fe200078e08ff */
[----:B------:R-:W-:-:S02]  /*fc00*/  @!P5 FMUL R184, R184, 16777216 ;  /* 0x4b800000b8b8d820 */ /* 0x000fc40000400000 */
[----:B------:R-:W-:Y:S01]  /*fc10*/  @!P5 FMUL R181, R181, 16777216 ;  /* 0x4b800000b5b5d820 */ /* 0x000fe20000400000 */
[C---:B------:R-:W-:Y:S01]  /*fc20*/  LEA R45, R163.reuse, R43, 0x1 ;  /* 0x0000002ba32d7211 */ /* 0x040fe200078e08ff */
[----:B------:R-:W-:Y:S02]  /*fc30*/  @!P5 FMUL R228, R228, 16777216 ;  /* 0x4b800000e4e4d820 */ /* 0x000fe40000400000 */
[----:B------:R-:W-:Y:S01]  /*fc40*/  @!P5 FMUL R180, R180, 16777216 ;  /* 0x4b800000b4b4d820 */ /* 0x000fe20000400000 */
[C---:B------:R-:W-:Y:S01]  /*fc50*/  FSETP.GEU.AND P5, PT, |R226|.reuse, 1.175494350822287508e-38, PT ;  /* 0x00800000e200780b */ /* 0x040fe20003fae200 */
[----:B------:R-:W-:Y:S01]  /*fc60*/  FMUL R5, R226, 8388608 ;  /* 0x4b000000e2057820 */ /* 0x000fe20000400000 */
[----:B------:R-:W-:Y:S01]  /*fc70*/  LEA R47, R163, R45, 0x1 ;  /* 0x0000002da32f7211 */ /* 0x000fe200078e08ff */
[----:B------:R-:W-:Y:S02]  /*fc80*/  @P6 FMUL R179, R179, 0.25 ;  /* 0x3e800000b3b36820 */ /* 0x000fe40000400000 */
[----:B------:R-:W-:Y:S01]  /*fc90*/  @P6 FMUL R178, R178, 0.25 ;  /* 0x3e800000b2b26820 */ /* 0x000fe20000400000 */
[----:B------:R-:W-:Y:S01]  /*fca0*/  FSEL R204, R5, R226, !P2 ;  /* 0x000000e205cc7208 */ /* 0x000fe20005000000 */
        /* <DEDUP_REMOVED lines=8> */
[----:B------:R-:W-:-:S02]  /*fd30*/  @!P5 FMUL R179, R179, 16777216 ;  /* 0x4b800000b3b3d820 */ /* 0x000fc40000400000 */
[----:B------:R-:W-:Y:S02]  /*fd40*/  @!P5 FMUL R178, R178, 16777216 ;  /* 0x4b800000b2b2d820 */ /* 0x000fe40000400000 */
[----:B------:R-:W-:Y:S02]  /*fd50*/  @!P5 FMUL R176, R176, 16777216 ;  /* 0x4b800000b0b0d820 */ /* 0x000fe40000400000 */
[----:B------:R-:W-:Y:S02]  /*fd60*/  @!P5 FMUL R174, R174, 16777216 ;  /* 0x4b800000aeaed820 */ /* 0x000fe40000400000 */
[----:B------:R-:W-:Y:S02]  /*fd70*/  @!P5 FMUL R172, R172, 16777216 ;  /* 0x4b800000acacd820 */ /* 0x000fe40000400000 */
[----:B------:R-:W-:Y:S02]  /*fd80*/  @!P5 FMUL R170, R170, 16777216 ;  /* 0x4b800000aaaad820 */ /* 0x000fe40000400000 */
[----:B------:R-:W-:-:S02]  /*fd90*/  @!P5 FMUL R168, R168, 16777216 ;  /* 0x4b800000a8a8d820 */ /* 0x000fc40000400000 */
[----:B------:R-:W-:Y:S02]  /*fda0*/  @!P5 FMUL R226, R226, 16777216 ;  /* 0x4b800000e2e2d820 */ /* 0x000fe40000400000 */
[----:B------:R-:W-:Y:S01]  /*fdb0*/  @!P5 FMUL R166, R166, 16777216 ;  /* 0x4b800000a6a6d820 */ /* 0x000fe20000400000 */
[C---:B------:R-:W-:Y:S01]  /*fdc0*/  FSETP.GEU.AND P5, PT, |R222|.reuse, 1.175494350822287508e-38, PT ;  /* 0x00800000de00780b */ /* 0x040fe20003fae200 */
[C---:B------:R-:W-:Y:S01]  /*fdd0*/  FMUL R5, R222.reuse, 8388608 ;  /* 0x4b000000de057820 */ /* 0x040fe20000400000 */
[----:B------:R-:W-:Y:S01]  /*fde0*/  FSETP.GEU.AND P3, PT, R222, 1.175494350822287508e-38, PT ;  /* 0x00800000de00780b */ /* 0x000fe20003f6e000 */
[----:B------:R-:W-:Y:S02]  /*fdf0*/  IMAD R61, R163, 0x2, R47 ;  /* 0x00000002a33d7824 */ /* 0x000fe400078e022f */
[----:B------:R-:W-:Y:S01]  /*fe00*/  @P6 FMUL R177, R177, 0.25 ;  /* 0x3e800000b1b16820 */ /* 0x000fe20000400000 */
[----:B------:R-:W-:Y:S01]  /*fe10*/  FSEL R206, R5, R222, !P3 ;  /* 0x000000de05ce7208 */ /* 0x000fe20005800000 */
[----:B------:R-:W-:Y:S01]  /*fe20*/  @P6 FMUL R175, R175, 0.25 ;  /* 0x3e800000afaf6820 */ /* 0x000fe20000400000 */
[----:B------:R-:W-:Y:S01]  /*fe30*/  LEA R55, R163, R61, 0x1 ;  /* 0x0000003da3377211 */ /* 0x000fe200078e08ff */
        /* <DEDUP_REMOVED lines=21> */
[----:B------:R-:W-:Y:S01]  /*ff90*/  LEA R69, R163, R63, 0x1 ;  /* 0x0000003fa3457211 */ /* 0x000fe200078e08ff */
        /* <DEDUP_REMOVED lines=11> */
[----:B------:R-:W-:Y:S01]  /*10050*/  LEA R4, P6, R18, R164, 0x1 ;  /* 0x000000a412047211 */ /* 0x000fe200078c08ff */
[----:B------:R-:W-:-:S02]  /*10060*/  @!P5 FMUL R200, R200, 16777216 ;  /* 0x4b800000c8c8d820 */ /* 0x000fc40000400000 */
[----:B------:R-:W-:Y:S01]  /*10070*/  @!P5 FMUL R198, R198, 16777216 ;  /* 0x4b800000c6c6d820 */ /* 0x000fe20000400000 */
[----:B------:R-:W-:Y:S01]  /*10080*/  LEA.HI.X.SX32 R5, R18, R0, 0x1, P6 ;  /* 0x0000000012057211 */ /* 0x000fe200030f0eff */
[----:B------:R-:W-:Y:S02]  /*10090*/  @!P5 FMUL R195, R195, 16777216 ;  /* 0x4b800000c3c3d820 */ /* 0x000fe40000400000 */
[----:B------:R-:W-:Y:S02]  /*100a0*/  @!P5 FMUL R193, R193, 16777216 ;  /* 0x4b800000c1c1d820 */ /* 0x000fe40000400000 */
[----:B------:R-:W-:Y:S02]  /*100b0*/  @!P5 FMUL R192, R192, 16777216 ;  /* 0x4b800000c0c0d820 */ /* 0x000fe40000400000 */
[----:B------:R-:W-:Y:S02]  /*100c0*/  @!P5 FMUL R191, R191, 16777216 ;  /* 0x4b800000bfbfd820 */ /* 0x000fe40000400000 */
[----:B------:R-:W-:-:S02]  /*100d0*/  @!P5 FMUL R190, R190, 16777216 ;  /* 0x4b800000bebed820 */ /* 0x000fc40000400000 */
[----:B------:R-:W-:Y:S02]  /*100e0*/  @!P5 FMUL R224, R224, 16777216 ;  /* 0x4b800000e0e0d820 */ /* 0x000fe40000400000 */
[----:B------:R-:W-:Y:S01]  /*100f0*/  @!P5 FMUL R189, R189, 16777216 ;  /* 0x4b800000bdbdd820 */ /* 0x000fe20000400000 */
[-C--:B------:R-:W-:Y:S01]  /*10100*/  LEA R6, P5, R7, R164.reuse, 0x1 ;  /* 0x000000a407067211 */ /* 0x080fe200078a08ff */
[----:B------:R-:W-:Y:S01]  /*10110*/  IMAD R75, R163, 0x2, R73 ;  /* 0x00000002a34b7824 */ /* 0x000fe200078e0249 */
[----:B------:R-:W-:Y:S02]  /*10120*/  LEA R8, P6, R9, R164, 0x1 ;  /* 0x000000a409087211 */ /* 0x000fe400078c08ff */
[----:B------:R-:W-:Y:S02]  /*10130*/  LEA.HI.X.SX32 R7, R7, R0, 0x1, P5 ;  /* 0x0000000007077211 */ /* 0x000fe400028f0eff */
[----:B------:R-:W-:Y:S02]  /*10140*/  LEA R77, R163, R75, 0x1 ;  /* 0x0000004ba34d7211 */ /* 0x000fe400078e08ff */
[----:B------:R-:W-:-:S02]  /*10150*/  LEA R18, P5, R19, R164, 0x1 ;  /* 0x000000a413127211 */ /* 0x000fc400078a08ff */
[----:B------:R-:W-:Y:S02]  /*10160*/  LEA.HI.X.SX32 R9, R9, R0, 0x1, P6 ;  /* 0x0000000009097211 */ /* 0x000fe400030f0eff */
[----:B------:R-:W-:Y:S02]  /*10170*/  LEA R20, P6, R21, R164, 0x1 ;  /* 0x000000a415147211 */ /* 0x000fe400078c08ff */
[----:B------:R-:W-:Y:S02]  /*10180*/  LEA R79, R163, R77, 0x1 ;  /* 0x0000004da34f7211 */ /* 0x000fe400078e08ff */
[----:B------:R-:W-:Y:S02]  /*10190*/  LEA.HI.X.SX32 R19, R19, R0, 0x1, P5 ;  /* 0x0000000013137211 */ /* 0x000fe400028f0eff */
[----:B------:R-:W-:Y:S02]  /*101a0*/  LEA R22, P5, R23, R164, 0x1 ;  /* 0x000000a417167211 */ /* 0x000fe400078a08ff */
[----:B------:R-:W-:-:S02]  /*101b0*/  LEA.HI.X.SX32 R21, R21, R0, 0x1, P6 ;  /* 0x0000000015157211 */ /* 0x000fc400030f0eff */
[----:B------:R-:W-:Y:S02]  /*101c0*/  LEA R24, P6, R25, R164, 0x1 ;  /* 0x000000a419187211 */ /* 0x000fe400078c08ff */
[----:B------:R-:W-:Y:S02]  /*101d0*/  LEA R81, R163, R79, 0x1 ;  /* 0x0000004fa3517211 */ /* 0x000fe400078e08ff */
[----:B------:R-:W-:Y:S02]  /*101e0*/  LEA.HI.X.SX32 R23, R23, R0, 0x1, P5 ;  /* 0x0000000017177211 */ /* 0x000fe400028f0eff */
[----:B------:R-:W-:Y:S02]  /*101f0*/  LEA R26, P5, R27, R164, 0x1 ;  /* 0x000000a41b1a7211 */ /* 0x000fe400078a08ff */
[----:B------:R-:W-:Y:S02]  /*10200*/  LEA.HI.X.SX32 R25, R25, R0, 0x1, P6 ;  /* 0x0000000019197211 */ /* 0x000fe400030f0eff */
[----:B------:R-:W-:-:S02]  /*10210*/  LEA R28, P6, R29, R164, 0x1 ;  /* 0x000000a41d1c7211 */ /* 0x000fc400078c08ff */
[----:B------:R-:W-:Y:S02]  /*10220*/  LEA R83, R163, R81, 0x1 ;  /* 0x00000051a3537211 */ /* 0x000fe400078e08ff */
[----:B------:R-:W-:Y:S02]  /*10230*/  LEA.HI.X.SX32 R27, R27, R0, 0x1, P5 ;  /* 0x000000001b1b7211 */ /* 0x000fe400028f0eff */
[----:B------:R-:W-:Y:S02]  /*10240*/  LEA R30, P5, R31, R164, 0x1 ;  /* 0x000000a41f1e7211 */ /* 0x000fe400078a08ff */
[----:B------:R-:W-:Y:S02]  /*10250*/  LEA.HI.X.SX32 R29, R29, R0, 0x1, P6 ;  /* 0x000000001d1d7211 */ /* 0x000fe400030f0eff */
[----:B------:R-:W-:Y:S02]  /*10260*/  LEA R91, R163, R83, 0x1 ;  /* 0x00000053a35b7211 */ /* 0x000fe400078e08ff */
[----:B------:R-:W-:-:S02]  /*10270*/  LEA R32, P6, R33, R164, 0x1 ;  /* 0x000000a421207211 */ /* 0x000fc400078c08ff */
[----:B------:R-:W-:Y:S02]  /*10280*/  LEA.HI.X.SX32 R31, R31, R0, 0x1, P5 ;  /* 0x000000001f1f7211 */ /* 0x000fe400028f0eff */
[----:B------:R-:W-:Y:S02]  /*10290*/  LEA R93, R163, R91, 0x1 ;  /* 0x0000005ba35d7211 */ /* 0x000fe400078e08ff */
[----:B------:R-:W-:Y:S02]  /*102a0*/  LEA R34, P5, R35, R164, 0x1 ;  /* 0x000000a423227211 */ /* 0x000fe400078a08ff */
[----:B------:R-:W-:Y:S02]  /*102b0*/  LEA.HI.X.SX32 R33, R33, R0, 0x1, P6 ;  /* 0x0000000021217211 */ /* 0x000fe400030f0eff */
[----:B------:R-:W-:Y:S02]  /*102c0*/  LEA R36, P6, R37, R164, 0x1 ;  /* 0x000000a425247211 */ /* 0x000fe400078c08ff */
[----:B------:R-:W-:-:S02]  /*102d0*/  LEA R95, R163, R93, 0x1 ;  /* 0x0000005da35f7211 */ /* 0x000fc400078e08ff */
[----:B------:R-:W-:Y:S02]  /*102e0*/  LEA.HI.X.SX32 R35, R35, R0, 0x1, P5 ;  /* 0x0000000023237211 */ /* 0x000fe400028f0eff */
[----:B------:R-:W-:Y:S02]  /*102f0*/  LEA R38, P5, R39, R164, 0x1 ;  /* 0x000000a427267211 */ /* 0x000fe400078a08ff */
[----:B------:R-:W-:Y:S02]  /*10300*/  LEA.HI.X.SX32 R37, R37, R0, 0x1, P6 ;  /* 0x0000000025257211 */ /* 0x000fe400030f0eff */
[----:B------:R-:W-:Y:S01]  /*10310*/  LEA R40, P6, R41, R164, 0x1 ;  /* 0x000000a429287211 */ /* 0x000fe200078c08ff */
[----:B------:R-:W-:Y:S01]  /*10320*/  IMAD R99, R163, 0x2, R95 ;  /* 0x00000002a3637824 */ /* 0x000fe200078e025f */
[----:B------:R-:W-:Y:S02]  /*10330*/  LEA.HI.X.SX32 R39, R39, R0, 0x1, P5 ;  /* 0x0000000027277211 */ /* 0x000fe400028f0eff */
        /* <DEDUP_REMOVED lines=28> */
[----:B------:R-:W-:Y:S02]  /*10500*/  LEA R78, P6, R81, R164, 0x1 ;  /* 0x000000a4514e7211 */ /* 0x000fe400078c08ff */
[----:B------:R-:W-:Y:S02]  /*10510*/  LEA R117, R163, R115, 0x1 ;  /* 0x00000073a3757211 */ /* 0x000fe400078e08ff */
[----:B------:R-:W-:-:S02]  /*10520*/  LEA.HI.X.SX32 R77, R79, R0, 0x1, P5 ;  /* 0x000000004f4d7211 */ /* 0x000fc400028f0eff */
[----:B------:R-:W-:Y:S02]  /*10530*/  LEA R80, P5, R83, R164, 0x1 ;  /* 0x000000a453507211 */ /* 0x000fe400078a08ff */
[----:B------:R-:W-:Y:S01]  /*10540*/  LEA.HI.X.SX32 R79, R81, R0, 0x1, P6 ;  /* 0x00000000514f7211 */ /* 0x000fe200030f0eff */
[----:B------:R-:W-:Y:S01]  /*10550*/  IMAD R119, R163, 0x2, R117 ;  /* 0x00000002a3777824 */ /* 0x000fe200078e0275 */
[----:B------:R-:W-:Y:S02]  /*10560*/  LEA R82, P6, R91, R164, 0x1 ;  /* 0x000000a45b527211 */ /* 0x000fe400078c08ff */
        /* <DEDUP_REMOVED lines=28> */
[----:B------:R-:W-:Y:S02]  /*10730*/  LEA.HI.X.SX32 R115, R117, R0, 0x1, P6 ;  /* 0x0000000075737211 */ /* 0x000fe400030f0eff */
[----:B------:R-:W-:Y:S02]  /*10740*/  LEA R118, P6, R121, R164, 0x1 ;  /* 0x000000a479767211 */ /* 0x000fe400078c08ff */
[----:B------:R-:W-:Y:S02]  /*10750*/  LEA R133, R163, R131, 0x1 ;  /* 0x00000083a3857211 */ /* 0x000fe400078e08ff */
[----:B------:R-:W-:Y:S02]  /*10760*/  LEA.HI.X.SX32 R117, R119, R0, 0x1, P5 ;  /* 0x0000000077757211 */ /* 0x000fe400028f0eff */
[----:B------:R-:W-:Y:S01]  /*10770*/  LEA R120, P5, R123, R164, 0x1 ;  /* 0x000000a47b787211 */ /* 0x000fe200078a08ff */
[----:B------:R-:W-:Y:S01]  /*10780*/  IMAD R135, R163, 0x2, R133 ;  /* 0x00000002a3877824 */ /* 0x000fe200078e0285 */
[----:B------:R-:W-:-:S02]  /*10790*/  LEA.HI.X.SX32 R119, R121, R0, 0x1, P6 ;  /* 0x0000000079777211 */ /* 0x000fc400030f0eff */
[----:B------:R-:W-:Y:S02]  /*107a0*/  LEA R122, P6, R125, R164, 0x1 ;  /* 0x000000a47d7a7211 */ /* 0x000fe400078c08ff */
[----:B------:R-:W-:Y:S02]  /*107b0*/  LEA.HI.X.SX32 R121, R123, R0, 0x1, P5 ;  /* 0x000000007b797211 */ /* 0x000fe400028f0eff */
[----:B------:R-:W-:Y:S02]  /*107c0*/  LEA R124, P5, R127, R164, 0x1 ;  /* 0x000000a47f7c7211 */ /* 0x000fe400078a08ff */
[----:B------:R-:W-:Y:S02]  /*107d0*/  LEA.HI.X.SX32 R123, R125, R0, 0x1, P6 ;  /* 0x000000007d7b7211 */ /* 0x000fe400030f0eff */
[----:B------:R-:W-:Y:S02]  /*107e0*/  LEA R126, P6, R129, R164, 0x1 ;  /* 0x000000a4817e7211 */ /* 0x000fe400078c08ff */
[----:B------:R-:W-:-:S02]  /*107f0*/  LEA R137, R163, R135, 0x1 ;  /* 0x00000087a3897211 */ /* 0x000fc400078e08ff */
[----:B------:R-:W-:Y:S02]  /*10800*/  LEA.HI.X.SX32 R125, R127, R0, 0x1, P5 ;  /* 0x000000007f7d7211 */ /* 0x000fe400028f0eff */
[----:B------:R-:W-:Y:S02]  /*10810*/  LEA R128, P5, R131, R164, 0x1 ;  /* 0x000000a483807211 */ /* 0x000fe400078a08ff */
[----:B------:R-:W-:Y:S02]  /*10820*/  LEA.HI.X.SX32 R127, R129, R0, 0x1, P6 ;  /* 0x00000000817f7211 */ /* 0x000fe400030f0eff */
[----:B------:R-:W-:Y:S02]  /*10830*/  LEA R139, R163, R137, 0x1 ;  /* 0x00000089a38b7211 */ /* 0x000fe400078e08ff */
[----:B------:R-:W-:Y:S02]  /*10840*/  LEA R130, P6, R133, R164, 0x1 ;  /* 0x000000a485827211 */ /* 0x000fe400078c08ff */
[----:B------:R-:W-:-:S02]  /*10850*/  LEA.HI.X.SX32 R129, R131, R0, 0x1, P5 ;  /* 0x0000000083817211 */ /* 0x000fc400028f0eff */
[----:B------:R-:W-:Y:S02]  /*10860*/  LEA R141, R163, R139, 0x1 ;  /* 0x0000008ba38d7211 */ /* 0x000fe400078e08ff */
        /* <DEDUP_REMOVED lines=10> */
[----:B------:R-:W-:-:S02]  /*10910*/  LEA R140, P5, R143, R164, 0x1 ;  /* 0x000000a48f8c7211 */ /* 0x000fc400078a08ff */
[----:B------:R-:W-:Y:S02]  /*10920*/  LEA.HI.X.SX32 R139, R141, R0, 0x1, P6 ;  /* 0x000000008d8b7211 */ /* 0x000fe400030f0eff */
[----:B------:R-:W-:Y:S02]  /*10930*/  LOP3.LUT R144, R142, 0x7f, RZ, 0xc0, !PT ;  /* 0x0000007f8e907812 */ /* 0x000fe400078ec0ff */
[----:B------:R-:W-:Y:S02]  /*10940*/  LEA R142, P6, R145, R164, 0x1 ;  /* 0x000000a4918e7211 */ /* 0x000fe400078c08ff */
[----:B------:R-:W-:Y:S02]  /*10950*/  LEA R147, R163, R145, 0x1 ;  /* 0x00000091a3937211 */ /* 0x000fe400078e08ff */
[----:B------:R-:W-:Y:S02]  /*10960*/  LEA.HI.X.SX32 R141, R143, R0, 0x1, P5 ;  /* 0x000000008f8d7211 */ /* 0x000fe400028f0eff */
[----:B------:R-:W-:-:S02]  /*10970*/  ISETP.GE.U32.AND P5, PT, R144, 0x40, PT ;  /* 0x000000409000780c */ /* 0x000fc40003fa6070 */
[----:B------:R-:W-:Y:S02]  /*10980*/  LEA.HI.X.SX32 R143, R145, R0, 0x1, P6 ;  /* 0x00000000918f7211 */ /* 0x000fe400030f0eff */
[----:B------:R-:W-:Y:S02]  /*10990*/  LEA R144, P6, R147, R164, 0x1 ;  /* 0x000000a493907211 */ /* 0x000fe400078c08ff */
[----:B------:R-:W-:Y:S02]  /*109a0*/  LEA R149, R163, R147, 0x1 ;  /* 0x00000093a3957211 */ /* 0x000fe400078e08ff */
[----:B------:R-:W-:Y:S02]  /*109b0*/  LEA.HI.X.SX32 R145, R147, R0, 0x1, P6 ;  /* 0x0000000093917211 */ /* 0x000fe400030f0eff */
[----:B------:R-:W-:Y:S02]  /*109c0*/  LEA R146, P6, R149, R164, 0x1 ;  /* 0x000000a495927211 */ /* 0x000fe400078c08ff */
[----:B------:R-:W-:-:S02]  /*109d0*/  LEA R151, R163, R149, 0x1 ;  /* 0x00000095a3977211 */ /* 0x000fc400078e08ff */
[----:B------:R-:W-:Y:S02]  /*109e0*/  LEA.HI.X.SX32 R147, R149, R0, 0x1, P6 ;  /* 0x0000000095937211 */ /* 0x000fe400030f0eff */
[----:B------:R-:W-:Y:S02]  /*109f0*/  LEA R148, P6, R151, R164, 0x1 ;  /* 0x000000a497947211 */ /* 0x000fe400078c08ff */
[----:B------:R-:W-:Y:S02]  /*10a00*/  LEA R153, R163, R151, 0x1 ;  /* 0x00000097a3997211 */ /* 0x000fe400078e08ff */
[----:B------:R-:W-:Y:S02]  /*10a10*/  LEA.HI.X.SX32 R149, R151, R0, 0x1, P6 ;  /* 0x0000000097957211 */ /* 0x000fe400030f0eff */
[----:B0-----:R-:W-:Y:S02]  /*10a20*/  SHF.L.U32 R152, R217, 0x4, RZ ;  /* 0x00000004d9987819 */ /* 0x001fe400000006ff */
[----:B------:R-:W-:-:S02]  /*10a30*/  LEA R150, P6, R153, R164, 0x1 ;  /* 0x000000a499967211 */ /* 0x000fc400078c08ff */
[----:B------:R-:W-:Y:S01]  /*10a40*/  LEA R155, R163, R153, 0x1 ;  /* 0x00000099a39b7211 */ /* 0x000fe200078e08ff */
[----:B------:R-:W-:Y:S01]  /*10a50*/  IMAD.SHL.U32 R160, R217, 0x20, RZ ;  /* 0x00000020d9a07824 */ /* 0x000fe200078e00ff */
[----:B------:R-:W-:Y:S02]  /*10a60*/  LOP3.LUT R210, R152, 0x70, RZ, 0xc0, !PT ;  /* 0x0000007098d27812 */ /* 0x000fe400078ec0ff */
[----:B------:R-:W-:Y:S02]  /*10a70*/  LEA.HI.X.SX32 R151, R153, R0, 0x1, P6 ;  /* 0x0000000099977211 */ /* 0x000fe400030f0eff */
[----:B------:R-:W-:Y:S02]  /*10a80*/  SHF.R.U32.HI R154, RZ, 0x1, R217 ;  /* 0x00000001ff9a7819 */ /* 0x000fe400000116d9 */
[----:B------:R-:W-:Y:S02]  /*10a90*/  LEA R152, P6, R155, R164, 0x1 ;  /* 0x000000a49b987211 */ /* 0x000fe400078c08ff */
[----:B------:R-:W-:-:S02]  /*10aa0*/  LEA R157, R163, R155, 0x1 ;  /* 0x0000009ba39d7211 */ /* 0x000fc400078e08ff */
[----:B------:R-:W-:Y:S02]  /*10ab0*/  LOP3.LUT R215, R154, 0xc, RZ, 0xc0, !PT ;  /* 0x0000000c9ad77812 */ /* 0x000fe400078ec0ff */
[----:B------:R-:W-:Y:S01]  /*10ac0*/  LEA.HI.X.SX32 R153, R155, R0, 0x1, P6 ;  /* 0x000000009b997211 */ /* 0x000fe200030f0eff */
[----:B------:R-:W-:Y:S01]  /*10ad0*/  IMAD R159, R163, 0x2, R157 ;  /* 0x00000002a39f7824 */ /* 0x000fe200078e029d */
[----:B------:R-:W-:Y:S02]  /*10ae0*/  SHF.L.U32 R165, R217, 0x3, RZ ;  /* 0x00000003d9a57819 */ /* 0x000fe400000006ff */
[----:B------:R-:W-:Y:S02]  /*10af0*/  LOP3.LUT R156, R160, 0xc00, RZ, 0xc0, !PT ;  /* 0x00000c00a09c7812 */ /* 0x000fe400078ec0ff */
[----:B------:R-:W-:Y:S02]  /*10b00*/  LEA R154, P6, R157, R164, 0x1 ;  /* 0x000000a49d9a7211 */ /* 0x000fe400078c08ff */
[----:B------:R-:W-:-:S02]  /*10b10*/  SHF.L.U32 R236, R217, 0x2, RZ ;  /* 0x00000002d9ec7819 */ /* 0x000fc400000006ff */
[----:B------:R-:W-:Y:S02]  /*10b20*/  LOP3.LUT R162, R156, 0x78, R165, 0xf8, !PT ;  /* 0x000000789ca27812 */ /* 0x000fe400078ef8a5 */
[----:B------:R-:W-:Y:S02]  /*10b30*/  LEA.HI.X.SX32 R155, R157, R0, 0x1, P6 ;  /* 0x000000009d9b7211 */ /* 0x000fe400030f0eff */
[----:B------:R-:W-:Y:S02]  /*10b40*/  LEA R156, P6, R159, R164, 0x1 ;  /* 0x000000a49f9c7211 */ /* 0x000fe400078c08ff */
[----:B------:R-:W-:Y:S02]  /*10b50*/  LOP3.LUT R216, R236, 0x80, RZ, 0xc0, !PT ;  /* 0x00000080ecd87812 */ /* 0x000fe400078ec0ff */
[----:B------:R-:W-:Y:S01]  /*10b60*/  LEA R161, R163, R159, 0x1 ;  /* 0x0000009fa3a17211 */ /* 0x000fe200078e08ff */
[----:B------:R0:W1:Y:S01]  /*10b70*/  MUFU.RCP R221, R158 ;  /* 0x0000009e00dd7308 */ /* 0x0000620000001000 */
[----:B------:R-:W-:-:S02]  /*10b80*/  LEA.HI.X.SX32 R157, R159, R0, 0x1, P6 ;  /* 0x000000009f9d7211 */ /* 0x000fc400030f0eff */
[----:B------:R-:W-:Y:S02]  /*10b90*/  IADD3 R210, R215, R210, R216 ;  /* 0x000000d2d7d27210 */ /* 0x000fe40007ffe0d8 */
[----:B------:R-:W-:Y:S02]  /*10ba0*/  SHF.R.S32.HI R211, RZ, 0x4, R217 ;  /* 0x00000004ffd37819 */ /* 0x000fe400000114d9 */
[----:B------:R-:W-:Y:S02]  /*10bb0*/  LEA R215, R163, R161, 0x1 ;  /* 0x000000a1a3d77211 */ /* 0x000fe400078e08ff */
[C---:B0-----:R-:W-:Y:S02]  /*10bc0*/  LEA R158, P6, R161.reuse, R164, 0x1 ;  /* 0x000000a4a19e7211 */ /* 0x041fe400078c08ff */
[----:B------:R-:W-:Y:S02]  /*10bd0*/  LOP3.LUT R223, R160, 0x60, RZ, 0xc0, !PT ;  /* 0x00000060a0df7812 */ /* 0x000fe400078ec0ff */
[----:B------:R-:W-:-:S02]  /*10be0*/  LEA.HI.X.SX32 R159, R161, R0, 0x1, P6 ;  /* 0x00000000a19f7211 */ /* 0x000fc400030f0eff */
[----:B------:R-:W-:Y:S02]  /*10bf0*/  SGXT R211, R211, 0x1 ;  /* 0x00000001d3d3781a */ /* 0x000fe40000000200 */
[----:B------:R-:W-:Y:S02]  /*10c00*/  LOP3.LUT R216, R217, 0xc, RZ, 0xc0, !PT ;  /* 0x0000000cd9d87812 */ /* 0x000fe400078ec0ff */
[----:B------:R-:W-:Y:S02]  /*10c10*/  LEA R160, P6, R215, R164, 0x1 ;  /* 0x000000a4d7a07211 */ /* 0x000fe400078c08ff */
[----:B------:R-:W-:Y:S01]  /*10c20*/  LEA R217, R163, R215, 0x1 ;  /* 0x000000d7a3d97211 */ /* 0x000fe200078e08ff */
[----:B------:R-:W0:Y:S01]  /*10c30*/  MUFU.RCP R228, R228 ;  /* 0x000000e400e47308 */ /* 0x000e220000001000 */
[----:B------:R-:W-:Y:S02]  /*10c40*/  LOP3.LUT R211, R162, 0x1008, R211, 0x78, !PT ;  /* 0x00001008a2d37812 */ /* 0x000fe400078e78d3 */
[----:B------:R-:W-:-:S02]  /*10c50*/  LEA.HI.X.SX32 R161, R215, R0, 0x1, P6 ;  /* 0x00000000d7a17211 */ /* 0x000fc400030f0eff */
[----:B------:R-:W-:Y:S02]  /*10c60*/  LEA R162, P6, R217, R164, 0x1 ;  /* 0x000000a4d9a27211 */ /* 0x000fe400078c08ff */
[----:B------:R-:W-:Y:S01]  /*10c70*/  LOP3.LUT R215, R165, 0x380, RZ, 0xc0, !PT ;  /* 0x00000380a5d77812 */ /* 0x000fe200078ec0ff */
[----:B------:R-:W2:Y:S01]  /*10c80*/  MUFU.RCP R226, R226 ;  /* 0x000000e200e27308 */ /* 0x000ea20000001000 */
[----:B------:R-:W-:Y:S02]  /*10c90*/  LEA R165, R163, R217, 0x1 ;  /* 0x000000d9a3a57211 */ /* 0x000fe400078e08ff */
[----:B------:R-:W-:Y:S02]  /*10ca0*/  LEA.HI.X.SX32 R163, R217, R0, 0x1, P6 ;  /* 0x00000000d9a37211 */ /* 0x000fe400030f0eff */
[----:B------:R-:W-:-:S03]  /*10cb0*/  LEA R164, P6, R165, R164, 0x1 ;  /* 0x000000a4a5a47211 */ /* 0x000fc600078c08ff */
[----:B------:R-:W3:Y:S01]  /*10cc0*/  MUFU.RCP R222, R222 ;  /* 0x000000de00de7308 */ /* 0x000ee20000001000 */
[----:B------:R-:W-:Y:S02]  /*10cd0*/  IADD3 R217, R209, -0x3f3504f3, RZ ;  /* 0xc0cafb0dd1d97810 */ /* 0x000fe40007ffe0ff */
[----:B------:R-:W-:Y:S02]  /*10ce0*/  LEA.HI.X.SX32 R165, R165, R0, 0x1, P6 ;  /* 0x00000000a5a57211 */ /* 0x000fe400030f0eff */
[----:B------:R-:W-:-:S03]  /*10cf0*/  IADD3 R0, R205, -0x3f3504f3, RZ ;  /* 0xc0cafb0dcd007810 */ /* 0x000fc60007ffe0ff */
[----:B------:R-:W4:Y:S01]  /*10d00*/  MUFU.RCP R224, R224 ;  /* 0x000000e000e07308 */ /* 0x000f220000001000 */
[----:B------:R-:W-:Y:S01]  /*10d10*/  LOP3.LUT R217, R217, 0xff800000, RZ, 0xc0, !PT ;  /* 0xff800000d9d97812 */ /* 0x000fe200078ec0ff */
[C---:B-1----:R-:W-:Y:S01]  /*10d20*/  FMUL R219, R221.reuse, R219 ;  /* 0x000000dbdddb7220 */ /* 0x042fe20000400000 */
[----:B------:R-:W-:Y:S01]  /*10d30*/  LEA R223, R216, R223, 0xa ;  /* 0x000000dfd8df7211 */ /* 0x000fe200078e50ff */
[----:B------:R-:W-:Y:S01]  /*10d40*/  FMUL R220, R221, R220 ;  /* 0x000000dcdddc7220 */ /* 0x000fe20000400000 */
[----:B------:R-:W-:Y:S01]  /*10d50*/  IADD3 R229, R207, -0x3f3504f3, RZ ;  /* 0xc0cafb0dcfe57810 */ /* 0x000fe20007ffe0ff */
[C---:B------:R-:W-:Y:S02]  /*10d60*/  FMUL R218, R221.reuse, R218 ;  /* 0x000000daddda7220 */ /* 0x040fe40000400000 */
[C---:B------:R-:W-:Y:S02]  /*10d70*/  FMUL R70, R221.reuse, R70 ;  /* 0x00000046dd467220 */ /* 0x040fe40000400000 */
[----:B------:R-:W-:-:S02]  /*10d80*/  FMUL R194, R221, R194 ;  /* 0x000000c2ddc27220 */ /* 0x000fc40000400000 */
[C---:B------:R-:W-:Y:S02]  /*10d90*/  FMUL R186, R221.reuse, R186 ;  /* 0x000000baddba7220 */ /* 0x040fe40000400000 */
[C---:B------:R-:W-:Y:S01]  /*10da0*/  FMUL R183, R221.reuse, R183 ;  /* 0x000000b7ddb77220 */ /* 0x040fe20000400000 */
[----:B------:R-:W1:Y:S01]  /*10db0*/  I2F R227, R217 ;  /* 0x000000d900e37306 */ /* 0x000e620000201400 */
[----:B------:R-:W-:Y:S01]  /*10dc0*/  FMUL R221, R221, R182 ;  /* 0x000000b6dddd7220 */ /* 0x000fe20000400000 */
[----:B------:R-:W-:Y:S02]  /*10dd0*/  LOP3.LUT R182, R0, 0xff800000, RZ, 0xc0, !PT ;  /* 0xff80000000b67812 */ /* 0x000fe400078ec0ff */
[----:B------:R-:W-:Y:S01]  /*10de0*/  LEA R230, R216, R223, 0x1 ;  /* 0x000000dfd8e67211 */ /* 0x000fe200078e08ff */
[----:B0-----:R-:W-:Y:S01]  /*10df0*/  FMUL R223, R228, R180 ;  /* 0x000000b4e4df7220 */ /* 0x001fe20000400000 */
[----:B------:R-:W-:Y:S01]  /*10e00*/  IADD3 R0, R206, -0x3f3504f3, RZ ;  /* 0xc0cafb0dce007810 */ /* 0x000fe20007ffe0ff */
[C---:B--2---:R-:W-:Y:S01]  /*10e10*/  FMUL R179, R226.reuse, R179 ;  /* 0x000000b3e2b37220 */ /* 0x044fe20000400000 */
[----:B------:R-:W-:Y:S01]  /*10e20*/  LOP3.LUT R180, R229, 0xff800000, RZ, 0xc0, !PT ;  /* 0xff800000e5b47812 */ /* 0x000fe200078ec0ff */
[----:B------:R-:W-:-:S02]  /*10e30*/  FMUL R178, R226, R178 ;  /* 0x000000b2e2b27220 */ /* 0x000fc40000400000 */
[C---:B------:R-:W-:Y:S02]  /*10e40*/  FMUL R176, R226.reuse, R176 ;  /* 0x000000b0e2b07220 */ /* 0x040fe40000400000 */
[C---:B------:R-:W-:Y:S02]  /*10e50*/  FMUL R174, R226.reuse, R174 ;  /* 0x000000aee2ae7220 */ /* 0x040fe40000400000 */
[C---:B------:R-:W-:Y:S02]  /*10e60*/  FMUL R172, R226.reuse, R172 ;  /* 0x000000ace2ac7220 */ /* 0x040fe40000400000 */
[C---:B------:R-:W-:Y:S02]  /*10e70*/  FMUL R170, R226.reuse, R170 ;  /* 0x000000aae2aa7220 */ /* 0x040fe40000400000 */
[----:B------:R-:W-:Y:S01]  /*10e80*/  FMUL R168, R226, R168 ;  /* 0x000000a8e2a87220 */ /* 0x000fe20000400000 */
[----:B------:R-:W-:Y:S01]  /*10e90*/  IADD3 R231, R204, -0x3f3504f3, RZ ;  /* 0xc0cafb0dcce77810 */ /* 0x000fe20007ffe0ff */
[----:B------:R-:W-:Y:S01]  /*10ea0*/  FMUL R226, R226, R166 ;  /* 0x000000a6e2e27220 */ /* 0x000fe20000400000 */
[----:B------:R-:W-:Y:S01]  /*10eb0*/  LOP3.LUT R166, R0, 0xff800000, RZ, 0xc0, !PT ;  /* 0xff80000000a67812 */ /* 0x000fe200078ec0ff */
[----:B---3--:R-:W-:Y:S01]  /*10ec0*/  FMUL R229, R222, R171 ;  /* 0x000000abdee57220 */ /* 0x008fe20000400000 */
[----:B------:R-:W0:Y:S01]  /*10ed0*/  I2F R0, R180 ;  /* 0x000000b400007306 */ /* 0x000e220000201400 */
[C---:B------:R-:W-:Y:S01]  /*10ee0*/  FMUL R201, R228.reuse, R201 ;  /* 0x000000c9e4c97220 */ /* 0x040fe20000400000 */
[----:B------:R-:W-:Y:S01]  /*10ef0*/  IADD3 R215, R215, R230, RZ ;  /* 0x000000e6d7d77210 */ /* 0x000fe20007ffe0ff */
[----:B------:R-:W-:-:S02]  /*10f00*/  FMUL R71, R228, R71 ;  /* 0x00000047e4477220 */ /* 0x000fc40000400000 */
[C---:B------:R-:W-:Y:S02]  /*10f10*/  FMUL R188, R228.reuse, R188 ;  /* 0x000000bce4bc7220 */ /* 0x040fe40000400000 */
[C---:B------:R-:W-:Y:S02]  /*10f20*/  FMUL R187, R228.reuse, R187 ;  /* 0x000000bbe4bb7220 */ /* 0x040fe40000400000 */
[C---:B------:R-:W-:Y:S02]  /*10f30*/  FMUL R185, R228.reuse, R185 ;  /* 0x000000b9e4b97220 */ /* 0x040fe40000400000 */
[C---:B------:R-:W-:Y:S02]  /*10f40*/  FMUL R184, R228.reuse, R184 ;  /* 0x000000b8e4b87220 */ /* 0x040fe40000400000 */
[----:B------:R-:W-:Y:S02]  /*10f50*/  FMUL R181, R228, R181 ;  /* 0x000000b5e4b57220 */ /* 0x000fe40000400000 */
[C---:B------:R-:W-:Y:S01]  /*10f60*/  FMUL R171, R222.reuse, R3 ;  /* 0x00000003deab7220 */ /* 0x040fe20000400000 */
[----:B------:R-:W2:Y:S01]  /*10f70*/  I2F R228, R182 ;  /* 0x000000b600e47306 */ /* 0x000ea20000201400 */
[----:B------:R-:W-:Y:S01]  /*10f80*/  IADD3 R3, R203, -0x3f3504f3, RZ ;  /* 0xc0cafb0dcb037810 */ /* 0x000fe20007ffe0ff */
[----:B------:R-:W-:Y:S01]  /*10f90*/  FMUL R230, R222, R167 ;  /* 0x000000a7dee67220 */ /* 0x000fe20000400000 */
[----:B------:R-:W-:Y:S01]  /*10fa0*/  IADD3 R216, R208, -0x3f3504f3, RZ ;  /* 0xc0cafb0dd0d87810 */ /* 0x000fe20007ffe0ff */
[C---:B----4-:R-:W-:Y:S01]  /*10fb0*/  FMUL R200, R224.reuse, R200 ;  /* 0x000000c8e0c87220 */ /* 0x050fe20000400000 */
[----:B------:R-:W-:Y:S01]  /*10fc0*/  LOP3.LUT R167, R231, 0xff800000, RZ, 0xc0, !PT ;  /* 0xff800000e7a77812 */ /* 0x000fe200078ec0ff */
[----:B------:R-:W-:-:S02]  /*10fd0*/  FMUL R198, R224, R198 ;  /* 0x000000c6e0c67220 */ /* 0x000fc40000400000 */
[C---:B------:R-:W-:Y:S02]  /*10fe0*/  FMUL R195, R224.reuse, R195 ;  /* 0x000000c3e0c37220 */ /* 0x040fe40000400000 */
[C---:B------:R-:W-:Y:S02]  /*10ff0*/  FMUL R193, R224.reuse, R193 ;  /* 0x000000c1e0c17220 */ /* 0x040fe40000400000 */
[C---:B------:R-:W-:Y:S02]  /*11000*/  FMUL R192, R224.reuse, R192 ;  /* 0x000000c0e0c07220 */ /* 0x040fe40000400000 */
[C---:B------:R-:W-:Y:S02]  /*11010*/  FMUL R191, R224.reuse, R191 ;  /* 0x000000bfe0bf7220 */ /* 0x040fe40000400000 */
[----:B------:R-:W-:Y:S02]  /*11020*/  FMUL R190, R224, R190 ;  /* 0x000000bee0be7220 */ /* 0x000fe40000400000 */
[----:B------:R-:W-:-:S02]  /*11030*/  FMUL R177, R222, R177 ;  /* 0x000000b1deb17220 */ /* 0x000fc40000400000 */
[C---:B------:R-:W-:Y:S02]  /*11040*/  FMUL R175, R222.reuse, R175 ;  /* 0x000000afdeaf7220 */ /* 0x040fe40000400000 */
[C---:B------:R-:W-:Y:S02]  /*11050*/  FMUL R173, R222.reuse, R173 ;  /* 0x000000addead7220 */ /* 0x040fe40000400000 */
[----:B------:R-:W-:Y:S02]  /*11060*/  FMUL R169, R222, R169 ;  /* 0x000000a9dea97220 */ /* 0x000fe40000400000 */
[----:B------:R-:W-:Y:S01]  /*11070*/  FMUL R224, R224, R189 ;  /* 0x000000bde0e07220 */ /* 0x000fe20000400000 */
[----:B------:R-:W-:Y:S01]  /*11080*/  LOP3.LUT R189, R3, 0xff800000, RZ, 0xc0, !PT ;  /* 0xff80000003bd7812 */ /* 0x000fe200078ec0ff */
[----:B------:R-:W-:Y:S01]  /*11090*/  FMUL R222, R222, R2 ;  /* 0x00000002dede7220 */ /* 0x000fe20000400000 */
[----:B------:R-:W-:Y:S01]  /*110a0*/  LOP3.LUT R216, R216, 0xff800000, RZ, 0xc0, !PT ;  /* 0xff800000d8d87812 */ /* 0x000fe200078ec0ff */
[----:B------:R-:W3:Y:S01]  /*110b0*/  I2F R2, R166 ;  /* 0x000000a600027306 */ /* 0x000ee20000201400 */
[----:B------:R-:W-:Y:S01]  /*110c0*/  IADD3 R3, R202, -0x3f3504f3, RZ ;  /* 0xc0cafb0dca037810 */ /* 0x000fe20007ffe0ff */
[----:B-1----:R-:W-:-:S03]  /*110d0*/  FFMA.FTZ R227, R227, 1.1920928955078125e-07, R213 ;  /* 0x34000000e3e37823 */ /* 0x002fc600000100d5 */
[----:B------:R-:W-:-:S03]  /*110e0*/  LOP3.LUT R213, R3, 0xff800000, RZ, 0xc0, !PT ;  /* 0xff80000003d57812 */ /* 0x000fc600078ec0ff */
[----:B------:R-:W1:Y:S01]  /*110f0*/  I2F R231, R167 ;  /* 0x000000a700e77306 */ /* 0x000e620000201400 */
[----:B------:R-:W-:-:S07]  /*11100*/  FSEL R3, RZ, -23, P4 ;  /* 0xc1b80000ff037808 */ /* 0x000fce0002000000 */
[----:B------:R-:W4:Y:S01]  /*11110*/  I2F R225, R216 ;  /* 0x000000d800e17306 */ /* 0x000f220000201400 */
[----:B0-----:R-:W-:Y:S01]  /*11120*/  FFMA.FTZ R0, R0, 1.1920928955078125e-07, R3 ;  /* 0x3400000000007823 */ /* 0x001fe20000010003 */
[----:B------:R-:W-:Y:S01]  /*11130*/  FSEL R3, RZ, -23, P3 ;  /* 0xc1b80000ff037808 */ /* 0x000fe20001800000 */
[----:B--2---:R-:W-:Y:S01]  /*11140*/  FFMA.FTZ R228, R228, 1.1920928955078125e-07, R212 ;  /* 0x34000000e4e47823 */ /* 0x004fe200000100d4 */
[----:B------:R-:W-:-:S03]  /*11150*/  FSEL R212, RZ, -23, P2 ;  /* 0xc1b80000ffd47808 */ /* 0x000fc60001000000 */
[----:B---3--:R-:W-:Y:S02]  /*11160*/  FFMA.FTZ R2, R2, 1.1920928955078125e-07, R3 ;  /* 0x3400000002027823 */ /* 0x008fe40000010003 */
[----:B-1----:R-:W-:Y:S01]  /*11170*/  FFMA.FTZ R3, R231, 1.1920928955078125e-07, R212 ;  /* 0x34000000e7037823 */ /* 0x002fe200000100d4 */
[----:B------:R-:W-:Y:S02]  /*11180*/  FSEL R231, RZ, -23, P0 ;  /* 0xc1b80000ffe77808 */ /* 0x000fe40000000000 */
[----:B------:R-:W-:Y:S01]  /*11190*/  FSETP.GT.AND P0, PT, |R199|, 8.50705917302346158658e+37, PT ;  /* 0x7e800000c700780b */ /* 0x000fe20003f04200 */
[----:B------:R-:W-:Y:S01]  /*111a0*/  I2F R232, R213 ;  /* 0x000000d500e87306 */ /* 0x000fe20000201400 */
[----:B----4-:R-:W-:Y:S01]  /*111b0*/  FFMA.FTZ R214, R225, 1.1920928955078125e-07, R214 ;  /* 0x34000000e1d67823 */ /* 0x010fe200000100d6 */
[----:B------:R-:W-:-:S06]  /*111c0*/  FSETP.GEU.AND P3, PT, |R199|, 1.175494350822287508e-38, PT ;  /* 0x00800000c700780b */ /* 0x000fcc0003f6e200 */
[----:B------:R-:W0:Y:S01]  /*111d0*/  I2F R225, R189 ;  /* 0x000000bd00e17306 */ /* 0x000e220000201400 */
[----:B------:R-:W-:-:S03]  /*111e0*/  FSEL R212, RZ, -23, P1 ;  /* 0xc1b80000ffd47808 */ /* 0x000fc60000800000 */
[----:B------:R-:W-:Y:S01]  /*111f0*/  @P0 FMUL R199, R199, 0.25 ;  /* 0x3e800000c7c70820 */ /* 0x000fe20000400000 */
[----:B------:R-:W-:-:S03]  /*11200*/  FSETP.GT.AND P2, PT, |R196|, 8.50705917302346158658e+37, PT ;  /* 0x7e800000c400780b */ /* 0x000fc60003f44200 */
[----:B------:R-:W-:Y:S01]  /*11210*/  @!P3 FMUL R199, R199, 16777216 ;  /* 0x4b800000c7c7b820 */ /* 0x000fe20000400000 */
[----:B------:R-:W-:Y:S01]  /*11220*/  FSETP.GEU.AND P4, PT, |R196|, 1.175494350822287508e-38, PT ;  /* 0x00800000c400780b */ /* 0x000fe20003f8e200 */
[----:B0-----:R-:W-:Y:S02]  /*11230*/  FFMA.FTZ R212, R225, 1.1920928955078125e-07, R212 ;  /* 0x34000000e1d47823 */ /* 0x001fe400000100d4 */
[----:B------:R-:W-:Y:S01]  /*11240*/  FFMA.FTZ R225, R232, 1.1920928955078125e-07, R231 ;  /* 0x34000000e8e17823 */ /* 0x000fe200000100e7 */
[----:B------:R-:W-:Y:S01]  /*11250*/  MOV R231, R106 ;  /* 0x0000006a00e77202 */ /* 0x000fe20000000f00 */
[----:B------:R-:W-:Y:S01]  /*11260*/  IMAD.MOV.U32 R232, RZ, RZ, R85 ;  /* 0x000000ffffe87224 */ /* 0x000fe200078e0055 */
[----:B------:R-:W-:Y:S01]  /*11270*/  MOV R85, R89 ;  /* 0x0000005900557202 */ /* 0x000fe20000000f00 */
[----:B------:R-:W0:Y:S01]  /*11280*/  MUFU.RCP R106, R199 ;  /* 0x000000c7006a7308 */ /* 0x000e220000001000 */
[----:B------:R-:W-:Y:S01]  /*11290*/  FSETP.GT.AND P1, PT, |R197|, 8.50705917302346158658e+37, PT ;  /* 0x7e800000c500780b */ /* 0x000fe20003f24200 */
[----:B------:R-:W-:-:S02]  /*112a0*/  @P0 FMUL R97, R97, 0.25 ;  /* 0x3e80000061610820 */ /* 0x000fc40000400000 */
[----:B------:R-:W-:Y:S02]  /*112b0*/  @P0 FMUL R96, R96, 0.25 ;  /* 0x3e80000060600820 */ /* 0x000fe40000400000 */
[----:B------:R-:W-:Y:S02]  /*112c0*/  @P0 FMUL R49, R49, 0.25 ;  /* 0x3e80000031310820 */ /* 0x000fe40000400000 */
[----:B------:R-:W-:Y:S02]  /*112d0*/  @P0 FMUL R48, R48, 0.25 ;  /* 0x3e80000030300820 */ /* 0x000fe40000400000 */
[----:B------:R-:W-:Y:S02]  /*112e0*/  @P0 FMUL R85, R85, 0.25 ;  /* 0x3e80000055550820 */ /* 0x000fe40000400000 */
[----:B------:R-:W-:Y:S02]  /*112f0*/  @P0 FMUL R88, R88, 0.25 ;  /* 0x3e80000058580820 */ /* 0x000fe40000400000 */
[----:B------:R-:W-:-:S02]  /*11300*/  @P0 FMUL R53, R53, 0.25 ;  /* 0x3e80000035350820 */ /* 0x000fc40000400000 */
[----:B------:R-:W-:Y:S01]  /*11310*/  @P0 FMUL R52, R52, 0.25 ;  /* 0x3e80000034340820 */ /* 0x000fe20000400000 */
[----:B------:R-:W-:Y:S01]  /*11320*/  FSETP.GEU.AND P0, PT, |R197|, 1.175494350822287508e-38, PT ;  /* 0x00800000c500780b */ /* 0x000fe20003f0e200 */
[----:B------:R-:W-:Y:S02]  /*11330*/  @P2 FMUL R196, R196, 0.25 ;  /* 0x3e800000c4c42820 */ /* 0x000fe40000400000 */
[----:B------:R-:W-:Y:S02]  /*11340*/  @!P3 FMUL R96, R96, 16777216 ;  /* 0x4b8000006060b820 */ /* 0x000fe40000400000 */
[----:B------:R-:W-:Y:S01]  /*11350*/  @!P3 FMUL R49, R49, 16777216 ;  /* 0x4b8000003131b820 */ /* 0x000fe20000400000 */
[----:B------:R-:W-:Y:S01]  /*11360*/  MOV R233, R104 ;  /* 0x0000006800e97202 */ /* 0x000fe20000000f00 */
[----:B------:R-:W-:Y:S02]  /*11370*/  @!P4 FMUL R196, R196, 16777216 ;  /* 0x4b800000c4c4c820 */ /* 0x000fe40000400000 */
[----:B------:R-:W-:-:S02]  /*11380*/  @P1 FMUL R197, R197, 0.25 ;  /* 0x3e800000c5c51820 */ /* 0x000fc40000400000 */
[----:B0-----:R-:W-:Y:S02]  /*11390*/  FMUL R104, R106, R96 ;  /* 0x000000606a687220 */ /* 0x001fe40000400000 */
[----:B------:R-:W-:Y:S02]  /*113a0*/  @!P3 FMUL R48, R48, 16777216 ;  /* 0x4b8000003030b820 */ /* 0x000fe40000400000 */
[C---:B------:R-:W-:Y:S02]  /*113b0*/  FMUL R96, R106.reuse, R49 ;  /* 0x000000316a607220 */ /* 0x040fe40000400000 */
[----:B------:R-:W0:Y:S01]  /*113c0*/  MUFU.RCP R49, R196 ;  /* 0x000000c400317308 */ /* 0x000e220000001000 */
[----:B------:R-:W-:Y:S01]  /*113d0*/  @!P0 FMUL R197, R197, 16777216 ;  /* 0x4b800000c5c58820 */ /* 0x000fe20000400000 */
[----:B------:R-:W-:Y:S01]  /*113e0*/  MOV R234, R105 ;  /* 0x0000006900ea7202 */ /* 0x000fe20000000f00 */
[----:B------:R-:W-:-:S05]  /*113f0*/  FMUL R105, R106, R48 ;  /* 0x000000306a697220 */ /* 0x000fca0000400000 */
[----:B------:R-:W1:Y:S01]  /*11400*/  MUFU.RCP R48, R197 ;  /* 0x000000c500307308 */ /* 0x000e620000001000 */
[----:B------:R-:W-:Y:S02]  /*11410*/  @P2 FMUL R234, R234, 0.25 ;  /* 0x3e800000eaea2820 */ /* 0x000fe40000400000 */
[----:B------:R-:W-:Y:S02]  /*11420*/  @!P3 FMUL R97, R97, 16777216 ;  /* 0x4b8000006161b820 */ /* 0x000fe40000400000 */
[----:B------:R-:W-:Y:S02]  /*11430*/  @P2 FMUL R233, R233, 0.25 ;  /* 0x3e800000e9e92820 */ /* 0x000fe40000400000 */
[----:B------:R-:W-:Y:S02]  /*11440*/  @P2 FMUL R84, R84, 0.25 ;  /* 0x3e80000054542820 */ /* 0x000fe40000400000 */
[----:B------:R-:W-:Y:S02]  /*11450*/  @P2 FMUL R57, R57, 0.25 ;  /* 0x3e80000039392820 */ /* 0x000fe40000400000 */
[----:B------:R-:W-:-:S02]  /*11460*/  @!P3 FMUL R88, R88, 16777216 ;  /* 0x4b8000005858b820 */ /* 0x000fc40000400000 */
[----:B------:R-:W-:Y:S02]  /*11470*/  @P2 FMUL R65, R65, 0.25 ;  /* 0x3e80000041412820 */ /* 0x000fe40000400000 */
[----:B------:R-:W-:Y:S02]  /*11480*/  @P2 FMUL R64, R64, 0.25 ;  /* 0x3e80000040402820 */ /* 0x000fe40000400000 */
[----:B------:R-:W-:Y:S02]  /*11490*/  @P2 FMUL R56, R56, 0.25 ;  /* 0x3e80000038382820 */ /* 0x000fe40000400000 */
[----:B------:R-:W-:Y:S02]  /*114a0*/  @!P3 FMUL R85, R85, 16777216 ;  /* 0x4b8000005555b820 */ /* 0x000fe40000400000 */
[----:B------:R-:W-:Y:S02]  /*114b0*/  @!P3 FMUL R53, R53, 16777216 ;  /* 0x4b8000003535b820 */ /* 0x000fe40000400000 */
[----:B------:R-:W-:-:S02]  /*114c0*/  @!P3 FMUL R52, R52, 16777216 ;  /* 0x4b8000003434b820 */ /* 0x000fc40000400000 */
[----:B------:R-:W-:Y:S02]  /*114d0*/  @!P4 FMUL R234, R234, 16777216 ;  /* 0x4b800000eaeac820 */ /* 0x000fe40000400000 */
[----:B------:R-:W-:Y:S02]  /*114e0*/  FMUL R89, R106, R97 ;  /* 0x000000616a597220 */ /* 0x000fe40000400000 */
[----:B------:R-:W-:Y:S02]  /*114f0*/  @P2 FMUL R232, R232, 0.25 ;  /* 0x3e800000e8e82820 */ /* 0x000fe40000400000 */
[----:B------:R-:W-:Y:S02]  /*11500*/  @!P4 FMUL R233, R233, 16777216 ;  /* 0x4b800000e9e9c820 */ /* 0x000fe40000400000 */
[----:B------:R-:W-:Y:S02]  /*11510*/  @!P4 FMUL R84, R84, 16777216 ;  /* 0x4b8000005454c820 */ /* 0x000fe40000400000 */
[----:B------:R-:W-:-:S02]  /*11520*/  @!P4 FMUL R57, R57, 16777216 ;  /* 0x4b8000003939c820 */ /* 0x000fc40000400000 */
[----:B------:R-:W-:Y:S02]  /*11530*/  @P1 FMUL R87, R87, 0.25 ;  /* 0x3e80000057571820 */ /* 0x000fe40000400000 */
[----:B------:R-:W-:Y:S02]  /*11540*/  FMUL R97, R106, R88 ;  /* 0x000000586a617220 */ /* 0x000fe40000400000 */
[----:B------:R-:W-:Y:S02]  /*11550*/  @!P4 FMUL R65, R65, 16777216 ;  /* 0x4b8000004141c820 */ /* 0x000fe40000400000 */
[----:B------:R-:W-:Y:S02]  /*11560*/  @!P4 FMUL R64, R64, 16777216 ;  /* 0x4b8000004040c820 */ /* 0x000fe40000400000 */
[----:B------:R-:W-:Y:S02]  /*11570*/  @!P4 FMUL R56, R56, 16777216 ;  /* 0x4b8000003838c820 */ /* 0x000fe40000400000 */
[----:B------:R-:W-:-:S02]  /*11580*/  @P1 FMUL R107, R107, 0.25 ;  /* 0x3e8000006b6b1820 */ /* 0x000fc40000400000 */
[----:B------:R-:W-:Y:S02]  /*11590*/  @P1 FMUL R231, R231, 0.25 ;  /* 0x3e800000e7e71820 */ /* 0x000fe40000400000 */
[----:B------:R-:W-:Y:S02]  /*115a0*/  @P1 FMUL R86, R86, 0.25 ;  /* 0x3e80000056561820 */ /* 0x000fe40000400000 */
[----:B------:R-:W-:Y:S02]  /*115b0*/  @P1 FMUL R67, R67, 0.25 ;  /* 0x3e80000043431820 */ /* 0x000fe40000400000 */
[----:B------:R-:W-:Y:S02]  /*115c0*/  @P1 FMUL R66, R66, 0.25 ;  /* 0x3e80000042421820 */ /* 0x000fe40000400000 */
[----:B------:R-:W-:Y:S02]  /*115d0*/  @P1 FMUL R59, R59, 0.25 ;  /* 0x3e8000003b3b1820 */ /* 0x000fe40000400000 */
[----:B------:R-:W-:-:S02]  /*115e0*/  @P1 FMUL R58, R58, 0.25 ;  /* 0x3e8000003a3a1820 */ /* 0x000fc40000400000 */
[C---:B------:R-:W-:Y:S02]  /*115f0*/  FMUL R85, R106.reuse, R85 ;  /* 0x000000556a557220 */ /* 0x040fe40000400000 */
[C---:B------:R-:W-:Y:S02]  /*11600*/  FMUL R88, R106.reuse, R53 ;  /* 0x000000356a587220 */ /* 0x040fe40000400000 */
[----:B------:R-:W-:Y:S02]  /*11610*/  FMUL R106, R106, R52 ;  /* 0x000000346a6a7220 */ /* 0x000fe40000400000 */
[C---:B0-----:R-:W-:Y:S02]  /*11620*/  FMUL R53, R49.reuse, R234 ;  /* 0x000000ea31357220 */ /* 0x041fe40000400000 */
[----:B------:R-:W-:Y:S02]  /*11630*/  @!P4 FMUL R232, R232, 16777216 ;  /* 0x4b800000e8e8c820 */ /* 0x000fe40000400000 */
[----:B------:R-:W-:-:S02]  /*11640*/  FMUL R233, R49, R233 ;  /* 0x000000e931e97220 */ /* 0x000fc40000400000 */
[C---:B------:R-:W-:Y:S02]  /*11650*/  FMUL R52, R49.reuse, R84 ;  /* 0x0000005431347220 */ /* 0x040fe40000400000 */
[----:B------:R-:W-:Y:S02]  /*11660*/  FMUL R234, R49, R57 ;  /* 0x0000003931ea7220 */ /* 0x000fe40000400000 */
[----:B------:R-:W-:Y:S02]  /*11670*/  @!P0 FMUL R87, R87, 16777216 ;  /* 0x4b80000057578820 */ /* 0x000fe40000400000 */
[C---:B------:R-:W-:Y:S02]  /*11680*/  FMUL R65, R49.reuse, R65 ;  /* 0x0000004131417220 */ /* 0x040fe40000400000 */
[C---:B------:R-:W-:Y:S02]  /*11690*/  FMUL R64, R49.reuse, R64 ;  /* 0x0000004031407220 */ /* 0x040fe40000400000 */
[----:B------:R-:W-:-:S02]  /*116a0*/  FMUL R57, R49, R56 ;  /* 0x0000003831397220 */ /* 0x000fc40000400000 */
[----:B------:R-:W-:Y:S02]  /*116b0*/  @!P0 FMUL R107, R107, 16777216 ;  /* 0x4b8000006b6b8820 */ /* 0x000fe40000400000 */
[----:B------:R-:W-:Y:S02]  /*116c0*/  @!P0 FMUL R231, R231, 16777216 ;  /* 0x4b800000e7e78820 */ /* 0x000fe40000400000 */
[----:B------:R-:W-:Y:S02]  /*116d0*/  @!P0 FMUL R86, R86, 16777216 ;  /* 0x4b80000056568820 */ /* 0x000fe40000400000 */
[----:B------:R-:W-:Y:S02]  /*116e0*/  @!P0 FMUL R67, R67, 16777216 ;  /* 0x4b80000043438820 */ /* 0x000fe40000400000 */
[----:B------:R-:W-:Y:S02]  /*116f0*/  @!P0 FMUL R66, R66, 16777216 ;  /* 0x4b80000042428820 */ /* 0x000fe40000400000 */
[----:B------:R-:W-:-:S02]  /*11700*/  @!P0 FMUL R59, R59, 16777216 ;  /* 0x4b8000003b3b8820 */ /* 0x000fc40000400000 */
[----:B------:R-:W-:Y:S02]  /*11710*/  @!P0 FMUL R58, R58, 16777216 ;  /* 0x4b8000003a3a8820 */ /* 0x000fe40000400000 */
[----:B------:R-:W-:Y:S01]  /*11720*/  FMUL R232, R49, R232 ;  /* 0x000000e831e87220 */ /* 0x000fe20000400000 */
[----:B------:R-:W-:Y:S01]  /*11730*/  F2FP.PACK_AB R49, R233, R52 ;  /* 0x00000034e931723e */ /* 0x000fe200000000ff */
[C---:B-1----:R-:W-:Y:S01]  /*11740*/  FMUL R84, R48.reuse, R87 ;  /* 0x0000005730547220 */ /* 0x042fe20000400000 */
[----:B------:R-:W-:Y:S01]  /*11750*/  F2FP.PACK_AB R52, R65, R234 ;  /* 0x000000ea4134723e */ /* 0x000fe200000000ff */
[C---:B------:R-:W-:Y:S02]  /*11760*/  FMUL R107, R48.reuse, R107 ;  /* 0x0000006b306b7220 */ /* 0x040fe40000400000 */
[C---:B------:R-:W-:Y:S02]  /*11770*/  FMUL R231, R48.reuse, R231 ;  /* 0x000000e730e77220 */ /* 0x040fe40000400000 */
[----:B------:R-:W-:-:S02]  /*11780*/  FMUL R86, R48, R86 ;  /* 0x0000005630567220 */ /* 0x000fc40000400000 */
[C---:B------:R-:W-:Y:S02]  /*11790*/  FMUL R67, R48.reuse, R67 ;  /* 0x0000004330437220 */ /* 0x040fe40000400000 */
[C---:B------:R-:W-:Y:S02]  /*117a0*/  FMUL R66, R48.reuse, R66 ;  /* 0x0000004230427220 */ /* 0x040fe40000400000 */
[C---:B------:R-:W-:Y:S02]  /*117b0*/  FMUL R196, R48.reuse, R59 ;  /* 0x0000003b30c47220 */ /* 0x040fe40000400000 */
[----:B------:R-:W-:Y:S01]  /*117c0*/  FMUL R87, R48, R58 ;  /* 0x0000003a30577220 */ /* 0x000fe20000400000 */
[----:B------:R-:W-:Y:S01]  /*117d0*/  F2FP.PACK_AB R48, R64, R57 ;  /* 0x000000394030723e */ /* 0x000fe200000000ff */
[----:B------:R-:W-:Y:S01]  /*117e0*/  BAR.SYNC.DEFER_BLOCKING 0x0 ;  /* 0x0000000000007b1d */ /* 0x000fe20000010000 */
[----:B------:R-:W-:Y:S02]  /*117f0*/  F2FP.PACK_AB R57, R104, R105 ;  /* 0x000000696839723e */ /* 0x000fe400000000ff */
[----:B------:R-:W-:-:S02]  /*11800*/  F2FP.PACK_AB R56, R97, R106 ;  /* 0x0000006a6138723e */ /* 0x000fc400000000ff */
[----:B------:R-:W-:Y:S02]  /*11810*/  F2FP.PACK_AB R59, R89, R96 ;  /* 0x00000060593b723e */ /* 0x000fe400000000ff */
[----:B------:R-:W-:Y:S02]  /*11820*/  F2FP.PACK_AB R58, R85, R88 ;  /* 0x00000058553a723e */ /* 0x000fe400000000ff */
[----:B------:R-:W-:Y:S02]  /*11830*/  F2FP.PACK_AB R65, R175, R229 ;  /* 0x000000e5af41723e */ /* 0x000fe400000000ff */
[----:B------:R-:W-:Y:S02]  /*11840*/  F2FP.PACK_AB R64, R230, R222 ;  /* 0x000000dee640723e */ /* 0x000fe400000000ff */
[----:B------:R-:W-:Y:S02]  /*11850*/  F2FP.PACK_AB R53, R53, R232 ;  /* 0x000000e83535723e */ /* 0x000fe400000000ff */
[----:B------:R-:W-:Y:S01]  /*11860*/  IADD3 R216, R208, -R216, RZ ;  /* 0x800000d8d0d87210 */ /* 0x000fe20007ffe0ff */
[----:B------:R0:W-:Y:S04]  /*11870*/  STS.64 [R211+0x80], R56 ;  /* 0x00008038d3007388 */ /* 0x0001e80000000a00 */
[----:B------:R1:W-:Y:S04]  /*11880*/  STS.64 [R211+0x280], R58 ;  /* 0x0002803ad3007388 */ /* 0x0003e80000000a00 */
[----:B------:R2:W-:Y:S04]  /*11890*/  STS.64 [R211+0x100], R64 ;  /* 0x00010040d3007388 */ /* 0x0005e80000000a00 */
[----:B------:R3:W-:Y:S01]  /*118a0*/  STS.64 [R211], R48 ;  /* 0x00000030d3007388 */ /* 0x0007e20000000a00 */
[----:B0-----:R-:W-:-:S02]  /*118b0*/  F2FP.PACK_AB R57, R177, R173 ;  /* 0x000000adb139723e */ /* 0x001fc400000000ff */
[----:B------:R-:W-:Y:S02]  /*118c0*/  F2FP.PACK_AB R56, R169, R171 ;  /* 0x000000aba938723e */ /* 0x000fe400000000ff */
[----:B-1----:R-:W-:Y:S02]  /*118d0*/  F2FP.PACK_AB R59, R71, R187 ;  /* 0x000000bb473b723e */ /* 0x002fe400000000ff */
[----:B------:R-:W-:Y:S02]  /*118e0*/  F2FP.PACK_AB R58, R184, R223 ;  /* 0x000000dfb83a723e */ /* 0x000fe400000000ff */
[----:B--2---:R-:W-:Y:S02]  /*118f0*/  F2FP.PACK_AB R65, R201, R188 ;  /* 0x000000bcc941723e */ /* 0x004fe400000000ff */
[----:B------:R-:W-:Y:S02]  /*11900*/  F2FP.PACK_AB R64, R185, R181 ;  /* 0x000000b5b940723e */ /* 0x000fe400000000ff */
[----:B---3--:R-:W-:-:S02]  /*11910*/  F2FP.PACK_AB R49, R231, R86 ;  /* 0x00000056e731723e */ /* 0x008fc400000000ff */
[----:B------:R-:W-:Y:S02]  /*11920*/  F2FP.PACK_AB R48, R66, R87 ;  /* 0x000000574230723e */ /* 0x000fe400000000ff */
[----:B------:R-:W-:Y:S01]  /*11930*/  LOP3.LUT R71, R211, 0x10, RZ, 0x3c, !PT ;  /* 0x00000010d3477812 */ /* 0x000fe200078e3cff */
[----:B------:R0:W-:Y:S01]  /*11940*/  STS.64 [R211+0x200], R52 ;  /* 0x00020034d3007388 */ /* 0x0001e20000000a00 */
[----:B------:R-:W-:-:S03]  /*11950*/  IADD3 R217, R209, -R217, RZ ;  /* 0x800000d9d1d97210 */ /* 0x000fc60007ffe0ff */
[----:B------:R-:W-:Y:S04]  /*11960*/  STS.64 [R211+0x300], R56 ;  /* 0x00030038d3007388 */ /* 0x000fe80000000a00 */
[----:B------:R-:W-:Y:S04]  /*11970*/  STS.64 [R211+0x180], R58 ;  /* 0x0001803ad3007388 */ /* 0x000fe80000000a00 */
[----:B------:R-:W-:Y:S01]  /*11980*/  STS.64 [R211+0x380], R64 ;  /* 0x00038040d3007388 */ /* 0x000fe20000000a00 */
[----:B0-----:R-:W-:Y:S02]  /*11990*/  F2FP.PACK_AB R53, R107, R84 ;  /* 0x000000546b35723e */ /* 0x001fe400000000ff */
[----:B------:R-:W-:Y:S01]  /*119a0*/  F2FP.PACK_AB R52, R67, R196 ;  /* 0x000000c44334723e */ /* 0x000fe200000000ff */
[----:B------:R0:W-:Y:S01]  /*119b0*/  STS.64 [R71+0x2000], R48 ;  /* 0x0020003047007388 */ /* 0x0001e20000000a00 */
[----:B------:R-:W-:-:S03]  /*119c0*/  FADD R217, R217, -1 ;  /* 0xbf800000d9d97421 */ /* 0x000fc60000000000 */
[----:B------:R1:W-:Y:S01]  /*119d0*/  STS.64 [R71+0x2200], R52 ;  /* 0x0022003447007388 */ /* 0x0003e20000000a00 */
[----:B0-----:R-:W-:Y:S01]  /*119e0*/  MOV R48, 0x3dc6b27f ;  /* 0x3dc6b27f00307802 */ /* 0x001fe20000000f00 */
[----:B------:R-:W-:-:S04]  /*119f0*/  FADD R49, R216, -1 ;  /* 0xbf800000d8317421 */ /* 0x000fc80000000000 */
[-C--:B-1----:R-:W-:Y:S02]  /*11a00*/  FFMA.FTZ R52, R49, R48.reuse, -0.16845393180847167969 ;  /* 0xbe2c7f3031347423 */ /* 0x082fe40000010030 */
[----:B------:R-:W-:Y:S02]  /*11a10*/  FFMA.FTZ R56, R217, R48, -0.16845393180847167969 ;  /* 0xbe2c7f30d9387423 */ /* 0x000fe40000010030 */
[----:B------:R-:W-:Y:S02]  /*11a20*/  FFMA.FTZ R52, R49, R52, 0.1716887056827545166 ;  /* 0x3e2fcf2a31347423 */ /* 0x000fe40000010034 */
[----:B------:R-:W-:Y:S02]  /*11a30*/  IMAD.IADD R182, R205, 0x1, -R182 ;  /* 0x00000001cdb67824 */ /* 0x000fe400078e0ab6 */
[----:B------:R-:W-:Y:S02]  /*11a40*/  FFMA.FTZ R52, R49, R52, -0.17900948226451873779 ;  /* 0xbe374e4331347423 */ /* 0x000fe40000010034 */
[----:B------:R-:W-:-:S02]  /*11a50*/  FFMA.FTZ R56, R217, R56, 0.1716887056827545166 ;  /* 0x3e2fcf2ad9387423 */ /* 0x000fc40000010038 */
[----:B------:R-:W-:Y:S02]  /*11a60*/  FFMA.FTZ R52, R49, R52, 0.20512372255325317383 ;  /* 0x3e520bf431347423 */ /* 0x000fe40000010034 */
[----:B------:R-:W-:Y:S02]  /*11a70*/  FADD R53, R182, -1 ;  /* 0xbf800000b6357421 */ /* 0x000fe40000000000 */
[----:B------:R-:W-:Y:S02]  /*11a80*/  FFMA.FTZ R56, R217, R56, -0.17900948226451873779 ;  /* 0xbe374e43d9387423 */ /* 0x000fe40000010038 */
[----:B------:R-:W-:Y:S02]  /*11a90*/  FFMA.FTZ R52, R49, R52, -0.24046532809734344482 ;  /* 0xbe763c8b31347423 */ /* 0x000fe40000010034 */
[----:B------:R-:W-:Y:S02]  /*11aa0*/  FFMA.FTZ R58, R53, R48, -0.16845393180847167969 ;  /* 0xbe2c7f30353a7423 */ /* 0x000fe40000010030 */
[----:B------:R-:W-:-:S02]  /*11ab0*/  FFMA.FTZ R56, R217, R56, 0.20512372255325317383 ;  /* 0x3e520bf4d9387423 */ /* 0x000fc40000010038 */
[----:B------:R-:W-:Y:S02]  /*11ac0*/  FFMA.FTZ R52, R49, R52, 0.28857114911079406738 ;  /* 0x3e93bf9931347423 */ /* 0x000fe40000010034 */
[----:B------:R-:W-:Y:S02]  /*11ad0*/  FFMA.FTZ R58, R53, R58, 0.1716887056827545166 ;  /* 0x3e2fcf2a353a7423 */ /* 0x000fe4000001003a */
[----:B------:R-:W-:Y:S02]  /*11ae0*/  FFMA.FTZ R56, R217, R56, -0.24046532809734344482 ;  /* 0xbe763c8bd9387423 */ /* 0x000fe40000010038 */
[----:B------:R-:W-:Y:S02]  /*11af0*/  FFMA.FTZ R52, R49, R52, -0.36067417263984680176 ;  /* 0xbeb8aa4931347423 */ /* 0x000fe40000010034 */
[----:B------:R-:W-:Y:S02]  /*11b00*/  FFMA.FTZ R58, R53, R58, -0.17900948226451873779 ;  /* 0xbe374e43353a7423 */ /* 0x000fe4000001003a */
[----:B------:R-:W-:-:S02]  /*11b10*/  FFMA.FTZ R56, R217, R56, 0.28857114911079406738 ;  /* 0x3e93bf99d9387423 */ /* 0x000fc40000010038 */
[----:B------:R-:W-:Y:S01]  /*11b20*/  FFMA.FTZ R52, R49, R52, 0.48089820146560668945 ;  /* 0x3ef6384a31347423 */ /* 0x000fe20000010034 */
[----:B------:R-:W-:Y:S01]  /*11b30*/  IADD3 R180, R207, -R180, RZ ;  /* 0x800000b4cfb47210 */ /* 0x000fe20007ffe0ff */
[----:B------:R-:W-:Y:S02]  /*11b40*/  FFMA.FTZ R58, R53, R58, 0.20512372255325317383 ;  /* 0x3e520bf4353a7423 */ /* 0x000fe4000001003a */
[----:B------:R-:W-:Y:S02]  /*11b50*/  FFMA.FTZ R56, R217, R56, -0.36067417263984680176 ;  /* 0xbeb8aa49d9387423 */ /* 0x000fe40000010038 */
[----:B------:R-:W-:Y:S02]  /*11b60*/  FFMA.FTZ R52, R49, R52, -0.72134751081466674805 ;  /* 0xbf38aa3b31347423 */ /* 0x000fe40000010034 */
[----:B------:R-:W-:Y:S02]  /*11b70*/  FFMA.FTZ R58, R53, R58, -0.24046532809734344482 ;  /* 0xbe763c8b353a7423 */ /* 0x000fe4000001003a */
[----:B------:R-:W-:-:S02]  /*11b80*/  FFMA.FTZ R56, R217, R56, 0.48089820146560668945 ;  /* 0x3ef6384ad9387423 */ /* 0x000fc40000010038 */
[----:B------:R-:W-:Y:S02]  /*11b90*/  FADD R57, R180, -1 ;  /* 0xbf800000b4397421 */ /* 0x000fe40000000000 */
[----:B------:R-:W-:Y:S02]  /*11ba0*/  FMUL R52, R49, R52 ;  /* 0x0000003431347220 */ /* 0x000fe40000400000 */
[----:B------:R-:W-:Y:S02]  /*11bb0*/  FFMA.FTZ R58, R53, R58, 0.28857114911079406738 ;  /* 0x3e93bf99353a7423 */ /* 0x000fe4000001003a */
[----:B------:R-:W-:Y:S02]  /*11bc0*/  FFMA.FTZ R56, R217, R56, -0.72134751081466674805 ;  /* 0xbf38aa3bd9387423 */ /* 0x000fe40000010038 */
[----:B------:R-:W-:Y:S02]  /*11bd0*/  FFMA.FTZ R64, R57, R48, -0.16845393180847167969 ;  /* 0xbe2c7f3039407423 */ /* 0x000fe40000010030 */
[----:B------:R-:W-:-:S02]  /*11be0*/  FMUL R52, R49, R52 ;  /* 0x0000003431347220 */ /* 0x000fc40000400000 */
[----:B------:R-:W-:Y:S02]  /*11bf0*/  FFMA.FTZ R58, R53, R58, -0.36067417263984680176 ;  /* 0xbeb8aa49353a7423 */ /* 0x000fe4000001003a */
[----:B------:R-:W-:Y:S01]  /*11c00*/  FMUL R56, R217, R56 ;  /* 0x00000038d9387220 */ /* 0x000fe20000400000 */
[----:B------:R-:W-:Y:S01]  /*11c10*/  IADD3 R166, R206, -R166, RZ ;  /* 0x800000a6cea67210 */ /* 0x000fe20007ffe0ff */
[----:B------:R-:W-:Y:S01]  /*11c20*/  FFMA.FTZ R64, R57, R64, 0.1716887056827545166 ;  /* 0x3e2fcf2a39407423 */ /* 0x000fe20000010040 */
[----:B------:R-:W-:Y:S01]  /*11c30*/  IADD3 R167, R204, -R167, RZ ;  /* 0x800000a7cca77210 */ /* 0x000fe20007ffe0ff */
[----:B------:R-:W-:Y:S02]  /*11c40*/  FFMA.FTZ R49, R49, 1.4426950216293334961, R52 ;  /* 0x3fb8aa3b31317823 */ /* 0x000fe40000010034 */
[----:B------:R-:W-:Y:S02]  /*11c50*/  FFMA.FTZ R58, R53, R58, 0.48089820146560668945 ;  /* 0x3ef6384a353a7423 */ /* 0x000fe4000001003a */
[----:B------:R-:W-:-:S02]  /*11c60*/  FMUL R56, R217, R56 ;  /* 0x00000038d9387220 */ /* 0x000fc40000400000 */
[----:B------:R-:W-:Y:S01]  /*11c70*/  FFMA.FTZ R64, R57, R64, -0.17900948226451873779 ;  /* 0xbe374e4339407423 */ /* 0x000fe20000010040 */
[----:B------:R-:W-:Y:S01]  /*11c80*/  ISETP.GE.U32.AND P6, PT, R209, 0x7f800000, PT ;  /* 0x7f800000d100780c */ /* 0x000fe20003fc6070 */
[----:B------:R-:W-:Y:S02]  /*11c90*/  FADD R214, R214, R49 ;  /* 0x00000031d6d67221 */ /* 0x000fe40000000000 */
[----:B------:R-:W-:Y:S02]  /*11ca0*/  FFMA.FTZ R58, R53, R58, -0.72134751081466674805 ;  /* 0xbf38aa3b353a7423 */ /* 0x000fe4000001003a */
[----:B------:R-:W-:Y:S02]  /*11cb0*/  FFMA.FTZ R56, R217, 1.4426950216293334961, R56 ;  /* 0x3fb8aa3bd9387823 */ /* 0x000fe40000010038 */
[----:B------:R-:W-:Y:S02]  /*11cc0*/  FADD R49, R166, -1 ;  /* 0xbf800000a6317421 */ /* 0x000fe40000000000 */
[----:B------:R-:W-:-:S02]  /*11cd0*/  FADD R167, R167, -1 ;  /* 0xbf800000a7a77421 */ /* 0x000fc40000000000 */
[----:B------:R-:W-:Y:S02]  /*11ce0*/  FFMA.FTZ R64, R57, R64, 0.20512372255325317383 ;  /* 0x3e520bf439407423 */ /* 0x000fe40000010040 */
[----:B------:R-:W-:Y:S02]  /*11cf0*/  FMUL R58, R53, R58 ;  /* 0x0000003a353a7220 */ /* 0x000fe40000400000 */
[----:B------:R-:W-:Y:S02]  /*11d00*/  FADD R227, R227, R56 ;  /* 0x00000038e3e37221 */ /* 0x000fe40000000000 */
[-C--:B------:R-:W-:Y:S01]  /*11d10*/  FFMA.FTZ R52, R49, R48.reuse, -0.16845393180847167969 ;  /* 0xbe2c7f3031347423 */ /* 0x080fe20000010030 */
[----:B------:R-:W-:Y:S01]  /*11d20*/  ISETP.GE.U32.AND P3, PT, R205, 0x7f800000, PT ;  /* 0x7f800000cd00780c */ /* 0x000fe20003f66070 */
[----:B------:R-:W-:Y:S02]  /*11d30*/  FFMA.FTZ R56, R167, R48, -0.16845393180847167969 ;  /* 0xbe2c7f30a7387423 */ /* 0x000fe40000010030 */
[----:B------:R-:W-:-:S02]  /*11d40*/  FFMA.FTZ R64, R57, R64, -0.24046532809734344482 ;  /* 0xbe763c8b39407423 */ /* 0x000fc40000010040 */
[----:B------:R-:W-:Y:S02]  /*11d50*/  FMUL R58, R53, R58 ;  /* 0x0000003a353a7220 */ /* 0x000fe40000400000 */
[----:B------:R-:W-:Y:S02]  /*11d60*/  FFMA.FTZ R52, R49, R52, 0.1716887056827545166 ;  /* 0x3e2fcf2a31347423 */ /* 0x000fe40000010034 */
[----:B------:R-:W-:Y:S02]  /*11d70*/  FFMA.FTZ R56, R167, R56, 0.1716887056827545166 ;  /* 0x3e2fcf2aa7387423 */ /* 0x000fe40000010038 */
[----:B------:R-:W-:Y:S02]  /*11d80*/  FFMA.FTZ R64, R57, R64, 0.28857114911079406738 ;  /* 0x3e93bf9939407423 */ /* 0x000fe40000010040 */
[----:B------:R-:W-:Y:S01]  /*11d90*/  FFMA.FTZ R53, R53, 1.4426950216293334961, R58 ;  /* 0x3fb8aa3b35357823 */ /* 0x000fe2000001003a */
[----:B------:R-:W-:Y:S01]  /*11da0*/  @P6 MOV R58, 0x7f800000 ;  /* 0x7f800000003a6802 */ /* 0x000fe20000000f00 */
[----:B------:R-:W-:-:S02]  /*11db0*/  FFMA.FTZ R52, R49, R52, -0.17900948226451873779 ;  /* 0xbe374e4331347423 */ /* 0x000fc40000010034 */
[----:B------:R-:W-:Y:S02]  /*11dc0*/  FFMA.FTZ R56, R167, R56, -0.17900948226451873779 ;  /* 0xbe374e43a7387423 */ /* 0x000fe40000010038 */
[----:B------:R-:W-:Y:S01]  /*11dd0*/  FFMA.FTZ R64, R57, R64, -0.36067417263984680176 ;  /* 0xbeb8aa4939407423 */ /* 0x000fe20000010040 */
[----:B------:R-:W-:Y:S01]  /*11de0*/  IADD3 R213, R202, -R213, RZ ;  /* 0x800000d5cad57210 */ /* 0x000fe20007ffe0ff */
[----:B------:R-:W-:Y:S02]  /*11df0*/  FFMA.FTZ R52, R49, R52, 0.20512372255325317383 ;  /* 0x3e520bf431347423 */ /* 0x000fe40000010034 */
[----:B------:R-:W-:Y:S02]  /*11e00*/  FFMA.FTZ R56, R167, R56, 0.20512372255325317383 ;  /* 0x3e520bf4a7387423 */ /* 0x000fe40000010038 */
[----:B------:R-:W-:Y:S02]  /*11e10*/  IMAD.IADD R189, R203, 0x1, -R189 ;  /* 0x00000001cbbd7824 */ /* 0x000fe400078e0abd */
[----:B------:R-:W-:-:S02]  /*11e20*/  FFMA.FTZ R64, R57, R64, 0.48089820146560668945 ;  /* 0x3ef6384a39407423 */ /* 0x000fc40000010040 */
[----:B------:R-:W-:Y:S01]  /*11e30*/  @P6 FFMA.FTZ R227, R209, R58, +INF ;  /* 0x7f800000d1e36423 */ /* 0x000fe2000001003a */
[----:B------:R-:W-:Y:S01]  /*11e40*/  @P3 MOV R58, 0x7f800000 ;  /* 0x7f800000003a3802 */ /* 0x000fe20000000f00 */
[----:B------:R-:W-:Y:S01]  /*11e50*/  FFMA.FTZ R52, R49, R52, -0.24046532809734344482 ;  /* 0xbe763c8b31347423 */ /* 0x000fe20000010034 */
[----:B------:R-:W-:Y:S01]  /*11e60*/  ISETP.GE.U32.AND P4, PT, R207, 0x7f800000, PT ;  /* 0x7f800000cf00780c */ /* 0x000fe20003f86070 */
[----:B------:R-:W-:Y:S02]  /*11e70*/  FFMA.FTZ R56, R167, R56, -0.24046532809734344482 ;  /* 0xbe763c8ba7387423 */ /* 0x000fe40000010038 */
[----:B------:R-:W-:Y:S02]  /*11e80*/  FADD R189, R189, -1 ;  /* 0xbf800000bdbd7421 */ /* 0x000fe40000000000 */
[----:B------:R-:W-:Y:S02]  /*11e90*/  FFMA.FTZ R64, R57, R64, -0.72134751081466674805 ;  /* 0xbf38aa3b39407423 */ /* 0x000fe40000010040 */
[----:B------:R-:W-:-:S02]  /*11ea0*/  FADD R213, R213, -1 ;  /* 0xbf800000d5d57421 */ /* 0x000fc40000000000 */
[----:B------:R-:W-:Y:S02]  /*11eb0*/  FADD R228, R228, R53 ;  /* 0x00000035e4e47221 */ /* 0x000fe40000000000 */
[----:B------:R-:W-:Y:S02]  /*11ec0*/  FFMA.FTZ R52, R49, R52, 0.28857114911079406738 ;  /* 0x3e93bf9931347423 */ /* 0x000fe40000010034 */
[----:B------:R-:W-:Y:S02]  /*11ed0*/  @P3 FFMA.FTZ R228, R205, R58, +INF ;  /* 0x7f800000cde43423 */ /* 0x000fe4000001003a */
[----:B------:R-:W-:Y:S02]  /*11ee0*/  FFMA.FTZ R56, R167, R56, 0.28857114911079406738 ;  /* 0x3e93bf99a7387423 */ /* 0x000fe40000010038 */
[----:B------:R-:W-:Y:S02]  /*11ef0*/  FFMA.FTZ R58, R189, R48, -0.16845393180847167969 ;  /* 0xbe2c7f30bd3a7423 */ /* 0x000fe40000010030 */
[----:B------:R-:W-:-:S02]  /*11f00*/  FMUL R64, R57, R64 ;  /* 0x0000004039407220 */ /* 0x000fc40000400000 */
[----:B------:R-:W-:Y:S02]  /*11f10*/  FFMA.FTZ R48, R213, R48, -0.16845393180847167969 ;  /* 0xbe2c7f30d5307423 */ /* 0x000fe40000010030 */
[----:B------:R-:W-:Y:S02]  /*11f20*/  FFMA.FTZ R52, R49, R52, -0.36067417263984680176 ;  /* 0xbeb8aa4931347423 */ /* 0x000fe40000010034 */
[----:B------:R-:W-:Y:S02]  /*11f30*/  FFMA.FTZ R56, R167, R56, -0.36067417263984680176 ;  /* 0xbeb8aa49a7387423 */ /* 0x000fe40000010038 */
[----:B------:R-:W-:Y:S02]  /*11f40*/  FMUL R64, R57, R64 ;  /* 0x0000004039407220 */ /* 0x000fe40000400000 */
[----:B------:R-:W-:Y:S02]  /*11f50*/  FFMA.FTZ R58, R189, R58, 0.1716887056827545166 ;  /* 0x3e2fcf2abd3a7423 */ /* 0x000fe4000001003a */
[----:B------:R-:W-:Y:S01]  /*11f60*/  FFMA.FTZ R48, R213, R48, 0.1716887056827545166 ;  /* 0x3e2fcf2ad5307423 */ /* 0x000fe20000010030 */
[----:B------:R-:W-:Y:S01]  /*11f70*/  F2FP.PACK_AB R66, R191, R224 ;  /* 0x000000e0bf42723e */ /* 0x000fe200000000ff */
[----:B------:R-:W-:Y:S01]  /*11f80*/  FFMA.FTZ R52, R49, R52, 0.48089820146560668945 ;  /* 0x3ef6384a31347423 */ /* 0x000fe20000010034 */
[----:B------:R-:W-:Y:S01]  /*11f90*/  F2FP.PACK_AB R191, R200, R195 ;  /* 0x000000c3c8bf723e */ /* 0x000fe200000000ff */
[----:B------:R-:W-:Y:S01]  /*11fa0*/  FFMA.FTZ R56, R167, R56, 0.48089820146560668945 ;  /* 0x3ef6384aa7387423 */ /* 0x000fe20000010038 */
[----:B------:R-:W-:Y:S01]  /*11fb0*/  F2FP.PACK_AB R67, R198, R193 ;  /* 0x000000c1c643723e */ /* 0x000fe200000000ff */
[----:B------:R-:W-:Y:S01]  /*11fc0*/  FFMA.FTZ R57, R57, 1.4426950216293334961, R64 ;  /* 0x3fb8aa3b39397823 */ /* 0x000fe20000010040 */
[----:B------:R-:W-:Y:S01]  /*11fd0*/  F2FP.PACK_AB R190, R192, R190 ;  /* 0x000000bec0be723e */ /* 0x000fe200000000ff */
[----:B------:R-:W-:Y:S01]  /*11fe0*/  FFMA.FTZ R58, R189, R58, -0.17900948226451873779 ;  /* 0xbe374e43bd3a7423 */ /* 0x000fe2000001003a */
[----:B------:R-:W-:Y:S01]  /*11ff0*/  F2FP.PACK_AB R171, R178, R174 ;  /* 0x000000aeb2ab723e */ /* 0x000fe200000000ff */
[----:B------:R-:W-:Y:S01]  /*12000*/  FFMA.FTZ R48, R213, R48, -0.17900948226451873779 ;  /* 0xbe374e43d5307423 */ /* 0x000fe20000010030 */
[----:B------:R-:W-:-:S02]  /*12010*/  F2FP.PACK_AB R170, R170, R226 ;  /* 0x000000e2aaaa723e */ /* 0x000fc400000000ff */
[----:B------:R-:W-:Y:S02]  /*12020*/  F2FP.PACK_AB R169, R179, R176 ;  /* 0x000000b0b3a9723e */ /* 0x000fe400000000ff */
[----:B------:R-:W-:Y:S02]  /*12030*/  F2FP.PACK_AB R168, R172, R168 ;  /* 0x000000a8aca8723e */ /* 0x000fe400000000ff */
[----:B------:R-:W-:Y:S02]  /*12040*/  F2FP.PACK_AB R187, R220, R70 ;  /* 0x00000046dcbb723e */ /* 0x000fe400000000ff */
[----:B------:R-:W-:Y:S02]  /*12050*/  F2FP.PACK_AB R186, R186, R221 ;  /* 0x000000ddbaba723e */ /* 0x000fe400000000ff */
[----:B------:R-:W-:Y:S02]  /*12060*/  F2FP.PACK_AB R195, R219, R218 ;  /* 0x000000dadbc3723e */ /* 0x000fe400000000ff */
[----:B------:R-:W-:Y:S01]  /*12070*/  F2FP.PACK_AB R194, R194, R183 ;  /* 0x000000b7c2c2723e */ /* 0x000fe200000000ff */
[----:B------:R-:W-:Y:S01]  /*12080*/  FFMA.FTZ R52, R49, R52, -0.72134751081466674805 ;  /* 0xbf38aa3b31347423 */ /* 0x000fe20000010034 */
[----:B------:R-:W-:-:S02]  /*12090*/  ISETP.GE.U32.AND P0, PT, R208, 0x7f800000, PT ;  /* 0x7f800000d000780c */ /* 0x000fc40003f06070 */
[----:B------:R-:W-:Y:S01]  /*120a0*/  @P4 MOV R64, 0x7f800000 ;  /* 0x7f80000000404802 */ /* 0x000fe20000000f00 */
[----:B------:R-:W-:Y:S01]  /*120b0*/  FFMA.FTZ R56, R167, R56, -0.72134751081466674805 ;  /* 0xbf38aa3ba7387423 */ /* 0x000fe20000010038 */
[----:B------:R-:W-:Y:S01]  /*120c0*/  STS.64 [R71+0x2080], R66 ;  /* 0x0020804247007388 */ /* 0x000fe20000000a00 */
[----:B------:R-:W-:Y:S02]  /*120d0*/  FFMA.FTZ R58, R189, R58, 0.20512372255325317383 ;  /* 0x3e520bf4bd3a7423 */ /* 0x000fe4000001003a */
[----:B------:R-:W-:Y:S01]  /*120e0*/  FFMA.FTZ R48, R213, R48, 0.20512372255325317383 ;  /* 0x3e520bf4d5307423 */ /* 0x000fe20000010030 */
[----:B------:R-:W-:Y:S01]  /*120f0*/  STS.64 [R71+0x2280], R190 ;  /* 0x002280be47007388 */ /* 0x000fe20000000a00 */
[----:B------:R-:W-:Y:S01]  /*12100*/  FADD R0, R0, R57 ;  /* 0x0000003900007221 */ /* 0x000fe20000000000 */
[----:B------:R-:W-:Y:S01]  /*12110*/  ISETP.GE.U32.AND P3, PT, R206, 0x7f800000, PT ;  /* 0x7f800000ce00780c */ /* 0x000fe20003f66070 */
[----:B------:R-:W-:Y:S01]  /*12120*/  @P4 FFMA.FTZ R0, R207, R64, +INF ;  /* 0x7f800000cf004423 */ /* 0x000fe20000010040 */
[----:B------:R0:W-:Y:S01]  /*12130*/  STS.64 [R71+0x2100], R170 ;  /* 0x002100aa47007388 */ /* 0x0001e20000000a00 */
[----:B------:R-:W-:Y:S01]  /*12140*/  FMUL R52, R49, R52 ;  /* 0x0000003431347220 */ /* 0x000fe20000400000 */
[----:B------:R-:W-:-:S02]  /*12150*/  ISETP.GE.U32.AND P4, PT, R204, 0x7f800000, PT ;  /* 0x7f800000cc00780c */ /* 0x000fc40003f86070 */
[----:B------:R1:W-:Y:S01]  /*12160*/  STS.64 [R71+0x2300], R168 ;  /* 0x002300a847007388 */ /* 0x0003e20000000a00 */
[----:B------:R-:W-:-:S03]  /*12170*/  FMUL R56, R167, R56 ;  /* 0x00000038a7387220 */ /* 0x000fc60000400000 */
[----:B------:R-:W-:Y:S01]  /*12180*/  STS.64 [R71+0x2180], R186 ;  /* 0x002180ba47007388 */ /* 0x000fe20000000a00 */
[----:B------:R-:W-:-:S03]  /*12190*/  FFMA.FTZ R58, R189, R58, -0.24046532809734344482 ;  /* 0xbe763c8bbd3a7423 */ /* 0x000fc6000001003a */
[----:B------:R-:W-:Y:S01]  /*121a0*/  STS.64 [R71+0x2380], R194 ;  /* 0x002380c247007388 */ /* 0x000fe20000000a00 */
[----:B------:R-:W-:Y:S02]  /*121b0*/  FFMA.FTZ R48, R213, R48, -0.24046532809734344482 ;  /* 0xbe763c8bd5307423 */ /* 0x000fe40000010030 */
[----:B------:R-:W-:Y:S02]  /*121c0*/  FMUL R52, R49, R52 ;  /* 0x0000003431347220 */ /* 0x000fe40000400000 */
[----:B------:R-:W-:Y:S02]  /*121d0*/  FMUL R56, R167, R56 ;  /* 0x00000038a7387220 */ /* 0x000fe40000400000 */
[----:B------:R-:W-:Y:S02]  /*121e0*/  FFMA.FTZ R58, R189, R58, 0.28857114911079406738 ;  /* 0x3e93bf99bd3a7423 */ /* 0x000fe4000001003a */
[----:B------:R-:W-:Y:S01]  /*121f0*/  FFMA.FTZ R48, R213, R48, 0.28857114911079406738 ;  /* 0x3e93bf99d5307423 */ /* 0x000fe20000010030 */
[----:B------:R-:W-:Y:S01]  /*12200*/  @P0 MOV R53, 0x7f800000 ;  /* 0x7f80000000350802 */ /* 0x000fe20000000f00 */
[----:B------:R-:W-:-:S02]  /*12210*/  FFMA.FTZ R49, R49, 1.4426950216293334961, R52 ;  /* 0x3fb8aa3b31317823 */ /* 0x000fc40000010034 */
[----:B------:R-:W-:Y:S02]  /*12220*/  FFMA.FTZ R56, R167, 1.4426950216293334961, R56 ;  /* 0x3fb8aa3ba7387823 */ /* 0x000fe40000010038 */
[----:B------:R-:W-:Y:S02]  /*12230*/  FFMA.FTZ R58, R189, R58, -0.36067417263984680176 ;  /* 0xbeb8aa49bd3a7423 */ /* 0x000fe4000001003a */
[----:B------:R-:W-:Y:S02]  /*12240*/  FFMA.FTZ R48, R213, R48, -0.36067417263984680176 ;  /* 0xbeb8aa49d5307423 */ /* 0x000fe40000010030 */
[----:B0-----:R-:W-:Y:S01]  /*12250*/  FADD R170, R2, R49 ;  /* 0x0000003102aa7221 */ /* 0x001fe20000000000 */
[----:B------:R-:W-:Y:S01]  /*12260*/  @P3 MOV R49, 0x7f800000 ;  /* 0x7f80000000313802 */ /* 0x000fe20000000f00 */
[----:B------:R-:W-:Y:S01]  /*12270*/  @P0 FFMA.FTZ R214, R208, R53, +INF ;  /* 0x7f800000d0d60423 */ /* 0x000fe20000010035 */
[----:B------:R-:W-:Y:S01]  /*12280*/  @P4 MOV R53, 0x7f800000 ;  /* 0x7f80000000354802 */ /* 0x000fe20000000f00 */
[----:B------:R-:W-:Y:S01]  /*12290*/  FADD R171, R3, R56 ;  /* 0x0000003803ab7221 */ /* 0x000fe20000000000 */
[----:B------:R-:W-:Y:S01]  /*122a0*/  BAR.SYNC.DEFER_BLOCKING 0x0 ;  /* 0x0000000000007b1d */ /* 0x000fe20000010000 */
[----:B------:R-:W-:-:S02]  /*122b0*/  FFMA.FTZ R58, R189, R58, 0.48089820146560668945 ;  /* 0x3ef6384abd3a7423 */ /* 0x000fc4000001003a */
[----:B------:R-:W-:Y:S02]  /*122c0*/  FFMA.FTZ R56, R213, R48, 0.48089820146560668945 ;  /* 0x3ef6384ad5387423 */ /* 0x000fe40000010030 */
[----:B------:R-:W-:Y:S01]  /*122d0*/  @P3 FFMA.FTZ R170, R206, R49, +INF ;  /* 0x7f800000ceaa3423 */ /* 0x000fe20000010031 */
[----:B------:R-:W-:Y:S01]  /*122e0*/  ISETP.GE.U32.AND P3, PT, R203, 0x7f800000, PT ;  /* 0x7f800000cb00780c */ /* 0x000fe20003f66070 */
[----:B------:R-:W-:Y:S02]  /*122f0*/  FFMA.FTZ R58, R189, R58, -0.72134751081466674805 ;  /* 0xbf38aa3bbd3a7423 */ /* 0x000fe4000001003a */
[----:B------:R-:W-:Y:S01]  /*12300*/  FFMA.FTZ R64, R213, R56, -0.72134751081466674805 ;  /* 0xbf38aa3bd5407423 */ /* 0x000fe20000010038 */
[----:B------:R-:W-:Y:S01]  /*12310*/  LOP3.LUT R173, R215, 0x8, RZ, 0x3c, !PT ;  /* 0x00000008d7ad7812 */ /* 0x000fe200078e3cff */
[----:B------:R-:W-:Y:S01]  /*12320*/  @P4 FFMA.FTZ R171, R204, R53, +INF ;  /* 0x7f800000ccab4423 */ /* 0x000fe20000010035 */
[----:B------:R-:W-:Y:S01]  /*12330*/  ISETP.GE.U32.AND P4, PT, R202, 0x7f800000, PT ;  /* 0x7f800000ca00780c */ /* 0x000fe20003f86070 */
[----:B------:R-:W-:Y:S01]  /*12340*/  FMUL R66, R189, R58 ;  /* 0x0000003abd427220 */ /* 0x000fe20000400000 */
[----:B------:R-:W-:Y:S01]  /*12350*/  LOP3.LUT R174, R215, 0x10, RZ, 0x3c, !PT ;  /* 0x00000010d7ae7812 */ /* 0x000fe200078e3cff */
[----:B------:R-:W-:Y:S01]  /*12360*/  FMUL R70, R213, R64 ;  /* 0x00000040d5467220 */ /* 0x000fe20000400000 */
[----:B------:R-:W-:Y:S01]  /*12370*/  LOP3.LUT R176, R215, 0x18, RZ, 0x3c, !PT ;  /* 0x00000018d7b07812 */ /* 0x000fe200078e3cff */
[----:B------:R-:W-:-:S02]  /*12380*/  FMUL R84, R189, R66 ;  /* 0x00000042bd547220 */ /* 0x000fc40000400000 */
[C---:B------:R-:W-:Y:S01]  /*12390*/  FMUL R86, R213.reuse, R70 ;  /* 0x00000046d5567220 */ /* 0x040fe20000400000 */
[----:B------:R-:W0:Y:S04]  /*123a0*/  LDS.64 R2, [R215] ;  /* 0x00000000d7027984 */ /* 0x000e280000000a00 */
[----:B------:R-:W2:Y:S04]  /*123b0*/  LDS.64 R48, [R173] ;  /* 0x00000000ad307984 */ /* 0x000ea80000000a00 */
[----:B------:R-:W3:Y:S01]  /*123c0*/  LDS.64 R52, [R174] ;  /* 0x00000000ae347984 */ /* 0x000ee20000000a00 */
[----:B------:R-:W-:-:S03]  /*123d0*/  FFMA.FTZ R104, R213, 1.4426950216293334961, R86 ;  /* 0x3fb8aa3bd5687823 */ /* 0x000fc60000010056 */
[----:B------:R-:W4:Y:S01]  /*123e0*/  LDS.64 R56, [R176] ;  /* 0x00000000b0387984 */ /* 0x000f220000000a00 */
[----:B------:R-:W-:-:S03]  /*123f0*/  FFMA.FTZ R189, R189, 1.4426950216293334961, R84 ;  /* 0x3fb8aa3bbdbd7823 */ /* 0x000fc60000010054 */
[----:B------:R-:W5:Y:S01]  /*12400*/  LDS.64 R58, [R215+0x400] ;  /* 0x00040000d73a7984 */ /* 0x000f620000000a00 */
[----:B------:R-:W-:-:S03]  /*12410*/  @P3 MOV R166, 0x7f800000 ;  /* 0x7f80000000a63802 */ /* 0x000fc60000000f00 */
[----:B------:R-:W0:Y:S01]  /*12420*/  LDS.64 R64, [R173+0x400] ;  /* 0x00040000ad407984 */ /* 0x000e220000000a00 */
[----:B-1----:R-:W-:-:S03]  /*12430*/  @P4 MOV R169, 0x7f800000 ;  /* 0x7f80000000a94802 */ /* 0x002fc60000000f00 */
[----:B------:R-:W1:Y:S04]  /*12440*/  LDS.64 R66, [R174+0x400] ;  /* 0x00040000ae427984 */ /* 0x000e680000000a00 */
[----:B------:R-:W1:Y:S01]  /*12450*/  LDS.64 R70, [R176+0x400] ;  /* 0x00040000b0467984 */ /* 0x000e620000000a00 */
[----:B------:R-:W-:-:S03]  /*12460*/  FADD R225, R225, R104 ;  /* 0x00000068e1e17221 */ /* 0x000fc60000000000 */
[----:B------:R-:W1:Y:S01]  /*12470*/  LDS.64 R84, [R215+0x800] ;  /* 0x00080000d7547984 */ /* 0x000e620000000a00 */
[----:B------:R-:W-:-:S03]  /*12480*/  FADD R189, R212, R189 ;  /* 0x000000bdd4bd7221 */ /* 0x000fc60000000000 */
[----:B------:R-:W1:Y:S01]  /*12490*/  LDS.64 R86, [R173+0x800] ;  /* 0x00080000ad567984 */ /* 0x000e620000000a00 */
[----:B------:R-:W-:-:S03]  /*124a0*/  @P3 FFMA.FTZ R189, R203, R166, +INF ;  /* 0x7f800000cbbd3423 */ /* 0x000fc600000100a6 */
[----:B------:R-:W1:Y:S01]  /*124b0*/  LDS.64 R96, [R174+0x800] ;  /* 0x00080000ae607984 */ /* 0x000e620000000a00 */
[----:B------:R-:W-:-:S03]  /*124c0*/  @P4 FFMA.FTZ R225, R202, R169, +INF ;  /* 0x7f800000cae14423 */ /* 0x000fc600000100a9 */
[----:B------:R-:W1:Y:S04]  /*124d0*/  LDS.64 R88, [R176+0x800] ;  /* 0x00080000b0587984 */ /* 0x000e680000000a00 */
[----:B------:R-:W1:Y:S04]  /*124e0*/  LDS.64 R104, [R215+0xc00] ;  /* 0x000c0000d7687984 */ /* 0x000e680000000a00 */
[----:B------:R-:W1:Y:S04]  /*124f0*/  LDS.64 R106, [R173+0xc00] ;  /* 0x000c0000ad6a7984 */ /* 0x000e680000000a00 */
[----:B------:R-:W1:Y:S04]  /*12500*/  LDS.64 R166, [R174+0xc00] ;  /* 0x000c0000aea67984 */ /* 0x000e680000000a00 */
[----:B------:R-:W1:Y:S04]  /*12510*/  LDS.64 R168, [R176+0xc00] ;  /* 0x000c0000b0a87984 */ /* 0x000e680000000a00 */
[----:B0-----:R0:W-:Y:S04]  /*12520*/  STG.E.U16 [R4.64], R2 ;  /* 0x0000000204007986 */ /* 0x0011e8000c101504 */
[----:B--2---:R-:W-:Y:S04]  /*12530*/  STG.E.U16 [R6.64], R48 ;  /* 0x0000003006007986 */ /* 0x004fe8000c101504 */
[----:B---3--:R-:W-:Y:S04]  /*12540*/  STG.E.U16 [R8.64], R52 ;  /* 0x0000003408007986 */ /* 0x008fe8000c101504 */
[----:B----4-:R-:W-:Y:S04]  /*12550*/  STG.E.U16 [R18.64], R56 ;  /* 0x0000003812007986 */ /* 0x010fe8000c101504 */
[----:B-----5:R-:W-:Y:S04]  /*12560*/  STG.E.U16 [R20.64], R58 ;  /* 0x0000003a14007986 */ /* 0x020fe8000c101504 */
[----:B------:R2:W-:Y:S04]  /*12570*/  STG.E.U16 [R22.64], R64 ;  /* 0x0000004016007986 */ /* 0x0005e8000c101504 */
[----:B-1----:R1:W-:Y:S04]  /*12580*/  STG.E.U16 [R24.64], R66 ;  /* 0x0000004218007986 */ /* 0x0023e8000c101504 */
[----:B------:R3:W-:Y:S01]  /*12590*/  STG.E.U16 [R26.64], R70 ;  /* 0x000000461a007986 */ /* 0x0007e2000c101504 */
[----:B0-----:R-:W-:-:S03]  /*125a0*/  PRMT R2, R2, 0x7632, R2 ;  /* 0x0000763202027816 */ /* 0x001fc60000000002 */
[----:B------:R-:W-:Y:S01]  /*125b0*/  STG.E.U16 [R28.64], R84 ;  /* 0x000000541c007986 */ /* 0x000fe2000c101504 */
[----:B--2---:R-:W-:-:S03]  /*125c0*/  PRMT R23, R48, 0x7632, R23 ;  /* 0x0000763230177816 */ /* 0x004fc60000000017 */
[----:B------:R0:W-:Y:S01]  /*125d0*/  STG.E.U16 [R30.64], R86 ;  /* 0x000000561e007986 */ /* 0x0001e2000c101504 */
[----:B-1----:R-:W-:-:S03]  /*125e0*/  PRMT R25, R52, 0x7632, R25 ;  /* 0x0000763234197816 */ /* 0x002fc60000000019 */
[----:B------:R-:W-:Y:S01]  /*125f0*/  STG.E.U16 [R32.64], R96 ;  /* 0x0000006020007986 */ /* 0x000fe2000c101504 */
[----:B---3--:R-:W-:-:S03]  /*12600*/  PRMT R27, R56, 0x7632, R27 ;  /* 0x00007632381b7816 */ /* 0x008fc6000000001b */
[----:B------:R1:W-:Y:S04]  /*12610*/  STG.E.U16 [R34.64], R88 ;  /* 0x0000005822007986 */ /* 0x0003e8000c101504 */
[----:B------:R2:W-:Y:S01]  /*12620*/  STG.E.U16 [R36.64], R104 ;  /* 0x0000006824007986 */ /* 0x0005e2000c101504 */
[----:B0-----:R-:W-:-:S03]  /*12630*/  PRMT R30, R58, 0x7632, R30 ;  /* 0x000076323a1e7816 */ /* 0x001fc6000000001e */
[----:B------:R0:W-:Y:S01]  /*12640*/  STG.E.U16 [R38.64], R106 ;  /* 0x0000006a26007986 */ /* 0x0001e2000c101504 */
[----:B------:R-:W-:-:S03]  /*12650*/  PRMT R31, R64, 0x7632, R31 ;  /* 0x00007632401f7816 */ /* 0x000fc6000000001f */
[----:B------:R3:W-:Y:S01]  /*12660*/  STG.E.U16 [R40.64], R166 ;  /* 0x000000a628007986 */ /* 0x0007e2000c101504 */
[----:B-1----:R-:W-:-:S03]  /*12670*/  PRMT R34, R66, 0x7632, R34 ;  /* 0x0000763242227816 */ /* 0x002fc60000000022 */
[----:B------:R-:W-:Y:S01]  /*12680*/  STG.E.U16 [R42.64], R168 ;  /* 0x000000a82a007986 */ /* 0x000fe2000c101504 */
[----:B--2---:R-:W-:-:S03]  /*12690*/  PRMT R36, R70, 0x7632, R36 ;  /* 0x0000763246247816 */ /* 0x004fc60000000024 */
[----:B------:R1:W-:Y:S01]  /*126a0*/  STG.E.U16 [R44.64], R2 ;  /* 0x000000022c007986 */ /* 0x0003e2000c101504 */
[----:B------:R-:W-:-:S03]  /*126b0*/  PRMT R37, R84, 0x7632, R37 ;  /* 0x0000763254257816 */ /* 0x000fc60000000025 */
[----:B------:R2:W-:Y:S01]  /*126c0*/  STG.E.U16 [R46.64], R23 ;  /* 0x000000172e007986 */ /* 0x0005e2000c101504 */
[----:B0-----:R-:W-:-:S03]  /*126d0*/  PRMT R38, R86, 0x7632, R38 ;  /* 0x0000763256267816 */ /* 0x001fc60000000026 */
[----:B------:R-:W-:Y:S01]  /*126e0*/  STG.E.U16 [R50.64], R25 ;  /* 0x0000001932007986 */ /* 0x000fe2000c101504 */
[----:B------:R-:W-:-:S03]  /*126f0*/  PRMT R39, R96, 0x7632, R39 ;  /* 0x0000763260277816 */ /* 0x000fc60000000027 */
[----:B------:R-:W-:Y:S01]  /*12700*/  STG.E.U16 [R54.64], R27 ;  /* 0x0000001b36007986 */ /* 0x000fe2000c101504 */
[----:B---3--:R-:W-:-:S03]  /*12710*/  PRMT R40, R88, 0x7632, R40 ;  /* 0x0000763258287816 */ /* 0x008fc60000000028 */
[----:B------:R-:W-:Y:S01]  /*12720*/  STG.E.U16 [R60.64], R30 ;  /* 0x0000001e3c007986 */ /* 0x000fe2000c101504 */
[----:B------:R-:W-:-:S03]  /*12730*/  PRMT R41, R104, 0x7632, R41 ;  /* 0x0000763268297816 */ /* 0x000fc60000000029 */
[----:B------:R-:W-:Y:S01]  /*12740*/  STG.E.U16 [R62.64], R31 ;  /* 0x0000001f3e007986 */ /* 0x000fe2000c101504 */
[----:B-1----:R-:W-:-:S03]  /*12750*/  PRMT R45, R106, 0x7632, R45 ;  /* 0x000076326a2d7816 */ /* 0x002fc6000000002d */
[----:B------:R0:W-:Y:S01]  /*12760*/  STG.E.U16 [R68.64], R34 ;  /* 0x0000002244007986 */ /* 0x0001e2000c101504 */
[----:B--2---:R-:W-:-:S03]  /*12770*/  PRMT R46, R166, 0x7632, R46 ;  /* 0x00007632a62e7816 */ /* 0x004fc6000000002e */
[----:B------:R1:W-:Y:S01]  /*12780*/  STG.E.U16 [R72.64], R36 ;  /* 0x0000002448007986 */ /* 0x0003e2000c101504 */
[----:B------:R-:W-:-:S03]  /*12790*/  PRMT R47, R168, 0x7632, R47 ;  /* 0x00007632a82f7816 */ /* 0x000fc6000000002f */
[----:B------:R2:W-:Y:S04]  /*127a0*/  STG.E.U16 [R74.64], R37 ;  /* 0x000000254a007986 */ /* 0x0005e8000c101504 */
[----:B------:R3:W-:Y:S04]  /*127b0*/  STG.E.U16 [R76.64], R38 ;  /* 0x000000264c007986 */ /* 0x0007e8000c101504 */
[----:B------:R4:W-:Y:S04]  /*127c0*/  STG.E.U16 [R78.64], R39 ;  /* 0x000000274e007986 */ /* 0x0009e8000c101504 */
[----:B------:R5:W-:Y:S04]  /*127d0*/  STG.E.U16 [R80.64], R40 ;  /* 0x0000002850007986 */ /* 0x000be8000c101504 */
[----:B------:R0:W-:Y:S04]  /*127e0*/  STG.E.U16 [R82.64], R41 ;  /* 0x0000002952007986 */ /* 0x0001e8000c101504 */
[----:B------:R-:W-:Y:S04]  /*127f0*/  STG.E.U16 [R90.64], R45 ;  /* 0x0000002d5a007986 */ /* 0x000fe8000c101504 */
        /* <DEDUP_REMOVED lines=9> */
[----:B------:R-:W-:Y:S01]  /*12890*/  STG.E.U16 [R116.64], R71 ;  /* 0x0000004774007986 */ /* 0x000fe2000c101504 */
[----:B------:R-:W-:-:S03]  /*128a0*/  PRMT R2, R3, 0x7632, R2 ;  /* 0x0000763203027816 */ /* 0x000fc60000000002 */
[----:B------:R-:W-:Y:S01]  /*128b0*/  STG.E.U16 [R118.64], R85 ;  /* 0x0000005576007986 */ /* 0x000fe2000c101504 */
[----:B0-----:R-:W-:-:S03]  /*128c0*/  PRMT R68, R49, 0x7632, R68 ;  /* 0x0000763231447816 */ /* 0x001fc60000000044 */
[----:B------:R-:W-:Y:S01]  /*128d0*/  STG.E.U16 [R120.64], R87 ;  /* 0x0000005778007986 */ /* 0x000fe2000c101504 */
[----:B------:R-:W-:-:S03]  /*128e0*/  PRMT R69, R53, 0x7632, R69 ;  /* 0x0000763235457816 */ /* 0x000fc60000000045 */
[----:B------:R-:W-:Y:S01]  /*128f0*/  STG.E.U16 [R122.64], R97 ;  /* 0x000000617a007986 */ /* 0x000fe2000c101504 */
[----:B------:R-:W-:-:S03]  /*12900*/  PRMT R70, R57, 0x7632, R70 ;  /* 0x0000763239467816 */ /* 0x000fc60000000046 */
[----:B------:R-:W-:Y:S01]  /*12910*/  STG.E.U16 [R124.64], R89 ;  /* 0x000000597c007986 */ /* 0x000fe2000c101504 */
[----:B------:R-:W-:-:S03]  /*12920*/  PRMT R4, R59, 0x7632, R4 ;  /* 0x000076323b047816 */ /* 0x000fc60000000004 */
[----:B------:R-:W-:Y:S01]  /*12930*/  STG.E.U16 [R126.64], R105 ;  /* 0x000000697e007986 */ /* 0x000fe2000c101504 */
[----:B-1----:R-:W-:-:S03]  /*12940*/  PRMT R72, R65, 0x7632, R72 ;  /* 0x0000763241487816 */ /* 0x002fc60000000048 */
[----:B------:R-:W-:Y:S01]  /*12950*/  STG.E.U16 [R128.64], R107 ;  /* 0x0000006b80007986 */ /* 0x000fe2000c101504 */
[----:B------:R-:W-:-:S03]  /*12960*/  PRMT R73, R67, 0x7632, R73 ;  /* 0x0000763243497816 */ /* 0x000fc60000000049 */
[----:B------:R-:W-:Y:S01]  /*12970*/  STG.E.U16 [R130.64], R167 ;  /* 0x000000a782007986 */ /* 0x000fe2000c101504 */
[----:B--2---:R-:W-:-:S03]  /*12980*/  PRMT R74, R71, 0x7632, R74 ;  /* 0x00007632474a7816 */ /* 0x004fc6000000004a */
[----:B------:R-:W-:Y:S01]  /*12990*/  STG.E.U16 [R132.64], R169 ;  /* 0x000000a984007986 */ /* 0x000fe2000c101504 */
[----:B------:R-:W-:-:S03]  /*129a0*/  PRMT R75, R85, 0x7632, R75 ;  /* 0x00007632554b7816 */ /* 0x000fc6000000004b */
[----:B------:R0:W-:Y:S01]  /*129b0*/  STG.E.U16 [R134.64], R2 ;  /* 0x0000000286007986 */ /* 0x0001e2000c101504 */
[----:B---3--:R-:W-:-:S03]  /*129c0*/  PRMT R76, R87, 0x7632, R76 ;  /* 0x00007632574c7816 */ /* 0x008fc6000000004c */
[----:B------:R-:W-:Y:S01]  /*129d0*/  STG.E.U16 [R136.64], R68 ;  /* 0x0000004488007986 */ /* 0x000fe2000c101504 */
[----:B------:R-:W-:-:S03]  /*129e0*/  PRMT R77, R97, 0x7632, R77 ;  /* 0x00007632614d7816 */ /* 0x000fc6000000004d */
[----:B------:R-:W-:Y:S01]  /*129f0*/  STG.E.U16 [R138.64], R69 ;  /* 0x000000458a007986 */ /* 0x000fe2000c101504 */
[----:B----4-:R-:W-:-:S03]  /*12a00*/  PRMT R78, R89, 0x7632, R78 ;  /* 0x00007632594e7816 */ /* 0x010fc6000000004e */
[----:B------:R-:W-:Y:S01]  /*12a10*/  STG.E.U16 [R140.64], R70 ;  /* 0x000000468c007986 */ /* 0x000fe2000c101504 */
[----:B------:R-:W-:-:S03]  /*12a20*/  PRMT R79, R105, 0x7632, R79 ;  /* 0x00007632694f7816 */ /* 0x000fc6000000004f */
[----:B------:R1:W-:Y:S01]  /*12a30*/  STG.E.U16 [R142.64], R4 ;  /* 0x000000048e007986 */ /* 0x0003e2000c101504 */
[----:B-----5:R-:W-:-:S03]  /*12a40*/  PRMT R80, R107, 0x7632, R80 ;  /* 0x000076326b507816 */ /* 0x020fc60000000050 */
[----:B------:R2:W-:Y:S01]  /*12a50*/  STG.E.U16 [R144.64], R72 ;  /* 0x0000004890007986 */ /* 0x0005e2000c101504 */
[----:B------:R-:W-:-:S03]  /*12a60*/  PRMT R81, R167, 0x7632, R81 ;  /* 0x00007632a7517816 */ /* 0x000fc60000000051 */
[----:B------:R2:W-:Y:S01]  /*12a70*/  STG.E.U16 [R146.64], R73 ;  /* 0x0000004992007986 */ /* 0x0005e2000c101504 */
[----:B------:R-:W-:-:S03]  /*12a80*/  PRMT R82, R169, 0x7632, R82 ;  /* 0x00007632a9527816 */ /* 0x000fc60000000052 */
[----:B------:R2:W-:Y:S04]  /*12a90*/  STG.E.U16 [R148.64], R74 ;  /* 0x0000004a94007986 */ /* 0x0005e8000c101504 */
        /* <DEDUP_REMOVED lines=8> */
[----:B------:R-:W-:Y:S01]  /*12b20*/  BAR.SYNC.DEFER_BLOCKING 0x0 ;  /* 0x0000000000007b1d */ /* 0x000fe20000010000 */
[----:B------:R-:W-:-:S02]  /*12b30*/  FSETP.NEU.AND P2, PT, R208, RZ, PT ;  /* 0x000000ffd000720b */ /* 0x000fc40003f4d000 */
[----:B------:R-:W-:Y:S02]  /*12b40*/  FSETP.NEU.AND P3, PT, R207, RZ, PT ;  /* 0x000000ffcf00720b */ /* 0x000fe40003f6d000 */
[----:B------:R-:W-:Y:S02]  /*12b50*/  FSETP.NEU.AND P1, PT, R209, RZ, PT ;  /* 0x000000ffd100720b */ /* 0x000fe40003f2d000 */
[----:B------:R-:W-:Y:S02]  /*12b60*/  FSETP.NEU.AND P0, PT, R205, RZ, PT ;  /* 0x000000ffcd00720b */ /* 0x000fe40003f0d000 */
[----:B------:R-:W-:Y:S02]  /*12b70*/  FSEL R175, R214, -INF , P2 ;  /* 0xff800000d6af7808 */ /* 0x000fe40001000000 */
[----:B0-----:R-:W-:Y:S02]  /*12b80*/  FSEL R2, R0, -INF , P3 ;  /* 0xff80000000027808 */ /* 0x001fe40001800000 */
[----:B------:R-:W-:-:S02]  /*12b90*/  FSETP.NEU.AND P2, PT, R204, RZ, PT ;  /* 0x000000ffcc00720b */ /* 0x000fc40003f4d000 */
[----:B------:R-:W-:Y:S02]  /*12ba0*/  FSEL R172, R227, -INF , P1 ;  /* 0xff800000e3ac7808 */ /* 0x000fe40000800000 */
[----:B------:R-:W-:Y:S02]  /*12bb0*/  FSEL R173, R228, -INF , P0 ;  /* 0xff800000e4ad7808 */ /* 0x000fe40000000000 */
[----:B------:R-:W-:Y:S02]  /*12bc0*/  FSETP.NEU.AND P4, PT, R206, RZ, PT ;  /* 0x000000ffce00720b */ /* 0x000fe40003f8d000 */
[----:B------:R-:W-:Y:S02]  /*12bd0*/  FSETP.NEU.AND P1, PT, R203, RZ, PT ;  /* 0x000000ffcb00720b */ /* 0x000fe40003f2d000 */
[----:B------:R-:W-:Y:S01]  /*12be0*/  FSETP.NEU.AND P0, PT, R202, RZ, PT ;  /* 0x000000ffca00720b */ /* 0x000fe20003f0d000 */
[----:B------:R-:W-:Y:S01]  /*12bf0*/  FFMA R7, R2, 0.69314718246459960938, R13 ;  /* 0x3f31721802077823 */ /* 0x000fe2000000000d */
[----:B------:R-:W-:-:S02]  /*12c00*/  FSEL R0, R171, -INF , P2 ;  /* 0xff800000ab007808 */ /* 0x000fc40001000000 */
[----:B------:R-:W-:Y:S02]  /*12c10*/  FSEL R3, R170, -INF , P4 ;  /* 0xff800000aa037808 */ /* 0x000fe40002000000 */
[----:B------:R-:W-:Y:S02]  /*12c20*/  FSEL R189, R189, -INF , P1 ;  /* 0xff800000bdbd7808 */ /* 0x000fe40000800000 */
[----:B------:R-:W-:Y:S01]  /*12c30*/  FSEL R2, R225, -INF , P0 ;  /* 0xff800000e1027808 */ /* 0x000fe20000000000 */
[----:B-1----:R-:W-:Y:S02]  /*12c40*/  FFMA R4, R175, 0.69314718246459960938, R10 ;  /* 0x3f317218af047823 */ /* 0x002fe4000000000a */
[----:B------:R-:W-:Y:S02]  /*12c50*/  FFMA R5, R172, 0.69314718246459960938, R11 ;  /* 0x3f317218ac057823 */ /* 0x000fe4000000000b */
[----:B------:R-:W-:Y:S01]  /*12c60*/  FFMA R9, R0, 0.69314718246459960938, R15 ;  /* 0x3f31721800097823 */ /* 0x000fe2000000000f */
[----:B------:R-:W-:Y:S01]  /*12c70*/  LOP3.LUT R0, R236, 0x70, RZ, 0xc0, !PT ;  /* 0x00000070ec007812 */ /* 0x000fe200078ec0ff */
[----:B------:R-:W-:-:S02]  /*12c80*/  FFMA R6, R173, 0.69314718246459960938, R12 ;  /* 0x3f317218ad067823 */ /* 0x000fc4000000000c */
[----:B------:R-:W-:Y:S02]  /*12c90*/  FFMA R8, R3, 0.69314718246459960938, R14 ;  /* 0x3f31721803087823 */ /* 0x000fe4000000000e */
[----:B------:R-:W-:Y:S02]  /*12ca0*/  FFMA R10, R189, 0.69314718246459960938, R16 ;  /* 0x3f317218bd0a7823 */ /* 0x000fe40000000010 */
[----:B------:R-:W-:Y:S01]  /*12cb0*/  FFMA R11, R2, 0.69314718246459960938, R17 ;  /* 0x3f317218020b7823 */ /* 0x000fe20000000011 */
[----:B------:R2:W-:Y:S04]  /*12cc0*/  STS.128 [R0], R4 ;  /* 0x0000000400007388 */ /* 0x0005e80000000c00 */
[----:B------:R2:W-:Y:S04]  /*12cd0*/  STS.128 [R0+0x80], R8 ;  /* 0x0000800800007388 */ /* 0x0005e80000000c00 */
[----:B------:R-:W-:Y:S06]  /*12ce0*/  BAR.SYNC.DEFER_BLOCKING 0x0 ;  /* 0x0000000000007b1d */ /* 0x000fec0000010000 */
[----:B------:R-:W-:Y:S05]  /*12cf0*/  @P5 EXIT ;  /* 0x000000000000594d */ /* 0x000fea0003800000 */
[----:B--2---:R-:W0:Y:S01]  /*12d00*/  LDS R7, [R210] ;  /* 0x00000000d2077984 */ /* 0x004e220000000800 */
[----:B------:R-:W-:Y:S01]  /*12d10*/  IMAD R0, R237, c[0x0][0x1cc], RZ ;  /* 0x00007300ed007a24 */ /* 0x000fe200078e02ff */
[C---:B------:R-:W-:Y:S01]  /*12d20*/  SHF.L.U32 R3, R235.reuse, 0x2, RZ ;  /* 0x00000002eb037819 */ /* 0x040fe200000006ff */
[----:B------:R-:W-:-:S03]  /*12d30*/  IMAD.HI R5, R235, 0x4, RZ ;  /* 0x00000004eb057827 */ /* 0x000fc600078e02ff */
[C---:B------:R-:W-:Y:S01]  /*12d40*/  SHF.L.U32 R2, R0.reuse, 0x2, RZ ;  /* 0x0000000200027819 */ /* 0x040fe200000006ff */
[----:B------:R-:W-:-:S03]  /*12d50*/  IMAD.HI R0, R0, 0x4, RZ ;  /* 0x0000000400007827 */ /* 0x000fc600078e02ff */
[----:B------:R-:W-:-:S04]  /*12d60*/  IADD3 R2, P0, P1, R3, c[0x0][0x180], R2 ;  /* 0x0000600003027a10 */ /* 0x000fc8000791e002 */
[----:B------:R-:W-:-:S05]  /*12d70*/  IADD3.X R3, R5, c[0x0][0x184], R0, P0, P1 ;  /* 0x0000610005037a10 */ /* 0x000fca00007e2400 */
[----:B0-----:R-:W-:Y:S01]  /*12d80*/  STG.E [R2.64], R7 ;  /* 0x0000000702007986 */ /* 0x001fe2000c101904 */
[----:B------:R-:W-:Y:S05]  /*12d90*/  EXIT ;  /* 0x000000000000794d */ /* 0x000fea0003800000 */
.L_x_2:
[----:B------:R-:W-:-:S00]  /*12da0*/  BRA `(.L_x_2) ;  /* 0xfffffff000007947 */ /* 0x000fc0000383ffff */
[----:B------:R-:W-:-:S00]  /*12db0*/  NOP ;  /* 0x0000000000007918 */ /* 0x000fc00000000000 */
        /* <DEDUP_REMOVED lines=12> */
.L_x_3:


//--------------------- .nv.global.init           --------------------------
	.section	.nv.global.init,"aw",@progbits
.nv.global.init:
	.type		_$_str,@object
	.size		_$_str,(.L_0 - _$_str)
_$_str:
        /*0000*/ 	.byte	0x5f, 0x5f, 0x43, 0x55, 0x44, 0x41, 0x5f, 0x46, 0x54, 0x5a, 0x00
.L_0:


//--------------------- .nv.shared.attn_fwd       --------------------------
	.section	.nv.shared.attn_fwd,"aw",@nobits
	.sectionflags	@""
	.align	16
